def matmul_kernel(
    a_ptr,
    b_ptr,
    c_ptr,
    M,
    N,
    K,
    stride_am,
    stride_ak,
    stride_bk,
    stride_bn,
    stride_cm,
    stride_cn,
    BLOCK_M: tl.constexpr,
    BLOCK_N: tl.constexpr,
    BLOCK_K: tl.constexpr,
    GROUP_M: tl.constexpr,
):
    pid = tl.program_id(axis=0)
    num_pid_m = tl.cdiv(M, BLOCK_M)
    num_pid_n = tl.cdiv(N, BLOCK_N)
    num_pid_in_group = GROUP_M * num_pid_n
    group_id = pid // num_pid_in_group
    first_pid_m = group_id * GROUP_M
    group_size_m = min(num_pid_m - first_pid_m, GROUP_M)
    pid_m = first_pid_m + ((pid % num_pid_in_group) % group_size_m)
    pid_n = (pid % num_pid_in_group) // group_size_m

    offs_am = (pid_m * BLOCK_M + tl.arange(0, BLOCK_M)) % M
    offs_bn = (pid_n * BLOCK_N + tl.arange(0, BLOCK_N)) % N
    offs_k = tl.arange(0, BLOCK_K)
    a_ptrs = a_ptr + offs_am[:, None] * stride_am + offs_k[None, :] * stride_ak
    b_ptrs = b_ptr + offs_k[:, None] * stride_bk + offs_bn[None, :] * stride_bn

    acc = tl.zeros((BLOCK_M, BLOCK_N), dtype=tl.float32)
    for kk in range(0, tl.cdiv(K, BLOCK_K)):
        a = tl.load(a_ptrs, mask=offs_k[None, :] < K - kk * BLOCK_K, other=0.0)
        b = tl.load(b_ptrs, mask=offs_k[:, None] < K - kk * BLOCK_K, other=0.0)
        acc = tl.dot(a, b, acc)
        a_ptrs += BLOCK_K * stride_ak
        b_ptrs += BLOCK_K * stride_bk

    c = acc.to(c_ptr.dtype.element_ty)
    offs_cm = pid_m * BLOCK_M + tl.arange(0, BLOCK_M)
    offs_cn = pid_n * BLOCK_N + tl.arange(0, BLOCK_N)
    c_ptrs = c_ptr + offs_cm[:, None] * stride_cm + offs_cn[None, :] * stride_cn
    mask = (offs_cm[:, None] < M) & (offs_cn[None, :] < N)
    tl.store(c_ptrs, c, mask=mask)

# config = {"BLOCK_K": 64, "BLOCK_M": 256, "BLOCK_N": 64, "GROUP_M": 8, "arch": "sm_80", "dtype": "fp32", "num_ctas": 1, "num_stages": 6, "num_warps": 4}
# arch = sm_80


// ===== COMPILED SASS (sm_80) =====

	.target	sm_80

	.elftype	@"ET_EXEC"


//--------------------- .note.nv.tkinfo           --------------------------
	.section	.note.nv.tkinfo,"",@"SHT_NOTE"
	.sectionflags	@"SHF_NOTE_NV_TKINFO"
	.tkinfo
        /*0018*/ 	.word	0x00000002
        /*0030*/ 	.string	""
        /*0030*/ 	.string	"ptxas"
        /*0030*/ 	.string	"Cuda compilation tools, release 13.0, V13.0.88"
        /*0030*/ 	.string	"Build cuda_13.0.r13.0/compiler.36424714_0"
        /*0030*/ 	.string	"-v  -suppress-debug-info  -lineinfo  -arch sm_80 "



//--------------------- .note.nv.cuinfo           --------------------------
	.section	.note.nv.cuinfo,"",@"SHT_NOTE"
	.sectionflags	@"SHF_NOTE_NV_CUINFO"
        /*0018*/ 	.short	0x0002
        /*001a*/ 	.short	0x0050
        /*001c*/ 	.short	0x0082
	.zero		2


//--------------------- .nv.info                  --------------------------
	.section	.nv.info,"",@"SHT_CUDA_INFO"
	.align	4


	//----- nvinfo : EIATTR_REGCOUNT
	.align		4
        /*0000*/ 	.byte	0x04, 0x2f
        /*0002*/ 	.short	(.L_1 - .L_0)
	.align		4
.L_0:
        /*0004*/ 	.word	index@(matmul_kernel)
        /*0008*/ 	.word	0x000000ff


	//----- nvinfo : EIATTR_FRAME_SIZE
	.align		4
.L_1:
        /*000c*/ 	.byte	0x04, 0x11
        /*000e*/ 	.short	(.L_3 - .L_2)
	.align		4
.L_2:
        /*0010*/ 	.word	index@(matmul_kernel)
        /*0014*/ 	.word	0x000006c8


	//----- nvinfo : EIATTR_MIN_STACK_SIZE
	.align		4
.L_3:
        /*0018*/ 	.byte	0x04, 0x12
        /*001a*/ 	.short	(.L_5 - .L_4)
	.align		4
.L_4:
        /*001c*/ 	.word	index@(matmul_kernel)
        /*0020*/ 	.word	0x000006c8
.L_5:


//--------------------- .nv.info.matmul_kernel    --------------------------
	.section	.nv.info.matmul_kernel,"",@"SHT_CUDA_INFO"
	.sectionflags	@""
	.align	4


	//----- nvinfo : EIATTR_CUDA_API_VERSION
	.align		4
        /*0000*/ 	.byte	0x04, 0x37
        /*0002*/ 	.short	(.L_7 - .L_6)
.L_6:
        /*0004*/ 	.word	0x00000082


	//----- nvinfo : EIATTR_SW2861232_WAR
	.align		4
.L_7:
        /*0008*/ 	.byte	0x01, 0x35
	.zero		2


	//----- nvinfo : EIATTR_PARAM_CBANK
	.align		4
        /*000c*/ 	.byte	0x04, 0x0a
        /*000e*/ 	.short	(.L_9 - .L_8)
	.align		4
.L_8:
        /*0010*/ 	.word	index@(.nv.constant0.matmul_kernel)
        /*0014*/ 	.short	0x0160
        /*0016*/ 	.short	0x0050


	//----- nvinfo : EIATTR_CBANK_PARAM_SIZE
	.align		4
.L_9:
        /*0018*/ 	.byte	0x03, 0x19
        /*001a*/ 	.short	0x0050


	//----- nvinfo : EIATTR_KPARAM_INFO
	.align		4
        /*001c*/ 	.byte	0x04, 0x17
        /*001e*/ 	.short	(.L_11 - .L_10)
.L_10:
        /*0020*/ 	.word	0x00000000
        /*0024*/ 	.short	0x000d
        /*0026*/ 	.short	0x0048
        /*0028*/ 	.byte	0x00, 0xf4, 0x21, 0x00


	//----- nvinfo : EIATTR_KPARAM_INFO
	.align		4
.L_11:
        /*002c*/ 	.byte	0x04, 0x17
        /*002e*/ 	.short	(.L_13 - .L_12)
.L_12:
        /*0030*/ 	.word	0x00000000
        /*0034*/ 	.short	0x000c
        /*0036*/ 	.short	0x0040
        /*0038*/ 	.byte	0x00, 0xf4, 0x21, 0x00


	//----- nvinfo : EIATTR_KPARAM_INFO
	.align		4
.L_13:
        /*003c*/ 	.byte	0x04, 0x17
        /*003e*/ 	.short	(.L_15 - .L_14)
.L_14:
        /*0040*/ 	.word	0x00000000
        /*0044*/ 	.short	0x000b
        /*0046*/ 	.short	0x0038
        /*0048*/ 	.byte	0x00, 0xf0, 0x11, 0x00


	//----- nvinfo : EIATTR_KPARAM_INFO
	.align		4
.L_15:
        /*004c*/ 	.byte	0x04, 0x17
        /*004e*/ 	.short	(.L_17 - .L_16)
.L_16:
        /*0050*/ 	.word	0x00000000
        /*0054*/ 	.short	0x000a
        /*0056*/ 	.short	0x0034
        /*0058*/ 	.byte	0x00, 0xf0, 0x11, 0x00


	//----- nvinfo : EIATTR_KPARAM_INFO
	.align		4
.L_17:
        /*005c*/ 	.byte	0x04, 0x17
        /*005e*/ 	.short	(.L_19 - .L_18)
.L_18:
        /*0060*/ 	.word	0x00000000
        /*0064*/ 	.short	0x0009
        /*0066*/ 	.short	0x0030
        /*0068*/ 	.byte	0x00, 0xf0, 0x11, 0x00


	//----- nvinfo : EIATTR_KPARAM_INFO
	.align		4
.L_19:
        /*006c*/ 	.byte	0x04, 0x17
        /*006e*/ 	.short	(.L_21 - .L_20)
.L_20:
        /*0070*/ 	.word	0x00000000
        /*0074*/ 	.short	0x0008
        /*0076*/ 	.short	0x002c
        /*0078*/ 	.byte	0x00, 0xf0, 0x11, 0x00


	//----- nvinfo : EIATTR_KPARAM_INFO
	.align		4
.L_21:
        /*007c*/ 	.byte	0x04, 0x17
        /*007e*/ 	.short	(.L_23 - .L_22)
.L_22:
        /*0080*/ 	.word	0x00000000
        /*0084*/ 	.short	0x0007
        /*0086*/ 	.short	0x0028
        /*0088*/ 	.byte	0x00, 0xf0, 0x11, 0x00


	//----- nvinfo : EIATTR_KPARAM_INFO
	.align		4
.L_23:
        /*008c*/ 	.byte	0x04, 0x17
        /*008e*/ 	.short	(.L_25 - .L_24)
.L_24:
        /*0090*/ 	.word	0x00000000
        /*0094*/ 	.short	0x0006
        /*0096*/ 	.short	0x0024
        /*0098*/ 	.byte	0x00, 0xf0, 0x11, 0x00


	//----- nvinfo : EIATTR_KPARAM_INFO
	.align		4
.L_25:
        /*009c*/ 	.byte	0x04, 0x17
        /*009e*/ 	.short	(.L_27 - .L_26)
.L_26:
        /*00a0*/ 	.word	0x00000000
        /*00a4*/ 	.short	0x0005
        /*00a6*/ 	.short	0x0020
        /*00a8*/ 	.byte	0x00, 0xf0, 0x11, 0x00


	//----- nvinfo : EIATTR_KPARAM_INFO
	.align		4
.L_27:
        /*00ac*/ 	.byte	0x04, 0x17
        /*00ae*/ 	.short	(.L_29 - .L_28)
.L_28:
        /*00b0*/ 	.word	0x00000000
        /*00b4*/ 	.short	0x0004
        /*00b6*/ 	.short	0x001c
        /*00b8*/ 	.byte	0x00, 0xf0, 0x11, 0x00


	//----- nvinfo : EIATTR_KPARAM_INFO
	.align		4
.L_29:
        /*00bc*/ 	.byte	0x04, 0x17
        /*00be*/ 	.short	(.L_31 - .L_30)
.L_30:
        /*00c0*/ 	.word	0x00000000
        /*00c4*/ 	.short	0x0003
        /*00c6*/ 	.short	0x0018
        /*00c8*/ 	.byte	0x00, 0xf0, 0x11, 0x00


	//----- nvinfo : EIATTR_KPARAM_INFO
	.align		4
.L_31:
        /*00cc*/ 	.byte	0x04, 0x17
        /*00ce*/ 	.short	(.L_33 - .L_32)
.L_32:
        /*00d0*/ 	.word	0x00000000
        /*00d4*/ 	.short	0x0002
        /*00d6*/ 	.short	0x0010
        /*00d8*/ 	.byte	0x00, 0xf4, 0x21, 0x00


	//----- nvinfo : EIATTR_KPARAM_INFO
	.align		4
.L_33:
        /*00dc*/ 	.byte	0x04, 0x17
        /*00de*/ 	.short	(.L_35 - .L_34)
.L_34:
        /*00e0*/ 	.word	0x00000000
        /*00e4*/ 	.short	0x0001
        /*00e6*/ 	.short	0x0008
        /*00e8*/ 	.byte	0x00, 0xf4, 0x21, 0x00


	//----- nvinfo : EIATTR_KPARAM_INFO
	.align		4
.L_35:
        /*00ec*/ 	.byte	0x04, 0x17
        /*00ee*/ 	.short	(.L_37 - .L_36)
.L_36:
        /*00f0*/ 	.word	0x00000000
        /*00f4*/ 	.short	0x0000
        /*00f6*/ 	.short	0x0000
        /*00f8*/ 	.byte	0x00, 0xf4, 0x21, 0x00


	//----- nvinfo : EIATTR_MAXREG_COUNT
	.align		4
.L_37:
        /*00fc*/ 	.byte	0x03, 0x1b
        /*00fe*/ 	.short	0x00ff


	//----- nvinfo : EIATTR_NUM_BARRIERS
	.align		4
        /*0100*/ 	.byte	0x02, 0x4c
        /*0102*/ 	.byte	0x01
	.zero		1


	//----- nvinfo : EIATTR_ANNOTATIONS
	.align		4
        /*0104*/ 	.byte	0x04, 0x55
        /*0106*/ 	.short	(.L_39 - .L_38)


	//   ....[0]....
.L_38:
        /*0108*/ 	.word	0x00000001
        /*010c*/ 	.byte	0x60, 0x0b, 0x00, 0x00, 0x01, 0x00, 0x00, 0x00, 0x40, 0x26, 0x00, 0x00, 0x01, 0x00, 0x00, 0x00
        /* <DEDUP_REMOVED lines=838> */
        /*357c*/ 	.byte	0xc0, 0xa9, 0x01, 0x00, 0x01, 0x00, 0x00, 0x00, 0xe0, 0xa9, 0x01, 0x00


	//----- nvinfo : EIATTR_MERCURY_ISA_VERSION
	.align		4
.L_39:
        /*3588*/ 	.byte	0x03, 0x5f
        /*358a*/ 	.short	0x0000


	//----- nvinfo : EIATTR_EXIT_INSTR_OFFSETS
	.align		4
        /*358c*/ 	.byte	0x04, 0x1c
        /*358e*/ 	.short	(.L_41 - .L_40)


	//   ....[0]....
.L_40:
        /*3590*/ 	.word	0x0001db30


	//   ....[1]....
        /*3594*/ 	.word	0x0001db50


	//----- nvinfo : EIATTR_REQNTID
	.align		4
.L_41:
        /*3598*/ 	.byte	0x04, 0x10
        /*359a*/ 	.short	(.L_43 - .L_42)
.L_42:
        /*359c*/ 	.word	0x00000080
        /*35a0*/ 	.word	0x00000001
        /*35a4*/ 	.word	0x00000001
.L_43:


//--------------------- .nv.callgraph             --------------------------
	.section	.nv.callgraph,"",@"SHT_CUDA_CALLGRAPH"
	.align	4
	.sectionentsize	8
	.align		4
        /*0000*/ 	.word	0x00000000
	.align		4
        /*0004*/ 	.word	0xffffffff
	.align		4
        /*0008*/ 	.word	0x00000000
	.align		4
        /*000c*/ 	.word	0xfffffffe
	.align		4
        /*0010*/ 	.word	0x00000000
	.align		4
        /*0014*/ 	.word	0xfffffffd
	.align		4
        /*0018*/ 	.word	0x00000000
	.align		4
        /*001c*/ 	.word	0xfffffffc


//--------------------- .nv.rel.action            --------------------------
	.section	.nv.rel.action,"",@"SHT_CUDA_RELOCINFO"
	.align	8
	.sectionentsize	8
        /*0000*/ 	.byte	0x73, 0x00, 0x00, 0x00, 0x00, 0x00, 0x00, 0x00, 0x00, 0x00, 0x00, 0x11, 0x25, 0x00, 0x05, 0x36


//--------------------- .nv.constant0.matmul_kernel --------------------------
	.section	.nv.constant0.matmul_kernel,"a",@progbits
	.sectionflags	@""
	.align	4
.nv.constant0.matmul_kernel:
	.zero		432


//--------------------- .text.matmul_kernel       --------------------------
	.section	.text.matmul_kernel,"ax",@progbits
	.sectioninfo	@"SHI_REGISTERS=255"
	.align	128
        .global         matmul_kernel
        .type           matmul_kernel,@function
        .size           matmul_kernel,(.L_x_3 - matmul_kernel)
        .other          matmul_kernel,@"STO_CUDA_ENTRY STV_DEFAULT"
matmul_kernel:
.text.matmul_kernel:
[----:B------:R-:W-:Y:S02]  /*0000*/  IMAD.MOV.U32 R1, RZ, RZ, c[0x0][0x28] ;  /* 0x00000a00ff017624 */ /* 0x000fe400078e00ff */
[----:B------:R-:W-:Y:S01]  /*0010*/  IMAD.MOV.U32 R0, RZ, RZ, c[0x0][0x17c] ;  /* 0x00005f00ff007624 */ /* 0x000fe200078e00ff */
[----:B------:R-:W1:Y:S01]  /*0020*/  S2R R7, SR_CTAID.X ;  /* 0x0000000000077919 */ /* 0x000e620000002500 */
[----:B------:R-:W-:Y:S01]  /*0030*/  IMAD.MOV.U32 R204, RZ, RZ, c[0x0][0x180] ;  /* 0x00006000ffcc7624 */ /* 0x000fe200078e00ff */
[----:B------:R-:W-:Y:S01]  /*0040*/  IADD3 R1, R1, -0x6c8, RZ ;  /* 0xfffff93801017810 */ /* 0x000fe20007ffe0ff */
[----:B------:R-:W-:Y:S01]  /*0050*/  IMAD.MOV.U32 R198, RZ, RZ, c[0x0][0x188] ;  /* 0x00006200ffc67624 */ /* 0x000fe200078e00ff */
[----:B------:R-:W-:Y:S01]  /*0060*/  IADD3 R0, R0, 0x3f, RZ ;  /* 0x0000003f00007810 */ /* 0x000fe20007ffe0ff */
[----:B------:R-:W2:Y:S01]  /*0070*/  S2R R252, SR_TID.X ;  /* 0x0000000000fc7919 */ /* 0x000ea20000002100 */
[----:B------:R-:W-:Y:S01]  /*0080*/  ULDC.64 UR8, c[0x0][0x118] ;  /* 0x0000460000087ab9 */ /* 0x000fe20000000a00 */
[----:B------:R-:W-:Y:S01]  /*0090*/  IADD3 R66, R204, -0x1a, RZ ;  /* 0xffffffe6cc427810 */ /* 0x000fe20007ffe0ff */
[C---:B------:R-:W-:Y:S01]  /*00a0*/  IMAD R81, R198.reuse, 0x11, RZ ;  /* 0x00000011c6517824 */ /* 0x040fe200078e02ff */
[----:B------:R-:W-:Y:S01]  /*00b0*/  SHF.R.S32.HI R3, RZ, 0x1f, R0 ;  /* 0x0000001fff037819 */ /* 0x000fe20000011400 */
[----:B------:R-:W-:Y:S01]  /*00c0*/  IMAD R89, R198, 0x19, RZ ;  /* 0x00000019c6597824 */ /* 0x000fe200078e02ff */
[----:B------:R-:W-:Y:S01]  /*00d0*/  IADD3 R199, R204, -0x1c, RZ ;  /* 0xffffffe4ccc77810 */ /* 0x000fe20007ffe0ff */
[C---:B------:R-:W-:Y:S01]  /*00e0*/  IMAD R77, R198.reuse, 0x1d, RZ ;  /* 0x0000001dc64d7824 */ /* 0x040fe200078e02ff */
[----:B------:R-:W-:Y:S01]  /*00f0*/  LEA.HI R3, R3, R0, RZ, 0x6 ;  /* 0x0000000003037211 */ /* 0x000fe200078f30ff */
[----:B------:R-:W-:-:S02]  /*0100*/  IMAD R97, R198, 0x21, RZ ;  /* 0x00000021c6617824 */ /* 0x000fc400078e02ff */
[C---:B------:R-:W-:Y:S01]  /*0110*/  IMAD R85, R198.reuse, 0x25, RZ ;  /* 0x00000025c6557824 */ /* 0x040fe200078e02ff */
[----:B------:R-:W-:Y:S01]  /*0120*/  SHF.R.S32.HI R3, RZ, 0x6, R3 ;  /* 0x00000006ff037819 */ /* 0x000fe20000011403 */
[C---:B------:R-:W-:Y:S02]  /*0130*/  IMAD R105, R198.reuse, 0x29, RZ ;  /* 0x00000029c6697824 */ /* 0x040fe400078e02ff */
[C---:B------:R-:W-:Y:S02]  /*0140*/  IMAD R93, R198.reuse, 0x2d, RZ ;  /* 0x0000002dc65d7824 */ /* 0x040fe400078e02ff */
[----:B------:R-:W-:Y:S01]  /*0150*/  IMAD.SHL.U32 R4, R3, 0x8, RZ ;  /* 0x0000000803047824 */ /* 0x000fe200078e00ff */
[----:B-1----:R-:W-:Y:S01]  /*0160*/  IABS R8, R7 ;  /* 0x0000000700087213 */ /* 0x002fe20000000000 */
[----:B------:R-:W-:-:S03]  /*0170*/  IMAD R113, R198, 0x31, RZ ;  /* 0x00000031c6717824 */ /* 0x000fc600078e02ff */
[-C--:B------:R-:W-:Y:S01]  /*0180*/  IABS R5, R4.reuse ;  /* 0x0000000400057213 */ /* 0x080fe20000000000 */
[C---:B------:R-:W-:Y:S01]  /*0190*/  IMAD R101, R198.reuse, 0x35, RZ ;  /* 0x00000035c6657824 */ /* 0x040fe200078e02ff */
[----:B------:R-:W-:Y:S01]  /*01a0*/  IABS R10, R4 ;  /* 0x00000004000a7213 */ /* 0x000fe20000000000 */
[----:B------:R-:W-:Y:S01]  /*01b0*/  IMAD R117, R198, 0x39, RZ ;  /* 0x00000039c6757824 */ /* 0x000fe200078e02ff */
[----:B------:R-:W1:Y:S01]  /*01c0*/  I2F.RP R0, R5 ;  /* 0x0000000500007306 */ /* 0x000e620000209400 */
[----:B--2---:R-:W-:Y:S01]  /*01d0*/  LOP3.LUT R42, R252, 0x7f, RZ, 0xc0, !PT ;  /* 0x0000007ffc2a7812 */ /* 0x004fe200078ec0ff */
[C---:B------:R-:W-:Y:S02]  /*01e0*/  IMAD R109, R198.reuse, 0x3d, RZ ;  /* 0x0000003dc66d7824 */ /* 0x040fe400078e02ff */
[----:B------:R-:W-:Y:S02]  /*01f0*/  IMAD.SHL.U32 R119, R198, 0x2, RZ ;  /* 0x00000002c6777824 */ /* 0x000fe400078e00ff */
[----:B------:R-:W-:-:S02]  /*0200*/  IMAD.SHL.U32 R205, R42, 0x4, RZ ;  /* 0x000000042acd7824 */ /* 0x000fc400078e00ff */
[C---:B------:R-:W-:Y:S02]  /*0210*/  IMAD R121, R198.reuse, 0x6, RZ ;  /* 0x00000006c6797824 */ /* 0x040fe400078e02ff */
[C---:B------:R-:W-:Y:S02]  /*0220*/  IMAD R251, R198.reuse, 0xa, RZ ;  /* 0x0000000ac6fb7824 */ /* 0x040fe400078e02ff */
[C---:B------:R-:W-:Y:S02]  /*0230*/  IMAD R133, R198.reuse, 0x12, RZ ;  /* 0x00000012c6857824 */ /* 0x040fe400078e02ff */
[C---:B------:R-:W-:Y:S01]  /*0240*/  IMAD R123, R198.reuse, 0x16, RZ ;  /* 0x00000016c67b7824 */ /* 0x040fe200078e02ff */
[----:B-1----:R-:W1:Y:S01]  /*0250*/  MUFU.RCP R0, R0 ;  /* 0x0000000000007308 */ /* 0x002e620000001000 */
[C---:B------:R-:W-:Y:S02]  /*0260*/  IMAD R141, R198.reuse, 0x1a, RZ ;  /* 0x0000001ac68d7824 */ /* 0x040fe400078e02ff */
[----:B------:R-:W-:-:S02]  /*0270*/  IMAD R129, R198, 0x1e, RZ ;  /* 0x0000001ec6817824 */ /* 0x000fc400078e02ff */
[C---:B------:R-:W-:Y:S02]  /*0280*/  IMAD R149, R198.reuse, 0x22, RZ ;  /* 0x00000022c6957824 */ /* 0x040fe400078e02ff */
[C---:B------:R-:W-:Y:S02]  /*0290*/  IMAD R137, R198.reuse, 0x26, RZ ;  /* 0x00000026c6897824 */ /* 0x040fe400078e02ff */
[C---:B------:R-:W-:Y:S02]  /*02a0*/  IMAD R157, R198.reuse, 0x2a, RZ ;  /* 0x0000002ac69d7824 */ /* 0x040fe400078e02ff */
[C---:B------:R-:W-:Y:S02]  /*02b0*/  IMAD R145, R198.reuse, 0x2e, RZ ;  /* 0x0000002ec6917824 */ /* 0x040fe400078e02ff */
[C---:B------:R-:W-:Y:S02]  /*02c0*/  IMAD R164, R198.reuse, 0x32, RZ ;  /* 0x00000032c6a47824 */ /* 0x040fe400078e02ff */
[----:B------:R-:W-:Y:S01]  /*02d0*/  IMAD R152, R198, 0x36, RZ ;  /* 0x00000036c6987824 */ /* 0x000fe200078e02ff */
[----:B-1----:R-:W-:Y:S01]  /*02e0*/  IADD3 R2, R0, 0xffffffe, RZ ;  /* 0x0ffffffe00027810 */ /* 0x002fe20007ffe0ff */
[----:B------:R-:W-:-:S02]  /*02f0*/  IMAD.MOV R0, RZ, RZ, -R10 ;  /* 0x000000ffff007224 */ /* 0x000fc400078e0a0a */
[C---:B------:R-:W-:Y:S01]  /*0300*/  IMAD R168, R198.reuse, 0x3a, RZ ;  /* 0x0000003ac6a87824 */ /* 0x040fe200078e02ff */
[----:B------:R1:W2:Y:S01]  /*0310*/  F2I.FTZ.U32.TRUNC.NTZ R3, R2 ;  /* 0x0000000200037305 */ /* 0x0002a2000021f000 */
[C---:B------:R-:W-:Y:S02]  /*0320*/  IMAD R160, R198.reuse, 0x3e, RZ ;  /* 0x0000003ec6a07824 */ /* 0x040fe400078e02ff */
[C---:B------:R-:W-:Y:S02]  /*0330*/  IMAD R234, R198.reuse, 0xb, RZ ;  /* 0x0000000bc6ea7824 */ /* 0x040fe400078e02ff */
[C---:B------:R-:W-:Y:S02]  /*0340*/  IMAD R238, R198.reuse, 0xf, RZ ;  /* 0x0000000fc6ee7824 */ /* 0x040fe400078e02ff */
[C---:B------:R-:W-:Y:S01]  /*0350*/  IMAD R242, R198.reuse, 0x13, RZ ;  /* 0x00000013c6f27824 */ /* 0x040fe200078e02ff */
[----:B-1----:R-:W-:Y:S01]  /*0360*/  MOV R2, RZ ;  /* 0x000000ff00027202 */ /* 0x002fe20000000f00 */
[----:B------:R-:W-:-:S02]  /*0370*/  IMAD R246, R198, 0x17, RZ ;  /* 0x00000017c6f67824 */ /* 0x000fc400078e02ff */
[----:B------:R-:W-:Y:S02]  /*0380*/  IMAD R209, R198, 0x2b, RZ ;  /* 0x0000002bc6d17824 */ /* 0x000fe400078e02ff */
[----:B--2---:R-:W-:-:S04]  /*0390*/  IMAD.MOV R6, RZ, RZ, -R3 ;  /* 0x000000ffff067224 */ /* 0x004fc800078e0a03 */
[----:B------:R-:W-:Y:S02]  /*03a0*/  IMAD R9, R6, R5, RZ ;  /* 0x0000000506097224 */ /* 0x000fe400078e02ff */
[----:B------:R-:W-:Y:S02]  /*03b0*/  IMAD.MOV.U32 R6, RZ, RZ, R8 ;  /* 0x000000ffff067224 */ /* 0x000fe400078e0008 */
[----:B------:R-:W-:-:S06]  /*03c0*/  IMAD.HI.U32 R3, R3, R9, R2 ;  /* 0x0000000903037227 */ /* 0x000fcc00078e0002 */
[----:B------:R-:W-:-:S04]  /*03d0*/  IMAD.HI.U32 R3, R3, R6, RZ ;  /* 0x0000000603037227 */ /* 0x000fc800078e00ff */
[----:B------:R-:W-:-:S05]  /*03e0*/  IMAD R0, R3, R0, R6 ;  /* 0x0000000003007224 */ /* 0x000fca00078e0206 */
[----:B------:R-:W-:-:S13]  /*03f0*/  ISETP.GT.U32.AND P1, PT, R5, R0, PT ;  /* 0x000000000500720c */ /* 0x000fda0003f24070 */
[----:B------:R-:W-:Y:S01]  /*0400*/  @!P1 IMAD.IADD R0, R0, 0x1, -R5 ;  /* 0x0000000100009824 */ /* 0x000fe200078e0a05 */
[----:B------:R-:W-:Y:S02]  /*0410*/  @!P1 IADD3 R3, R3, 0x1, RZ ;  /* 0x0000000103039810 */ /* 0x000fe40007ffe0ff */
[----:B------:R-:W-:Y:S02]  /*0420*/  ISETP.NE.AND P1, PT, R4, RZ, PT ;  /* 0x000000ff0400720c */ /* 0x000fe40003f25270 */
[----:B------:R-:W-:Y:S02]  /*0430*/  ISETP.GE.U32.AND P0, PT, R0, R5, PT ;  /* 0x000000050000720c */ /* 0x000fe40003f06070 */
[----:B------:R-:W-:-:S04]  /*0440*/  LOP3.LUT R0, R7, R4, RZ, 0x3c, !PT ;  /* 0x0000000407007212 */ /* 0x000fc800078e3cff */
[----:B------:R-:W-:Y:S01]  /*0450*/  ISETP.GE.AND P2, PT, R0, RZ, PT ;  /* 0x000000ff0000720c */ /* 0x000fe20003f46270 */
[----:B------:R-:W-:-:S05]  /*0460*/  IMAD.MOV.U32 R0, RZ, RZ, c[0x0][0x178] ;  /* 0x00005e00ff007624 */ /* 0x000fca00078e00ff */
[----:B------:R-:W-:Y:S02]  /*0470*/  IADD3 R0, R0, 0xff, RZ ;  /* 0x000000ff00007810 */ /* 0x000fe40007ffe0ff */
[----:B------:R-:W-:-:S05]  /*0480*/  @P0 IADD3 R3, R3, 0x1, RZ ;  /* 0x0000000103030810 */ /* 0x000fca0007ffe0ff */
[----:B------:R-:W-:Y:S01]  /*0490*/  IMAD.MOV.U32 R2, RZ, RZ, R3 ;  /* 0x000000ffff027224 */ /* 0x000fe200078e0003 */
[----:B------:R-:W-:-:S03]  /*04a0*/  SHF.R.S32.HI R3, RZ, 0x1f, R0 ;  /* 0x0000001fff037819 */ /* 0x000fc60000011400 */
[----:B------:R-:W-:Y:S01]  /*04b0*/  @!P2 IMAD.MOV R2, RZ, RZ, -R2 ;  /* 0x000000ffff02a224 */ /* 0x000fe200078e0a02 */
[----:B------:R-:W-:Y:S02]  /*04c0*/  @!P1 LOP3.LUT R2, RZ, R4, RZ, 0x33, !PT ;  /* 0x00000004ff029212 */ /* 0x000fe400078e33ff */
[----:B------:R-:W-:Y:S02]  /*04d0*/  LEA.HI R3, R3, R0, RZ, 0x8 ;  /* 0x0000000003037211 */ /* 0x000fe400078f40ff */
[----:B------:R-:W-:Y:S01]  /*04e0*/  SHF.L.U32 R10, R2, 0x3, RZ ;  /* 0x00000003020a7819 */ /* 0x000fe200000006ff */
[----:B------:R-:W-:Y:S01]  /*04f0*/  IMAD.MOV R2, RZ, RZ, -R2 ;  /* 0x000000ffff027224 */ /* 0x000fe200078e0a02 */
[----:B------:R-:W-:Y:S02]  /*0500*/  IABS R0, c[0x0][0x17c] ;  /* 0x00005f0000007a13 */ /* 0x000fe40000000000 */
[----:B------:R-:W-:Y:S01]  /*0510*/  LEA.HI.SX32 R3, R3, -R10, 0x18 ;  /* 0x8000000a03037211 */ /* 0x000fe200078fc2ff */
[----:B------:R-:W-:Y:S01]  /*0520*/  IMAD R13, R4, R2, R7 ;  /* 0x00000002040d7224 */ /* 0x000fe200078e0207 */
[----:B------:R-:W-:Y:S01]  /*0530*/  IABS R7, c[0x0][0x178] ;  /* 0x00005e0000077a13 */ /* 0x000fe20000000000 */
[----:B------:R-:W-:Y:S01]  /*0540*/  IMAD.MOV.U32 R2, RZ, RZ, RZ ;  /* 0x000000ffff027224 */ /* 0x000fe200078e00ff */
[----:B------:R-:W-:Y:S01]  /*0550*/  IMNMX R12, R3, 0x8, PT ;  /* 0x00000008030c7817 */ /* 0x000fe20003800200 */
[----:B------:R-:W1:Y:S01]  /*0560*/  I2F.RP R9, R0 ;  /* 0x0000000000097306 */ /* 0x000e620000209400 */
[----:B------:R-:W-:-:S02]  /*0570*/  IABS R4, R13 ;  /* 0x0000000d00047213 */ /* 0x000fc40000000000 */
[----:B------:R-:W-:-:S05]  /*0580*/  IABS R11, R12 ;  /* 0x0000000c000b7213 */ /* 0x000fca0000000000 */
[----:B------:R-:W2:Y:S08]  /*0590*/  I2F.RP R5, R11 ;  /* 0x0000000b00057306 */ /* 0x000eb00000209400 */
[----:B-1----:R-:W-:Y:S08]  /*05a0*/  MUFU.RCP R9, R9 ;  /* 0x0000000900097308 */ /* 0x002ff00000001000 */
[----:B--2---:R-:W1:Y:S02]  /*05b0*/  MUFU.RCP R5, R5 ;  /* 0x0000000500057308 */ /* 0x004e640000001000 */
[----:B-1----:R-:W-:-:S06]  /*05c0*/  IADD3 R3, R5, 0xffffffe, RZ ;  /* 0x0ffffffe05037810 */ /* 0x002fcc0007ffe0ff */
[----:B------:R-:W1:Y:S02]  /*05d0*/  F2I.FTZ.U32.TRUNC.NTZ R3, R3 ;  /* 0x0000000300037305 */ /* 0x000e64000021f000 */
[----:B-1----:R-:W-:-:S04]  /*05e0*/  IMAD.MOV R6, RZ, RZ, -R3 ;  /* 0x000000ffff067224 */ /* 0x002fc800078e0a03 */
[----:B------:R-:W-:Y:S01]  /*05f0*/  IMAD R5, R6, R11, RZ ;  /* 0x0000000b06057224 */ /* 0x000fe200078e02ff */
[----:B------:R-:W-:-:S03]  /*0600*/  IABS R6, R12 ;  /* 0x0000000c00067213 */ /* 0x000fc60000000000 */
[----:B------:R-:W-:-:S04]  /*0610*/  IMAD.HI.U32 R3, R3, R5, R2 ;  /* 0x0000000503037227 */ /* 0x000fc800078e0002 */
[----:B------:R-:W-:Y:S01]  /*0620*/  IMAD.MOV R5, RZ, RZ, -R6 ;  /* 0x000000ffff057224 */ /* 0x000fe200078e0a06 */
[----:B------:R-:W-:Y:S01]  /*0630*/  IADD3 R6, R9, 0xffffffe, RZ ;  /* 0x0ffffffe09067810 */ /* 0x000fe20007ffe0ff */
[----:B------:R-:W-:-:S04]  /*0640*/  IMAD.HI.U32 R3, R3, R4, RZ ;  /* 0x0000000403037227 */ /* 0x000fc800078e00ff */
[----:B------:R-:W-:Y:S02]  /*0650*/  IMAD R4, R3, R5, R4 ;  /* 0x0000000503047224 */ /* 0x000fe400078e0204 */
[----:B------:R-:W-:Y:S02]  /*0660*/  IMAD.MOV.U32 R2, RZ, RZ, R7 ;  /* 0x000000ffff027224 */ /* 0x000fe400078e0007 */
[----:B------:R1:W2:Y:S01]  /*0670*/  F2I.FTZ.U32.TRUNC.NTZ R7, R6 ;  /* 0x0000000600077305 */ /* 0x0002a2000021f000 */
[----:B------:R-:W-:-:S07]  /*0680*/  ISETP.GT.U32.AND P1, PT, R11, R4, PT ;  /* 0x000000040b00720c */ /* 0x000fce0003f24070 */
[----:B------:R-:W3:Y:S01]  /*0690*/  I2F.RP R8, R2 ;  /* 0x0000000200087306 */ /* 0x000ee20000209400 */
[----:B-1----:R-:W-:-:S05]  /*06a0*/  MOV R6, RZ ;  /* 0x000000ff00067202 */ /* 0x002fca0000000f00 */
[-C--:B------:R-:W-:Y:S02]  /*06b0*/  @!P1 IADD3 R4, R4, -R11.reuse, RZ ;  /* 0x8000000b04049210 */ /* 0x080fe40007ffe0ff */
[----:B------:R-:W-:Y:S01]  /*06c0*/  @!P1 IADD3 R3, R3, 0x1, RZ ;  /* 0x0000000103039810 */ /* 0x000fe20007ffe0ff */
[--C-:B--2---:R-:W-:Y:S01]  /*06d0*/  IMAD.MOV R9, RZ, RZ, -R7.reuse ;  /* 0x000000ffff097224 */ /* 0x104fe200078e0a07 */
[----:B------:R-:W-:Y:S02]  /*06e0*/  ISETP.GE.U32.AND P0, PT, R4, R11, PT ;  /* 0x0000000b0400720c */ /* 0x000fe40003f06070 */
[----:B------:R-:W-:Y:S01]  /*06f0*/  LOP3.LUT R4, R13, R12, RZ, 0x3c, !PT ;  /* 0x0000000c0d047212 */ /* 0x000fe200078e3cff */
[----:B------:R-:W-:Y:S01]  /*0700*/  IMAD R9, R9, R0, RZ ;  /* 0x0000000009097224 */ /* 0x000fe200078e02ff */
[----:B------:R-:W-:Y:S01]  /*0710*/  ISETP.NE.AND P1, PT, R12, RZ, PT ;  /* 0x000000ff0c00720c */ /* 0x000fe20003f25270 */
[----:B---3--:R-:W1:Y:S01]  /*0720*/  MUFU.RCP R8, R8 ;  /* 0x0000000800087308 */ /* 0x008e620000001000 */
[----:B------:R-:W-:Y:S01]  /*0730*/  ISETP.GE.AND P2, PT, R4, RZ, PT ;  /* 0x000000ff0400720c */ /* 0x000fe20003f46270 */
[----:B------:R-:W-:-:S04]  /*0740*/  IMAD.HI.U32 R6, R7, R9, R6 ;  /* 0x0000000907067227 */ /* 0x000fc800078e0006 */
[----:B------:R-:W-:Y:S02]  /*0750*/  IMAD.MOV.U32 R4, RZ, RZ, RZ ;  /* 0x000000ffff047224 */ /* 0x000fe400078e00ff */
[----:B------:R-:W-:-:S05]  /*0760*/  @P0 IADD3 R3, R3, 0x1, RZ ;  /* 0x0000000103030810 */ /* 0x000fca0007ffe0ff */
[----:B------:R-:W-:Y:S01]  /*0770*/  IMAD.MOV.U32 R14, RZ, RZ, R3 ;  /* 0x000000ffff0e7224 */ /* 0x000fe200078e0003 */
[----:B------:R-:W-:Y:S02]  /*0780*/  SHF.R.U32.HI R3, RZ, 0x6, R252 ;  /* 0x00000006ff037819 */ /* 0x000fe400000116fc */
[----:B-1----:R-:W-:Y:S01]  /*0790*/  IADD3 R5, R8, 0xffffffe, RZ ;  /* 0x0ffffffe08057810 */ /* 0x002fe20007ffe0ff */
[----:B------:R-:W-:Y:S01]  /*07a0*/  @!P2 IMAD.MOV R14, RZ, RZ, -R14 ;  /* 0x000000ffff0ea224 */ /* 0x000fe200078e0a0e */
[----:B------:R-:W-:Y:S02]  /*07b0*/  @!P1 LOP3.LUT R14, RZ, R12, RZ, 0x33, !PT ;  /* 0x0000000cff0e9212 */ /* 0x000fe400078e33ff */
[----:B------:R-:W-:Y:S02]  /*07c0*/  SGXT.U32 R3, R3, 0x1 ;  /* 0x000000010303781a */ /* 0x000fe40000000000 */
[----:B------:R-:W1:Y:S01]  /*07d0*/  F2I.FTZ.U32.TRUNC.NTZ R5, R5 ;  /* 0x0000000500057305 */ /* 0x000e62000021f000 */
[----:B------:R-:W-:-:S05]  /*07e0*/  IMAD.SHL.U32 R206, R14, 0x40, RZ ;  /* 0x000000400ece7824 */ /* 0x000fca00078e00ff */
[----:B------:R-:W-:-:S04]  /*07f0*/  LOP3.LUT R8, R206, R3, RZ, 0xfc, !PT ;  /* 0x00000003ce087212 */ /* 0x000fc800078efcff */
[----:B------:R-:W-:Y:S02]  /*0800*/  IABS R3, R8 ;  /* 0x0000000800037213 */ /* 0x000fe40000000000 */
[C---:B------:R-:W-:Y:S02]  /*0810*/  LOP3.LUT R22, R8.reuse, 0x3e, RZ, 0xfc, !PT ;  /* 0x0000003e08167812 */ /* 0x040fe400078efcff */
[C---:B------:R-:W-:Y:S01]  /*0820*/  LOP3.LUT R16, R8.reuse, 0x2, RZ, 0xfc, !PT ;  /* 0x0000000208107812 */ /* 0x040fe200078efcff */
[----:B-1----:R-:W-:Y:S01]  /*0830*/  IMAD.MOV R11, RZ, RZ, -R5 ;  /* 0x000000ffff0b7224 */ /* 0x002fe200078e0a05 */
[----:B------:R-:W-:Y:S02]  /*0840*/  IABS R21, R22 ;  /* 0x0000001600157213 */ /* 0x000fe40000000000 */
[C---:B------:R-:W-:Y:S01]  /*0850*/  LOP3.LUT R17, R8.reuse, 0x6, RZ, 0xfc, !PT ;  /* 0x0000000608117812 */ /* 0x040fe200078efcff */
[----:B------:R-:W-:Y:S01]  /*0860*/  IMAD R7, R11, R2, RZ ;  /* 0x000000020b077224 */ /* 0x000fe200078e02ff */
[----:B------:R-:W-:Y:S01]  /*0870*/  LOP3.LUT R18, R8, 0x8, RZ, 0xfc, !PT ;  /* 0x0000000808127812 */ /* 0x000fe200078efcff */
[----:B------:R-:W-:Y:S01]  /*0880*/  IMAD.MOV.U32 R11, RZ, RZ, R3 ;  /* 0x000000ffff0b7224 */ /* 0x000fe200078e0003 */
[----:B------:R-:W-:Y:S01]  /*0890*/  ISETP.GE.AND P6, PT, R16, RZ, PT ;  /* 0x000000ff1000720c */ /* 0x000fe20003fc6270 */
[----:B------:R-:W-:Y:S01]  /*08a0*/  IMAD.MOV R3, RZ, RZ, -R14 ;  /* 0x000000ffff037224 */ /* 0x000fe200078e0a0e */
[----:B------:R-:W-:Y:S01]  /*08b0*/  LOP3.LUT R14, R8, 0x4, RZ, 0xfc, !PT ;  /* 0x00000004080e7812 */ /* 0x000fe200078efcff */
[----:B------:R-:W-:Y:S01]  /*08c0*/  IMAD.HI.U32 R4, R5, R7, R4 ;  /* 0x0000000705047227 */ /* 0x000fe200078e0004 */
[----:B------:R-:W-:-:S02]  /*08d0*/  IABS R7, R16 ;  /* 0x0000001000077213 */ /* 0x000fc40000000000 */
[----:B------:R-:W-:Y:S01]  /*08e0*/  IABS R15, R18 ;  /* 0x00000012000f7213 */ /* 0x000fe20000000000 */
[----:B------:R-:W-:Y:S01]  /*08f0*/  IMAD R3, R12, R3, R13 ;  /* 0x000000030c037224 */ /* 0x000fe200078e020d */
[----:B------:R-:W-:Y:S01]  /*0900*/  IABS R12, R17 ;  /* 0x00000011000c7213 */ /* 0x000fe20000000000 */
[----:B------:R-:W-:Y:S01]  /*0910*/  IMAD.HI.U32 R5, R6, R11, RZ ;  /* 0x0000000b06057227 */ /* 0x000fe200078e00ff */
[----:B------:R-:W-:Y:S02]  /*0920*/  LOP3.LUT R16, R8, 0xc, RZ, 0xfc, !PT ;  /* 0x0000000c08107812 */ /* 0x000fe400078efcff */
[----:B------:R-:W-:Y:S01]  /*0930*/  IADD3 R3, R10, R3, RZ ;  /* 0x000000030a037210 */ /* 0x000fe20007ffe0ff */
[----:B------:R-:W-:Y:S01]  /*0940*/  IMAD.MOV R5, RZ, RZ, -R5 ;  /* 0x000000ffff057224 */ /* 0x000fe200078e0a05 */
[----:B------:R-:W-:Y:S01]  /*0950*/  IABS R10, R14 ;  /* 0x0000000e000a7213 */ /* 0x000fe20000000000 */
[----:B------:R-:W-:Y:S01]  /*0960*/  IMAD.HI.U32 R9, R6, R21, RZ ;  /* 0x0000001506097227 */ /* 0x000fe200078e00ff */
[----:B------:R-:W-:-:S02]  /*0970*/  ISETP.GE.AND P4, PT, R14, RZ, PT ;  /* 0x000000ff0e00720c */ /* 0x000fc40003f86270 */
[----:B------:R-:W-:Y:S01]  /*0980*/  LOP3.LUT R14, R8, 0xa, RZ, 0xfc, !PT ;  /* 0x0000000a080e7812 */ /* 0x000fe200078efcff */
[----:B------:R-:W-:Y:S01]  /*0990*/  IMAD.MOV.U32 R13, RZ, RZ, R7 ;  /* 0x000000ffff0d7224 */ /* 0x000fe200078e0007 */
[----:B------:R-:W-:Y:S01]  /*09a0*/  IABS R19, R16 ;  /* 0x0000001000137213 */ /* 0x000fe20000000000 */
[----:B------:R-:W-:Y:S01]  /*09b0*/  IMAD R5, R0, R5, R11 ;  /* 0x0000000500057224 */ /* 0x000fe200078e020b */
[----:B------:R-:W-:Y:S01]  /*09c0*/  LOP3.LUT R20, R8, 0xe, RZ, 0xfc, !PT ;  /* 0x0000000e08147812 */ /* 0x000fe200078efcff */
[----:B------:R-:W-:Y:S01]  /*09d0*/  IMAD.MOV.U32 R11, RZ, RZ, R10 ;  /* 0x000000ffff0b7224 */ /* 0x000fe200078e000a */
[----:B------:R-:W-:Y:S01]  /*09e0*/  ISETP.GE.AND P2, PT, R17, RZ, PT ;  /* 0x000000ff1100720c */ /* 0x000fe20003f46270 */
[----:B------:R-:W-:Y:S01]  /*09f0*/  IMAD.MOV R10, RZ, RZ, -R9 ;  /* 0x000000ffff0a7224 */ /* 0x000fe200078e0a09 */
[----:B------:R-:W-:Y:S01]  /*0a00*/  ISETP.GT.U32.AND P1, PT, R0, R5, PT ;  /* 0x000000050000720c */ /* 0x000fe20003f24070 */
[----:B------:R-:W-:Y:S01]  /*0a10*/  IMAD.HI.U32 R7, R6, R13, RZ ;  /* 0x0000000d06077227 */ /* 0x000fe200078e00ff */
[----:B------:R-:W-:-:S02]  /*0a20*/  IABS R17, R14 ;  /* 0x0000000e00117213 */ /* 0x000fc40000000000 */
[----:B------:R-:W-:Y:S01]  /*0a30*/  IABS R23, R20 ;  /* 0x0000001400177213 */ /* 0x000fe20000000000 */
[----:B------:R-:W-:Y:S01]  /*0a40*/  IMAD R21, R0, R10, R21 ;  /* 0x0000000a00157224 */ /* 0x000fe200078e0215 */
[----:B------:R-:W-:Y:S01]  /*0a50*/  LOP3.LUT R24, R8, 0x1c, RZ, 0xfc, !PT ;  /* 0x0000001c08187812 */ /* 0x000fe200078efcff */
[----:B------:R-:W-:Y:S01]  /*0a60*/  IMAD.MOV R9, RZ, RZ, -R7 ;  /* 0x000000ffff097224 */ /* 0x000fe200078e0a07 */
[----:B------:R-:W-:Y:S01]  /*0a70*/  LEA R207, R3, R42, 0x8 ;  /* 0x0000002a03cf7211 */ /* 0x000fe200078e40ff */
[----:B------:R-:W-:Y:S01]  /*0a80*/  IMAD.HI.U32 R7, R6, R11, RZ ;  /* 0x0000000b06077227 */ /* 0x000fe200078e00ff */
[C---:B------:R-:W-:Y:S02]  /*0a90*/  ISETP.GT.U32.AND P3, PT, R0.reuse, R21, PT ;  /* 0x000000150000720c */ /* 0x040fe40003f64070 */
[----:B------:R-:W-:Y:S01]  /*0aa0*/  IABS R35, R24 ;  /* 0x0000001800237213 */ /* 0x000fe20000000000 */
[----:B------:R-:W-:Y:S01]  /*0ab0*/  IMAD.MOV R10, RZ, RZ, -R7 ;  /* 0x000000ffff0a7224 */ /* 0x000fe200078e0a07 */
[----:B------:R-:W-:Y:S01]  /*0ac0*/  IADD3 R208, R207, 0x80, RZ ;  /* 0x00000080cfd07810 */ /* 0x000fe20007ffe0ff */
[C---:B------:R-:W-:Y:S01]  /*0ad0*/  IMAD R9, R0.reuse, R9, R13 ;  /* 0x0000000900097224 */ /* 0x040fe200078e020d */
[----:B------:R-:W-:Y:S01]  /*0ae0*/  IABS R71, R207 ;  /* 0x000000cf00477213 */ /* 0x000fe20000000000 */
[C---:B------:R-:W-:Y:S01]  /*0af0*/  IMAD R11, R0.reuse, R10, R11 ;  /* 0x0000000a000b7224 */ /* 0x040fe200078e020b */
[----:B------:R-:W-:Y:S01]  /*0b00*/  IABS R73, R208 ;  /* 0x000000d000497213 */ /* 0x000fe20000000000 */
[----:B------:R-:W-:Y:S01]  /*0b10*/  IMAD.MOV.U32 R13, RZ, RZ, R12 ;  /* 0x000000ffff0d7224 */ /* 0x000fe200078e000c */
[C---:B------:R-:W-:Y:S01]  /*0b20*/  ISETP.GT.U32.AND P0, PT, R0.reuse, R9, PT ;  /* 0x000000090000720c */ /* 0x040fe20003f04070 */
[--C-:B------:R-:W-:Y:S01]  /*0b30*/  @!P1 IMAD.IADD R5, R5, 0x1, -R0.reuse ;  /* 0x0000000105059824 */ /* 0x100fe200078e0a00 */
[----:B------:R-:W-:Y:S01]  /*0b40*/  ISETP.GT.U32.AND P5, PT, R0, R11, PT ;  /* 0x0000000b0000720c */ /* 0x000fe20003fa4070 */
[----:B------:R-:W-:Y:S01]  /*0b50*/  @!P3 IMAD.IADD R21, R21, 0x1, -R0 ;  /* 0x000000011515b824 */ /* 0x000fe200078e0a00 */
[----:B------:R1:W-:Y:S01]  /*0b60*/  STL.64 [R1+0x520], R206 ;  /* 0x000520ce01007387 */ /* 0x0003e20000100a00 */
[----:B------:R-:W-:Y:S01]  /*0b70*/  IMAD.HI.U32 R7, R6, R13, RZ ;  /* 0x0000000d06077227 */ /* 0x000fe200078e00ff */
[----:B------:R-:W-:-:S02]  /*0b80*/  ISETP.GT.U32.AND P1, PT, R0, R5, PT ;  /* 0x000000050000720c */ /* 0x000fc40003f24070 */
[----:B------:R-:W-:Y:S01]  /*0b90*/  ISETP.GT.U32.AND P3, PT, R0, R21, PT ;  /* 0x000000150000720c */ /* 0x000fe20003f64070 */
[----:B------:R-:W-:Y:S01]  /*0ba0*/  IMAD.HI.U32 R10, R6, R15, RZ ;  /* 0x0000000f060a7227 */ /* 0x000fe200078e00ff */
[----:B------:R-:W-:-:S03]  /*0bb0*/  IADD3 R7, -R7, RZ, RZ ;  /* 0x000000ff07077210 */ /* 0x000fc60007ffe1ff */
[----:B------:R-:W-:Y:S02]  /*0bc0*/  @!P0 IMAD.IADD R9, R9, 0x1, -R0 ;  /* 0x0000000109098824 */ /* 0x000fe400078e0a00 */
[----:B------:R-:W-:Y:S02]  /*0bd0*/  IMAD.MOV R10, RZ, RZ, -R10 ;  /* 0x000000ffff0a7224 */ /* 0x000fe400078e0a0a */
[----:B------:R-:W-:Y:S01]  /*0be0*/  @!P5 IMAD.IADD R11, R11, 0x1, -R0 ;  /* 0x000000010b0bd824 */ /* 0x000fe200078e0a00 */
[C---:B------:R-:W-:Y:S01]  /*0bf0*/  ISETP.GT.U32.AND P5, PT, R0.reuse, R9, PT ;  /* 0x000000090000720c */ /* 0x040fe20003fa4070 */
[C---:B------:R-:W-:Y:S02]  /*0c00*/  IMAD R13, R0.reuse, R7, R13 ;  /* 0x00000007000d7224 */ /* 0x040fe400078e020d */
[C---:B------:R-:W-:Y:S01]  /*0c10*/  IMAD R15, R0.reuse, R10, R15 ;  /* 0x0000000a000f7224 */ /* 0x040fe200078e020f */
[----:B------:R-:W-:Y:S01]  /*0c20*/  ISETP.GT.U32.AND P0, PT, R0, R11, PT ;  /* 0x0000000b0000720c */ /* 0x000fe20003f04070 */
[----:B------:R-:W-:Y:S01]  /*0c30*/  IMAD.HI.U32 R10, R6, R19, RZ ;  /* 0x00000013060a7227 */ /* 0x000fe200078e00ff */
[----:B------:R-:W-:-:S02]  /*0c40*/  @!P3 IADD3 R21, R21, -R0, RZ ;  /* 0x800000001515b210 */ /* 0x000fc40007ffe0ff */
[----:B------:R-:W-:Y:S01]  /*0c50*/  ISETP.GT.U32.AND P3, PT, R0, R13, PT ;  /* 0x0000000d0000720c */ /* 0x000fe20003f64070 */
[----:B------:R-:W-:-:S04]  /*0c60*/  IMAD.HI.U32 R7, R6, R17, RZ ;  /* 0x0000001106077227 */ /* 0x000fc800078e00ff */
[----:B------:R-:W-:Y:S02]  /*0c70*/  IMAD.MOV R12, RZ, RZ, -R10 ;  /* 0x000000ffff0c7224 */ /* 0x000fe400078e0a0a */
[----:B------:R-:W-:-:S04]  /*0c80*/  IMAD.HI.U32 R10, R6, R23, RZ ;  /* 0x00000017060a7227 */ /* 0x000fc800078e00ff */
[----:B------:R-:W-:Y:S01]  /*0c90*/  @!P1 IMAD.IADD R5, R5, 0x1, -R0 ;  /* 0x0000000105059824 */ /* 0x000fe200078e0a00 */
[----:B------:R-:W-:Y:S01]  /*0ca0*/  ISETP.GE.AND P1, PT, R8, RZ, PT ;  /* 0x000000ff0800720c */ /* 0x000fe20003f26270 */
[----:B------:R-:W-:Y:S01]  /*0cb0*/  IMAD.MOV R7, RZ, RZ, -R7 ;  /* 0x000000ffff077224 */ /* 0x000fe200078e0a07 */
[----:B------:R-:W-:Y:S01]  /*0cc0*/  @!P3 IADD3 R13, R13, -R0, RZ ;  /* 0x800000000d0db210 */ /* 0x000fe20007ffe0ff */
[----:B------:R-:W-:Y:S01]  /*0cd0*/  IMAD.MOV R10, RZ, RZ, -R10 ;  /* 0x000000ffff0a7224 */ /* 0x000fe200078e0a0a */
[----:B------:R-:W-:Y:S01]  /*0ce0*/  ISETP.GE.AND P3, PT, R18, RZ, PT ;  /* 0x000000ff1200720c */ /* 0x000fe20003f66270 */
[----:B------:R-:W-:Y:S01]  /*0cf0*/  @!P5 IMAD.IADD R9, R9, 0x1, -R0 ;  /* 0x000000010909d824 */ /* 0x000fe200078e0a00 */
[----:B------:R-:W-:Y:S01]  /*0d00*/  LOP3.LUT R18, R8, 0x10, RZ, 0xfc, !PT ;  /* 0x0000001008127812 */ /* 0x000fe200078efcff */
[C---:B------:R-:W-:Y:S01]  /*0d10*/  IMAD R19, R0.reuse, R12, R19 ;  /* 0x0000000c00137224 */ /* 0x040fe200078e0213 */
[C---:B------:R-:W-:Y:S01]  /*0d20*/  ISETP.GT.U32.AND P5, PT, R0.reuse, R15, PT ;  /* 0x0000000f0000720c */ /* 0x040fe20003fa4070 */
[----:B------:R-:W-:-:S02]  /*0d30*/  IMAD R17, R0, R7, R17 ;  /* 0x0000000700117224 */ /* 0x000fc400078e0211 */
[----:B------:R-:W-:Y:S02]  /*0d40*/  IMAD.MOV.U32 R7, RZ, RZ, R5 ;  /* 0x000000ffff077224 */ /* 0x000fe400078e0005 */
[----:B------:R-:W-:Y:S01]  /*0d50*/  @!P0 IMAD.IADD R11, R11, 0x1, -R0 ;  /* 0x000000010b0b8824 */ /* 0x000fe200078e0a00 */
[----:B------:R-:W-:Y:S01]  /*0d60*/  ISETP.GE.AND P0, PT, R22, RZ, PT ;  /* 0x000000ff1600720c */ /* 0x000fe20003f06270 */
[C---:B------:R-:W-:Y:S01]  /*0d70*/  IMAD R5, R0.reuse, R10, R23 ;  /* 0x0000000a00057224 */ /* 0x040fe200078e0217 */
[----:B------:R-:W-:Y:S01]  /*0d80*/  IABS R23, R18 ;  /* 0x0000001200177213 */ /* 0x000fe20000000000 */
[----:B------:R-:W-:Y:S01]  /*0d90*/  @!P6 IMAD.MOV R9, RZ, RZ, -R9 ;  /* 0x000000ffff09e224 */ /* 0x000fe200078e0a09 */
[C---:B------:R-:W-:Y:S01]  /*0da0*/  ISETP.GT.U32.AND P6, PT, R0.reuse, R19, PT ;  /* 0x000000130000720c */ /* 0x040fe20003fc4070 */
[----:B------:R-:W-:Y:S01]  /*0db0*/  @!P4 IMAD.MOV R11, RZ, RZ, -R11 ;  /* 0x000000ffff0bc224 */ /* 0x000fe200078e0a0b */
[C---:B------:R-:W-:Y:S01]  /*0dc0*/  ISETP.GT.U32.AND P4, PT, R0.reuse, R5, PT ;  /* 0x000000050000720c */ /* 0x040fe20003f84070 */
[----:B------:R-:W-:Y:S01]  /*0dd0*/  @!P1 IMAD.MOV R7, RZ, RZ, -R7 ;  /* 0x000000ffff079224 */ /* 0x000fe200078e0a07 */
[----:B------:R-:W-:Y:S01]  /*0de0*/  ISETP.GT.U32.AND P1, PT, R0, R13, PT ;  /* 0x0000000d0000720c */ /* 0x000fe20003f24070 */
[----:B------:R-:W-:Y:S01]  /*0df0*/  IMAD.HI.U32 R10, R6, R23, RZ ;  /* 0x00000017060a7227 */ /* 0x000fe200078e00ff */
[----:B------:R-:W-:-:S03]  /*0e00*/  LOP3.LUT R22, R8, 0x1a, RZ, 0xfc, !PT ;  /* 0x0000001a08167812 */ /* 0x000fc600078efcff */
[----:B------:R-:W-:Y:S01]  /*0e10*/  IMAD.MOV R12, RZ, RZ, -R10 ;  /* 0x000000ffff0c7224 */ /* 0x000fe200078e0a0a */
[----:B------:R-:W-:Y:S01]  /*0e20*/  IABS R33, R22 ;  /* 0x0000001600217213 */ /* 0x000fe20000000000 */
[--C-:B------:R-:W-:Y:S02]  /*0e30*/  @!P5 IMAD.IADD R15, R15, 0x1, -R0.reuse ;  /* 0x000000010f0fd824 */ /* 0x100fe400078e0a00 */
[----:B------:R-:W-:Y:S01]  /*0e40*/  @!P6 IADD3 R19, R19, -R0, RZ ;  /* 0x800000001313e210 */ /* 0x000fe20007ffe0ff */
[C---:B------:R-:W-:Y:S02]  /*0e50*/  IMAD R23, R0.reuse, R12, R23 ;  /* 0x0000000c00177224 */ /* 0x040fe400078e0217 */
[--C-:B------:R-:W-:Y:S01]  /*0e60*/  @!P4 IMAD.IADD R5, R5, 0x1, -R0.reuse ;  /* 0x000000010505c824 */ /* 0x100fe200078e0a00 */
[----:B------:R-:W-:Y:S01]  /*0e70*/  ISETP.GT.U32.AND P4, PT, R0, R19, PT ;  /* 0x000000130000720c */ /* 0x000fe20003f84070 */
[----:B------:R-:W-:Y:S01]  /*0e80*/  @!P1 IMAD.IADD R13, R13, 0x1, -R0 ;  /* 0x000000010d0d9824 */ /* 0x000fe200078e0a00 */
[----:B------:R-:W-:Y:S01]  /*0e90*/  ISETP.GE.AND P1, PT, R14, RZ, PT ;  /* 0x000000ff0e00720c */ /* 0x000fe20003f26270 */
[----:B------:R-:W-:Y:S01]  /*0ea0*/  IMAD.MOV.U32 R69, RZ, RZ, R21 ;  /* 0x000000ffff457224 */ /* 0x000fe200078e0015 */
[----:B------:R-:W-:Y:S01]  /*0eb0*/  LOP3.LUT R14, R8, 0x12, RZ, 0xfc, !PT ;  /* 0x00000012080e7812 */ /* 0x000fe200078efcff */
[----:B------:R-:W-:Y:S01]  /*0ec0*/  @!P2 IMAD.MOV R13, RZ, RZ, -R13 ;  /* 0x000000ffff0da224 */ /* 0x000fe200078e0a0d */
[----:B------:R-:W-:-:S02]  /*0ed0*/  ISETP.GT.U32.AND P5, PT, R0, R15, PT ;  /* 0x0000000f0000720c */ /* 0x000fc40003fa4070 */
[----:B------:R-:W-:Y:S02]  /*0ee0*/  IABS R25, R14 ;  /* 0x0000000e00197213 */ /* 0x000fe40000000000 */
[----:B------:R-:W-:Y:S02]  /*0ef0*/  @!P0 IADD3 R69, -R69, RZ, RZ ;  /* 0x000000ff45458210 */ /* 0x000fe40007ffe1ff */
[----:B------:R-:W-:Y:S01]  /*0f00*/  ISETP.GT.U32.AND P0, PT, R0, R17, PT ;  /* 0x000000110000720c */ /* 0x000fe20003f04070 */
[----:B------:R-:W-:Y:S01]  /*0f10*/  IMAD.HI.U32 R10, R6, R25, RZ ;  /* 0x00000019060a7227 */ /* 0x000fe200078e00ff */
[----:B------:R-:W-:-:S03]  /*0f20*/  ISETP.GT.U32.AND P2, PT, R0, R5, PT ;  /* 0x000000050000720c */ /* 0x000fc60003f44070 */
[--C-:B------:R-:W-:Y:S01]  /*0f30*/  @!P4 IMAD.IADD R19, R19, 0x1, -R0.reuse ;  /* 0x000000011313c824 */ /* 0x100fe200078e0a00 */
[----:B------:R-:W-:Y:S01]  /*0f40*/  ISETP.GT.U32.AND P4, PT, R0, R23, PT ;  /* 0x000000170000720c */ /* 0x000fe20003f84070 */
[--C-:B------:R-:W-:Y:S01]  /*0f50*/  @!P5 IMAD.IADD R15, R15, 0x1, -R0.reuse ;  /* 0x000000010f0fd824 */ /* 0x100fe200078e0a00 */
[----:B------:R-:W-:Y:S02]  /*0f60*/  IADD3 R10, -R10, RZ, RZ ;  /* 0x000000ff0a0a7210 */ /* 0x000fe40007ffe1ff */
[----:B------:R-:W-:Y:S01]  /*0f70*/  ISETP.GE.AND P5, PT, R16, RZ, PT ;  /* 0x000000ff1000720c */ /* 0x000fe20003fa6270 */
[----:B------:R-:W-:Y:S01]  /*0f80*/  @!P3 IMAD.MOV R15, RZ, RZ, -R15 ;  /* 0x000000ffff0fb224 */ /* 0x000fe200078e0a0f */
[----:B------:R-:W-:Y:S01]  /*0f90*/  LOP3.LUT R16, R8, 0x14, RZ, 0xfc, !PT ;  /* 0x0000001408107812 */ /* 0x000fe200078efcff */
[----:B------:R-:W-:Y:S01]  /*0fa0*/  IMAD R25, R0, R10, R25 ;  /* 0x0000000a00197224 */ /* 0x000fe200078e0219 */
[----:B------:R-:W-:Y:S01]  /*0fb0*/  ISETP.GE.AND P3, PT, R18, RZ, PT ;  /* 0x000000ff1200720c */ /* 0x000fe20003f66270 */
[--C-:B------:R-:W-:Y:S01]  /*0fc0*/  @!P0 IMAD.IADD R17, R17, 0x1, -R0.reuse ;  /* 0x0000000111118824 */ /* 0x100fe200078e0a00 */
[----:B------:R-:W-:Y:S01]  /*0fd0*/  IABS R27, R16 ;  /* 0x00000010001b7213 */ /* 0x000fe20000000000 */
[--C-:B------:R-:W-:Y:S01]  /*0fe0*/  @!P2 IMAD.IADD R5, R5, 0x1, -R0.reuse ;  /* 0x000000010505a824 */ /* 0x100fe200078e0a00 */
[----:B------:R-:W-:Y:S01]  /*0ff0*/  ISETP.GE.AND P0, PT, R20, RZ, PT ;  /* 0x000000ff1400720c */ /* 0x000fe20003f06270 */
[----:B------:R-:W-:Y:S01]  /*1000*/  @!P4 IMAD.IADD R23, R23, 0x1, -R0 ;  /* 0x000000011717c824 */ /* 0x000fe200078e0a00 */
[----:B------:R-:W-:Y:S01]  /*1010*/  ISETP.GT.U32.AND P4, PT, R0, R25, PT ;  /* 0x000000190000720c */ /* 0x000fe20003f84070 */
[----:B------:R-:W-:Y:S01]  /*1020*/  IMAD.HI.U32 R10, R6, R27, RZ ;  /* 0x0000001b060a7227 */ /* 0x000fe200078e00ff */
[----:B------:R-:W-:-:S02]  /*1030*/  LOP3.LUT R20, R8, 0x18, RZ, 0xfc, !PT ;  /* 0x0000001808147812 */ /* 0x000fc400078efcff */
[----:B------:R-:W-:Y:S01]  /*1040*/  ISETP.GT.U32.AND P6, PT, R0, R17, PT ;  /* 0x000000110000720c */ /* 0x000fe20003fc4070 */
[----:B------:R-:W-:Y:S01]  /*1050*/  IMAD.MOV R12, RZ, RZ, -R10 ;  /* 0x000000ffff0c7224 */ /* 0x000fe200078e0a0a */
[----:B------:R-:W-:Y:S01]  /*1060*/  IABS R31, R20 ;  /* 0x00000014001f7213 */ /* 0x000fe20000000000 */
[----:B------:R-:W-:Y:S01]  /*1070*/  IMAD.MOV.U32 R21, RZ, RZ, R5 ;  /* 0x000000ffff157224 */ /* 0x000fe200078e0005 */
[----:B------:R-:W-:Y:S01]  /*1080*/  ISETP.GE.AND P2, PT, R16, RZ, PT ;  /* 0x000000ff1000720c */ /* 0x000fe20003f46270 */
[----:B------:R-:W-:Y:S01]  /*1090*/  IMAD R27, R0, R12, R27 ;  /* 0x0000000c001b7224 */ /* 0x000fe200078e021b */
[----:B------:R-:W-:Y:S01]  /*10a0*/  LOP3.LUT R18, R8, 0x16, RZ, 0xfc, !PT ;  /* 0x0000001608127812 */ /* 0x000fe200078efcff */
[----:B------:R-:W-:-:S03]  /*10b0*/  IMAD.HI.U32 R12, R6, R31, RZ ;  /* 0x0000001f060c7227 */ /* 0x000fc600078e00ff */
[----:B------:R-:W-:Y:S01]  /*10c0*/  IABS R29, R18 ;  /* 0x00000012001d7213 */ /* 0x000fe20000000000 */
[--C-:B------:R-:W-:Y:S01]  /*10d0*/  @!P4 IMAD.IADD R25, R25, 0x1, -R0.reuse ;  /* 0x000000011919c824 */ /* 0x100fe200078e0a00 */
[----:B------:R-:W-:Y:S01]  /*10e0*/  IADD3 R16, -R12, RZ, RZ ;  /* 0x000000ff0c107210 */ /* 0x000fe20007ffe1ff */
[----:B------:R-:W-:Y:S01]  /*10f0*/  @!P6 IMAD.IADD R17, R17, 0x1, -R0 ;  /* 0x000000011111e824 */ /* 0x000fe200078e0a00 */
[----:B------:R-:W-:Y:S01]  /*1100*/  ISETP.GE.AND P6, PT, R14, RZ, PT ;  /* 0x000000ff0e00720c */ /* 0x000fe20003fc6270 */
[----:B------:R-:W-:Y:S01]  /*1110*/  IMAD.HI.U32 R10, R6, R29, RZ ;  /* 0x0000001d060a7227 */ /* 0x000fe200078e00ff */
[----:B------:R-:W-:-:S03]  /*1120*/  ISETP.GT.U32.AND P4, PT, R0, R25, PT ;  /* 0x000000190000720c */ /* 0x000fc60003f84070 */
[----:B------:R-:W-:Y:S01]  /*1130*/  IMAD R31, R0, R16, R31 ;  /* 0x00000010001f7224 */ /* 0x000fe200078e021f */
[----:B------:R-:W-:Y:S01]  /*1140*/  LOP3.LUT R16, R8, 0x20, RZ, 0xfc, !PT ;  /* 0x0000002008107812 */ /* 0x000fe200078efcff */
[----:B------:R-:W-:Y:S01]  /*1150*/  @!P1 IMAD.MOV R17, RZ, RZ, -R17 ;  /* 0x000000ffff119224 */ /* 0x000fe200078e0a11 */
[----:B------:R-:W-:Y:S01]  /*1160*/  ISETP.GT.U32.AND P1, PT, R0, R23, PT ;  /* 0x000000170000720c */ /* 0x000fe20003f24070 */
[----:B------:R-:W-:Y:S01]  /*1170*/  IMAD.MOV R14, RZ, RZ, -R10 ;  /* 0x000000ffff0e7224 */ /* 0x000fe200078e0a0a */
[----:B------:R-:W-:Y:S01]  /*1180*/  IABS R39, R16 ;  /* 0x0000001000277213 */ /* 0x000fe20000000000 */
[----:B------:R-:W-:-:S04]  /*1190*/  IMAD.HI.U32 R10, R6, R33, RZ ;  /* 0x00000021060a7227 */ /* 0x000fc800078e00ff */
[--C-:B------:R-:W-:Y:S01]  /*11a0*/  @!P4 IMAD.IADD R25, R25, 0x1, -R0.reuse ;  /* 0x000000011919c824 */ /* 0x100fe200078e0a00 */
[C---:B------:R-:W-:Y:S01]  /*11b0*/  ISETP.GT.U32.AND P4, PT, R0.reuse, R31, PT ;  /* 0x0000001f0000720c */ /* 0x040fe20003f84070 */
[----:B------:R-:W-:Y:S01]  /*11c0*/  IMAD R5, R0, R14, R29 ;  /* 0x0000000e00057224 */ /* 0x000fe200078e021d */
[----:B------:R-:W-:Y:S01]  /*11d0*/  LOP3.LUT R14, R8, 0x1e, RZ, 0xfc, !PT ;  /* 0x0000001e080e7812 */ /* 0x000fe200078efcff */
[----:B------:R-:W-:Y:S01]  /*11e0*/  @!P5 IMAD.MOV R19, RZ, RZ, -R19 ;  /* 0x000000ffff13d224 */ /* 0x000fe200078e0a13 */
[----:B------:R-:W-:Y:S01]  /*11f0*/  ISETP.GT.U32.AND P5, PT, R0, R27, PT ;  /* 0x0000001b0000720c */ /* 0x000fe20003fa4070 */
[----:B------:R-:W-:Y:S01]  /*1200*/  @!P1 IMAD.IADD R23, R23, 0x1, -R0 ;  /* 0x0000000117179824 */ /* 0x000fe200078e0a00 */
[----:B------:R-:W-:Y:S01]  /*1210*/  IADD3 R10, -R10, RZ, RZ ;  /* 0x000000ff0a0a7210 */ /* 0x000fe20007ffe1ff */
[----:B------:R-:W-:Y:S01]  /*1220*/  @!P6 IMAD.MOV R25, RZ, RZ, -R25 ;  /* 0x000000ffff19e224 */ /* 0x000fe200078e0a19 */
[C---:B------:R-:W-:Y:S01]  /*1230*/  ISETP.GT.U32.AND P1, PT, R0.reuse, R5, PT ;  /* 0x000000050000720c */ /* 0x040fe20003f24070 */
[----:B------:R-:W-:Y:S01]  /*1240*/  @!P0 IMAD.MOV R21, RZ, RZ, -R21 ;  /* 0x000000ffff158224 */ /* 0x000fe200078e0a15 */
[----:B------:R-:W-:Y:S01]  /*1250*/  IABS R37, R14 ;  /* 0x0000000e00257213 */ /* 0x000fe20000000000 */
[----:B------:R-:W-:Y:S01]  /*1260*/  IMAD R33, R0, R10, R33 ;  /* 0x0000000a00217224 */ /* 0x000fe200078e0221 */
[----:B------:R-:W-:Y:S01]  /*1270*/  ISETP.GE.AND P0, PT, R18, RZ, PT ;  /* 0x000000ff1200720c */ /* 0x000fe20003f06270 */
[----:B------:R-:W-:Y:S01]  /*1280*/  @!P3 IMAD.MOV R23, RZ, RZ, -R23 ;  /* 0x000000ffff17b224 */ /* 0x000fe200078e0a17 */
[----:B------:R-:W-:Y:S01]  /*1290*/  @!P4 IADD3 R31, R31, -R0, RZ ;  /* 0x800000001f1fc210 */ /* 0x000fe20007ffe0ff */
[----:B------:R-:W-:Y:S01]  /*12a0*/  IMAD.HI.U32 R10, R6, R37, RZ ;  /* 0x00000025060a7227 */ /* 0x000fe200078e00ff */
[----:B------:R-:W-:-:S02]  /*12b0*/  ISETP.GT.U32.AND P6, PT, R0, R33, PT ;  /* 0x000000210000720c */ /* 0x000fc40003fc4070 */
[----:B------:R-:W-:Y:S01]  /*12c0*/  ISETP.GT.U32.AND P4, PT, R0, R31, PT ;  /* 0x0000001f0000720c */ /* 0x000fe20003f84070 */
[----:B------:R-:W-:Y:S01]  /*12d0*/  IMAD.MOV R10, RZ, RZ, -R10 ;  /* 0x000000ffff0a7224 */ /* 0x000fe200078e0a0a */
[----:B------:R-:W-:Y:S01]  /*12e0*/  LOP3.LUT R18, R8, 0x22, RZ, 0xfc, !PT ;  /* 0x0000002208127812 */ /* 0x000fe200078efcff */
[--C-:B------:R-:W-:Y:S01]  /*12f0*/  @!P5 IMAD.IADD R27, R27, 0x1, -R0.reuse ;  /* 0x000000011b1bd824 */ /* 0x100fe200078e0a00 */
[----:B------:R-:W-:Y:S01]  /*1300*/  ISETP.GE.AND P5, PT, R20, RZ, PT ;  /* 0x000000ff1400720c */ /* 0x000fe20003fa6270 */
[----:B------:R-:W-:Y:S01]  /*1310*/  @!P1 IMAD.IADD R5, R5, 0x1, -R0 ;  /* 0x0000000105059824 */ /* 0x000fe200078e0a00 */
[----:B------:R-:W-:Y:S01]  /*1320*/  IABS R41, R18 ;  /* 0x0000001200297213 */ /* 0x000fe20000000000 */
[C---:B------:R-:W-:Y:S01]  /*1330*/  IMAD R37, R0.reuse, R10, R37 ;  /* 0x0000000a00257224 */ /* 0x040fe200078e0225 */
[----:B------:R-:W-:Y:S01]  /*1340*/  ISETP.GT.U32.AND P1, PT, R0, R27, PT ;  /* 0x0000001b0000720c */ /* 0x000fe20003f24070 */
[----:B------:R-:W-:Y:S01]  /*1350*/  IMAD.HI.U32 R12, R6, R35, RZ ;  /* 0x00000023060c7227 */ /* 0x000fe200078e00ff */
[----:B------:R-:W-:-:S02]  /*1360*/  ISETP.GT.U32.AND P3, PT, R0, R5, PT ;  /* 0x000000050000720c */ /* 0x000fc40003f64070 */
[----:B------:R-:W-:Y:S01]  /*1370*/  LOP3.LUT R20, R8, 0x24, RZ, 0xfc, !PT ;  /* 0x0000002408147812 */ /* 0x000fe200078efcff */
[----:B------:R-:W-:Y:S01]  /*1380*/  IMAD.MOV R12, RZ, RZ, -R12 ;  /* 0x000000ffff0c7224 */ /* 0x000fe200078e0a0c */
[----:B------:R-:W-:Y:S01]  /*1390*/  @!P4 IADD3 R31, R31, -R0, RZ ;  /* 0x800000001f1fc210 */ /* 0x000fe20007ffe0ff */
[----:B------:R-:W-:Y:S01]  /*13a0*/  @!P6 IMAD.IADD R33, R33, 0x1, -R0 ;  /* 0x000000012121e824 */ /* 0x000fe200078e0a00 */
[C---:B------:R-:W-:Y:S01]  /*13b0*/  ISETP.GT.U32.AND P4, PT, R0.reuse, R37, PT ;  /* 0x000000250000720c */ /* 0x040fe20003f84070 */
[----:B------:R-:W-:Y:S01]  /*13c0*/  IMAD R35, R0, R12, R35 ;  /* 0x0000000c00237224 */ /* 0x000fe200078e0223 */
[----:B------:R-:W-:Y:S01]  /*13d0*/  IABS R43, R20 ;  /* 0x00000014002b7213 */ /* 0x000fe20000000000 */
[----:B------:R-:W-:Y:S01]  /*13e0*/  IMAD.HI.U32 R12, R6, R41, RZ ;  /* 0x00000029060c7227 */ /* 0x000fe200078e00ff */
[----:B------:R-:W-:-:S03]  /*13f0*/  ISETP.GT.U32.AND P6, PT, R0, R33, PT ;  /* 0x000000210000720c */ /* 0x000fc60003fc4070 */
[----:B------:R-:W-:-:S04]  /*1400*/  IMAD.HI.U32 R10, R6, R39, RZ ;  /* 0x00000027060a7227 */ /* 0x000fc800078e00ff */
[--C-:B------:R-:W-:Y:S01]  /*1410*/  @!P1 IMAD.IADD R27, R27, 0x1, -R0.reuse ;  /* 0x000000011b1b9824 */ /* 0x100fe200078e0a00 */
[----:B------:R-:W-:Y:S01]  /*1420*/  ISETP.GT.U32.AND P1, PT, R0, R35, PT ;  /* 0x000000230000720c */ /* 0x000fe20003f24070 */
[----:B------:R-:W-:Y:S01]  /*1430*/  @!P3 IMAD.IADD R5, R5, 0x1, -R0 ;  /* 0x000000010505b824 */ /* 0x000fe200078e0a00 */
[----:B------:R-:W-:Y:S01]  /*1440*/  ISETP.GE.AND P3, PT, R22, RZ, PT ;  /* 0x000000ff1600720c */ /* 0x000fe20003f66270 */
[----:B------:R-:W-:Y:S01]  /*1450*/  IMAD.MOV R12, RZ, RZ, -R12 ;  /* 0x000000ffff0c7224 */ /* 0x000fe200078e0a0c */
[----:B------:R-:W-:Y:S01]  /*1460*/  LOP3.LUT R22, R8, 0x38, RZ, 0xfc, !PT ;  /* 0x0000003808167812 */ /* 0x000fe200078efcff */
[----:B------:R-:W-:Y:S01]  /*1470*/  @!P4 IMAD.IADD R37, R37, 0x1, -R0 ;  /* 0x000000012525c824 */ /* 0x000fe200078e0a00 */
[----:B------:R-:W-:Y:S01]  /*1480*/  MOV R29, R5 ;  /* 0x00000005001d7202 */ /* 0x000fe20000000f00 */
[----:B------:R-:W-:Y:S01]  /*1490*/  IMAD.MOV R10, RZ, RZ, -R10 ;  /* 0x000000ffff0a7224 */ /* 0x000fe200078e0a0a */
[----:B------:R-:W-:Y:S01]  /*14a0*/  IABS R63, R22 ;  /* 0x00000016003f7213 */ /* 0x000fe20000000000 */
[----:B------:R-:W-:Y:S01]  /*14b0*/  IMAD R41, R0, R12, R41 ;  /* 0x0000000c00297224 */ /* 0x000fe200078e0229 */
[----:B------:R-:W-:Y:S01]  /*14c0*/  LOP3.LUT R12, R8, 0x28, RZ, 0xfc, !PT ;  /* 0x00000028080c7812 */ /* 0x000fe200078efcff */
[----:B------:R-:W-:Y:S01]  /*14d0*/  @!P2 IMAD.MOV R27, RZ, RZ, -R27 ;  /* 0x000000ffff1ba224 */ /* 0x000fe200078e0a1b */
[C---:B------:R-:W-:Y:S01]  /*14e0*/  ISETP.GT.U32.AND P2, PT, R0.reuse, R37, PT ;  /* 0x000000250000720c */ /* 0x040fe20003f44070 */
[----:B------:R-:W-:Y:S01]  /*14f0*/  IMAD R39, R0, R10, R39 ;  /* 0x0000000a00277224 */ /* 0x000fe200078e0227 */
[----:B------:R-:W-:Y:S01]  /*1500*/  LOP3.LUT R10, R8, 0x26, RZ, 0xfc, !PT ;  /* 0x00000026080a7812 */ /* 0x000fe200078efcff */
[----:B------:R-:W-:Y:S01]  /*1510*/  @!P5 IMAD.MOV R31, RZ, RZ, -R31 ;  /* 0x000000ffff1fd224 */ /* 0x000fe200078e0a1f */
[----:B------:R-:W-:Y:S01]  /*1520*/  ISETP.GT.U32.AND P5, PT, R0, R41, PT ;  /* 0x000000290000720c */ /* 0x000fe20003fa4070 */
[----:B------:R-:W-:Y:S01]  /*1530*/  @!P6 IMAD.IADD R33, R33, 0x1, -R0 ;  /* 0x000000012121e824 */ /* 0x000fe200078e0a00 */
[----:B------:R-:W-:Y:S01]  /*1540*/  ISETP.GE.AND P6, PT, R14, RZ, PT ;  /* 0x000000ff0e00720c */ /* 0x000fe20003fc6270 */
[----:B------:R-:W-:Y:S01]  /*1550*/  @!P0 IMAD.MOV R29, RZ, RZ, -R29 ;  /* 0x000000ffff1d8224 */ /* 0x000fe200078e0a1d */
[----:B------:R-:W-:Y:S01]  /*1560*/  ISETP.GT.U32.AND P0, PT, R0, R39, PT ;  /* 0x000000270000720c */ /* 0x000fe20003f04070 */
[----:B------:R-:W-:Y:S01]  /*1570*/  IMAD.HI.U32 R5, R6, R43, RZ ;  /* 0x0000002b06057227 */ /* 0x000fe200078e00ff */
[----:B------:R-:W-:-:S02]  /*1580*/  IABS R45, R10 ;  /* 0x0000000a002d7213 */ /* 0x000fc40000000000 */
[----:B------:R-:W-:Y:S01]  /*1590*/  LOP3.LUT R14, R8, 0x2a, RZ, 0xfc, !PT ;  /* 0x0000002a080e7812 */ /* 0x000fe200078efcff */
[--C-:B------:R-:W-:Y:S01]  /*15a0*/  @!P1 IMAD.IADD R35, R35, 0x1, -R0.reuse ;  /* 0x0000000123239824 */ /* 0x100fe200078e0a00 */
[----:B------:R-:W-:Y:S01]  /*15b0*/  IADD3 R5, -R5, RZ, RZ ;  /* 0x000000ff05057210 */ /* 0x000fe20007ffe1ff */
[--C-:B------:R-:W-:Y:S01]  /*15c0*/  @!P2 IMAD.IADD R37, R37, 0x1, -R0.reuse ;  /* 0x000000012525a824 */ /* 0x100fe200078e0a00 */
[----:B------:R-:W-:Y:S01]  /*15d0*/  ISETP.GE.AND P1, PT, R24, RZ, PT ;  /* 0x000000ff1800720c */ /* 0x000fe20003f26270 */
[--C-:B------:R-:W-:Y:S01]  /*15e0*/  @!P5 IMAD.IADD R41, R41, 0x1, -R0.reuse ;  /* 0x000000012929d824 */ /* 0x100fe200078e0a00 */
[C---:B------:R-:W-:Y:S01]  /*15f0*/  ISETP.GT.U32.AND P4, PT, R0.reuse, R35, PT ;  /* 0x000000230000720c */ /* 0x040fe20003f84070 */
[C---:B------:R-:W-:Y:S01]  /*1600*/  IMAD R5, R0.reuse, R5, R43 ;  /* 0x0000000500057224 */ /* 0x040fe200078e022b */
[----:B------:R-:W-:Y:S01]  /*1610*/  @!P6 IADD3 R37, -R37, RZ, RZ ;  /* 0x000000ff2525e210 */ /* 0x000fe20007ffe1ff */
[----:B------:R-:W-:Y:S01]  /*1620*/  @!P0 IMAD.IADD R39, R39, 0x1, -R0 ;  /* 0x0000000127278824 */ /* 0x000fe200078e0a00 */
[C---:B------:R-:W-:Y:S01]  /*1630*/  ISETP.GT.U32.AND P5, PT, R0.reuse, R41, PT ;  /* 0x000000290000720c */ /* 0x040fe20003fa4070 */
[----:B------:R-:W-:Y:S01]  /*1640*/  @!P3 IMAD.MOV R33, RZ, RZ, -R33 ;  /* 0x000000ffff21b224 */ /* 0x000fe200078e0a21 */
[----:B------:R-:W-:-:S02]  /*1650*/  ISETP.GT.U32.AND P6, PT, R0, R5, PT ;  /* 0x000000050000720c */ /* 0x000fc40003fc4070 */
[----:B------:R-:W-:Y:S02]  /*1660*/  ISETP.GT.U32.AND P0, PT, R0, R39, PT ;  /* 0x000000270000720c */ /* 0x000fe40003f04070 */
[----:B------:R-:W-:Y:S02]  /*1670*/  ISETP.GE.AND P3, PT, R16, RZ, PT ;  /* 0x000000ff1000720c */ /* 0x000fe40003f66270 */
[----:B------:R-:W-:Y:S01]  /*1680*/  IABS R47, R12 ;  /* 0x0000000c002f7213 */ /* 0x000fe20000000000 */
[----:B------:R-:W-:Y:S01]  /*1690*/  @!P4 IMAD.IADD R35, R35, 0x1, -R0 ;  /* 0x000000012323c824 */ /* 0x000fe200078e0a00 */
[----:B------:R-:W-:Y:S02]  /*16a0*/  IABS R49, R14 ;  /* 0x0000000e00317213 */ /* 0x000fe40000000000 */
[----:B------:R-:W-:Y:S01]  /*16b0*/  ISETP.GE.AND P2, PT, R20, RZ, PT ;  /* 0x000000ff1400720c */ /* 0x000fe20003f46270 */
[----:B------:R-:W-:Y:S01]  /*16c0*/  @!P1 IMAD.MOV R35, RZ, RZ, -R35 ;  /* 0x000000ffff239224 */ /* 0x000fe200078e0a23 */
[----:B------:R-:W-:Y:S01]  /*16d0*/  ISETP.GE.AND P1, PT, R10, RZ, PT ;  /* 0x000000ff0a00720c */ /* 0x000fe20003f26270 */
[----:B------:R-:W-:Y:S01]  /*16e0*/  IMAD.HI.U32 R10, R6, R45, RZ ;  /* 0x0000002d060a7227 */ /* 0x000fe200078e00ff */
[----:B------:R-:W-:-:S02]  /*16f0*/  ISETP.GE.AND P4, PT, R18, RZ, PT ;  /* 0x000000ff1200720c */ /* 0x000fc40003f86270 */
[C---:B------:R-:W-:Y:S01]  /*1700*/  LOP3.LUT R18, R8.reuse, 0x2c, RZ, 0xfc, !PT ;  /* 0x0000002c08127812 */ /* 0x040fe200078efcff */
[--C-:B------:R-:W-:Y:S01]  /*1710*/  @!P6 IMAD.IADD R5, R5, 0x1, -R0.reuse ;  /* 0x000000010505e824 */ /* 0x100fe200078e0a00 */
[----:B------:R-:W-:Y:S01]  /*1720*/  LOP3.LUT R20, R8, 0x36, RZ, 0xfc, !PT ;  /* 0x0000003608147812 */ /* 0x000fe200078efcff */
[--C-:B------:R-:W-:Y:S01]  /*1730*/  @!P5 IMAD.IADD R41, R41, 0x1, -R0.reuse ;  /* 0x000000012929d824 */ /* 0x100fe200078e0a00 */
[----:B------:R-:W-:Y:S01]  /*1740*/  ISETP.GE.AND P5, PT, R14, RZ, PT ;  /* 0x000000ff0e00720c */ /* 0x000fe20003fa6270 */
[----:B------:R-:W-:Y:S01]  /*1750*/  @!P0 IMAD.IADD R39, R39, 0x1, -R0 ;  /* 0x0000000127278824 */ /* 0x000fe200078e0a00 */
[----:B------:R-:W-:Y:S01]  /*1760*/  ISETP.GE.AND P0, PT, R12, RZ, PT ;  /* 0x000000ff0c00720c */ /* 0x000fe20003f06270 */
[----:B------:R-:W-:Y:S01]  /*1770*/  IMAD.MOV R14, RZ, RZ, -R10 ;  /* 0x000000ffff0e7224 */ /* 0x000fe200078e0a0a */
[----:B------:R-:W-:Y:S01]  /*1780*/  ISETP.GT.U32.AND P6, PT, R0, R5, PT ;  /* 0x000000050000720c */ /* 0x000fe20003fc4070 */
[----:B------:R-:W-:Y:S01]  /*1790*/  IMAD.HI.U32 R12, R6, R47, RZ ;  /* 0x0000002f060c7227 */ /* 0x000fe200078e00ff */
[----:B------:R-:W-:-:S02]  /*17a0*/  IABS R51, R18 ;  /* 0x0000001200337213 */ /* 0x000fc40000000000 */
[----:B------:R-:W-:Y:S01]  /*17b0*/  IABS R61, R20 ;  /* 0x00000014003d7213 */ /* 0x000fe20000000000 */
[----:B------:R-:W-:Y:S01]  /*17c0*/  IMAD R45, R0, R14, R45 ;  /* 0x0000000e002d7224 */ /* 0x000fe200078e022d */
[C---:B------:R-:W-:Y:S01]  /*17d0*/  LOP3.LUT R14, R8.reuse, 0x30, RZ, 0xfc, !PT ;  /* 0x00000030080e7812 */ /* 0x040fe200078efcff */
[----:B------:R-:W-:Y:S01]  /*17e0*/  IMAD.MOV R16, RZ, RZ, -R12 ;  /* 0x000000ffff107224 */ /* 0x000fe200078e0a0c */
[----:B------:R-:W-:Y:S01]  /*17f0*/  LOP3.LUT R24, R8, 0x3a, RZ, 0xfc, !PT ;  /* 0x0000003a08187812 */ /* 0x000fe200078efcff */
[----:B------:R-:W-:Y:S01]  /*1800*/  @!P3 IMAD.MOV R39, RZ, RZ, -R39 ;  /* 0x000000ffff27b224 */ /* 0x000fe200078e0a27 */
[C---:B------:R-:W-:Y:S01]  /*1810*/  ISETP.GT.U32.AND P3, PT, R0.reuse, R45, PT ;  /* 0x0000002d0000720c */ /* 0x040fe20003f64070 */
[----:B------:R-:W-:Y:S01]  /*1820*/  IMAD R47, R0, R16, R47 ;  /* 0x00000010002f7224 */ /* 0x000fe200078e022f */
[----:B------:R-:W-:Y:S01]  /*1830*/  IABS R55, R14 ;  /* 0x0000000e00377213 */ /* 0x000fe20000000000 */
[----:B------:R-:W-:Y:S01]  /*1840*/  @!P6 IMAD.IADD R5, R5, 0x1, -R0 ;  /* 0x000000010505e824 */ /* 0x000fe200078e0a00 */
[----:B------:R-:W-:Y:S01]  /*1850*/  LOP3.LUT R16, R8, 0x32, RZ, 0xfc, !PT ;  /* 0x0000003208107812 */ /* 0x000fe200078efcff */
[----:B------:R-:W-:Y:S01]  /*1860*/  IMAD.HI.U32 R10, R6, R49, RZ ;  /* 0x00000031060a7227 */ /* 0x000fe200078e00ff */
[----:B------:R-:W-:-:S02]  /*1870*/  ISETP.GT.U32.AND P6, PT, R0, R47, PT ;  /* 0x0000002f0000720c */ /* 0x000fc40003fc4070 */
[----:B------:R-:W-:Y:S01]  /*1880*/  IABS R57, R16 ;  /* 0x0000001000397213 */ /* 0x000fe20000000000 */
[----:B------:R-:W-:Y:S01]  /*1890*/  IMAD.MOV.U32 R43, RZ, RZ, R5 ;  /* 0x000000ffff2b7224 */ /* 0x000fe200078e0005 */
[----:B------:R-:W-:Y:S01]  /*18a0*/  IADD3 R10, -R10, RZ, RZ ;  /* 0x000000ff0a0a7210 */ /* 0x000fe20007ffe1ff */
[----:B------:R-:W-:Y:S01]  /*18b0*/  IMAD.HI.U32 R12, R6, R51, RZ ;  /* 0x00000033060c7227 */ /* 0x000fe200078e00ff */
[----:B------:R-:W-:Y:S02]  /*18c0*/  IABS R65, R24 ;  /* 0x0000001800417213 */ /* 0x000fe40000000000 */
[----:B------:R-:W-:Y:S01]  /*18d0*/  @!P3 IADD3 R45, R45, -R0, RZ ;  /* 0x800000002d2db210 */ /* 0x000fe20007ffe0ff */
[----:B------:R-:W-:Y:S02]  /*18e0*/  @!P2 IMAD.MOV R43, RZ, RZ, -R43 ;  /* 0x000000ffff2ba224 */ /* 0x000fe400078e0a2b */
[C---:B------:R-:W-:Y:S01]  /*18f0*/  IMAD R49, R0.reuse, R10, R49 ;  /* 0x0000000a00317224 */ /* 0x040fe200078e0231 */
[----:B------:R-:W-:Y:S01]  /*1900*/  ISETP.GT.U32.AND P2, PT, R0, R45, PT ;  /* 0x0000002d0000720c */ /* 0x000fe20003f44070 */
[----:B------:R-:W-:Y:S01]  /*1910*/  @!P6 IMAD.IADD R47, R47, 0x1, -R0 ;  /* 0x000000012f2fe824 */ /* 0x000fe200078e0a00 */
[----:B------:R-:W-:Y:S01]  /*1920*/  LOP3.LUT R10, R8, 0x2e, RZ, 0xfc, !PT ;  /* 0x0000002e080a7812 */ /* 0x000fe200078efcff */
[----:B------:R-:W-:-:S02]  /*1930*/  IMAD.MOV R12, RZ, RZ, -R12 ;  /* 0x000000ffff0c7224 */ /* 0x000fc400078e0a0c */
[----:B------:R-:W-:Y:S01]  /*1940*/  @!P4 IMAD.MOV R41, RZ, RZ, -R41 ;  /* 0x000000ffff29c224 */ /* 0x000fe200078e0a29 */
[C---:B------:R-:W-:Y:S01]  /*1950*/  ISETP.GT.U32.AND P6, PT, R0.reuse, R47, PT ;  /* 0x0000002f0000720c */ /* 0x040fe20003fc4070 */
[----:B------:R-:W-:Y:S01]  /*1960*/  IMAD R51, R0, R12, R51 ;  /* 0x0000000c00337224 */ /* 0x000fe200078e0233 */
[----:B------:R-:W-:Y:S01]  /*1970*/  IABS R53, R10 ;  /* 0x0000000a00357213 */ /* 0x000fe20000000000 */
[----:B------:R-:W-:Y:S01]  /*1980*/  IMAD.HI.U32 R12, R6, R57, RZ ;  /* 0x00000039060c7227 */ /* 0x000fe200078e00ff */
[----:B------:R-:W-:Y:S02]  /*1990*/  ISETP.GE.AND P3, PT, R10, RZ, PT ;  /* 0x000000ff0a00720c */ /* 0x000fe40003f66270 */
[----:B------:R-:W-:Y:S01]  /*19a0*/  ISETP.GE.AND P4, PT, R18, RZ, PT ;  /* 0x000000ff1200720c */ /* 0x000fe20003f86270 */
[----:B------:R-:W-:Y:S01]  /*19b0*/  @!P2 IMAD.IADD R45, R45, 0x1, -R0 ;  /* 0x000000012d2da824 */ /* 0x000fe200078e0a00 */
[----:B------:R-:W-:Y:S01]  /*19c0*/  ISETP.GT.U32.AND P2, PT, R0, R49, PT ;  /* 0x000000310000720c */ /* 0x000fe20003f44070 */
[----:B------:R-:W-:Y:S01]  /*19d0*/  IMAD.HI.U32 R5, R6, R53, RZ ;  /* 0x0000003506057227 */ /* 0x000fe200078e00ff */
[----:B------:R-:W-:-:S02]  /*19e0*/  LOP3.LUT R18, R8, 0x34, RZ, 0xfc, !PT ;  /* 0x0000003408127812 */ /* 0x000fc400078efcff */
[----:B------:R-:W-:Y:S01]  /*19f0*/  LOP3.LUT R8, R8, 0x3c, RZ, 0xfc, !PT ;  /* 0x0000003c08087812 */ /* 0x000fe200078efcff */
[----:B------:R-:W-:Y:S01]  /*1a00*/  IMAD.MOV R5, RZ, RZ, -R5 ;  /* 0x000000ffff057224 */ /* 0x000fe200078e0a05 */
[----:B------:R-:W-:Y:S01]  /*1a10*/  @!P6 IADD3 R47, R47, -R0, RZ ;  /* 0x800000002f2fe210 */ /* 0x000fe20007ffe0ff */
[----:B------:R-:W-:Y:S01]  /*1a20*/  IMAD.HI.U32 R10, R6, R55, RZ ;  /* 0x00000037060a7227 */ /* 0x000fe200078e00ff */
[C---:B------:R-:W-:Y:S02]  /*1a30*/  ISETP.GT.U32.AND P6, PT, R0.reuse, R51, PT ;  /* 0x000000330000720c */ /* 0x040fe40003fc4070 */
[----:B------:R-:W-:Y:S01]  /*1a40*/  IABS R59, R18 ;  /* 0x00000012003b7213 */ /* 0x000fe20000000000 */
[C---:B------:R-:W-:Y:S01]  /*1a50*/  IMAD R5, R0.reuse, R5, R53 ;  /* 0x0000000500057224 */ /* 0x040fe200078e0235 */
[----:B------:R-:W-:Y:S01]  /*1a60*/  IABS R67, R8 ;  /* 0x0000000800437213 */ /* 0x000fe20000000000 */
[----:B------:R-:W-:Y:S02]  /*1a70*/  IMAD.MOV R10, RZ, RZ, -R10 ;  /* 0x000000ffff0a7224 */ /* 0x000fe400078e0a0a */
[----:B------:R-:W-:Y:S01]  /*1a80*/  @!P2 IMAD.IADD R49, R49, 0x1, -R0 ;  /* 0x000000013131a824 */ /* 0x000fe200078e0a00 */
[C---:B------:R-:W-:Y:S01]  /*1a90*/  ISETP.GT.U32.AND P2, PT, R0.reuse, R5, PT ;  /* 0x000000050000720c */ /* 0x040fe20003f44070 */
[----:B------:R-:W-:-:S02]  /*1aa0*/  IMAD R55, R0, R10, R55 ;  /* 0x0000000a00377224 */ /* 0x000fc400078e0237 */
[----:B------:R-:W-:Y:S02]  /*1ab0*/  IMAD.MOV R12, RZ, RZ, -R12 ;  /* 0x000000ffff0c7224 */ /* 0x000fe400078e0a0c */
[----:B------:R-:W-:Y:S01]  /*1ac0*/  @!P6 IMAD.IADD R51, R51, 0x1, -R0 ;  /* 0x000000013333e824 */ /* 0x000fe200078e0a00 */
[----:B------:R-:W-:Y:S01]  /*1ad0*/  ISETP.GT.U32.AND P6, PT, R0, R55, PT ;  /* 0x000000370000720c */ /* 0x000fe20003fc4070 */
[----:B------:R-:W-:-:S04]  /*1ae0*/  IMAD.HI.U32 R10, R6, R59, RZ ;  /* 0x0000003b060a7227 */ /* 0x000fc800078e00ff */
[----:B------:R-:W-:Y:S02]  /*1af0*/  @!P0 IMAD.MOV R47, RZ, RZ, -R47 ;  /* 0x000000ffff2f8224 */ /* 0x000fe400078e0a2f */
[----:B------:R-:W-:Y:S01]  /*1b00*/  @!P2 IADD3 R5, R5, -R0, RZ ;  /* 0x800000000505a210 */ /* 0x000fe20007ffe0ff */
[C---:B------:R-:W-:Y:S01]  /*1b10*/  IMAD R57, R0.reuse, R12, R57 ;  /* 0x0000000c00397224 */ /* 0x040fe200078e0239 */
[C---:B------:R-:W-:Y:S01]  /*1b20*/  ISETP.GT.U32.AND P2, PT, R0.reuse, R49, PT ;  /* 0x000000310000720c */ /* 0x040fe20003f44070 */
[----:B------:R-:W-:Y:S01]  /*1b30*/  IMAD.MOV R10, RZ, RZ, -R10 ;  /* 0x000000ffff0a7224 */ /* 0x000fe200078e0a0a */
[----:B------:R-:W-:Y:S01]  /*1b40*/  ISETP.GT.U32.AND P0, PT, R0, R5, PT ;  /* 0x000000050000720c */ /* 0x000fe20003f04070 */
[----:B------:R-:W-:-:S04]  /*1b50*/  IMAD.HI.U32 R12, R6, R61, RZ ;  /* 0x0000003d060c7227 */ /* 0x000fc800078e00ff */
[----:B------:R-:W-:Y:S01]  /*1b60*/  @!P6 IMAD.IADD R55, R55, 0x1, -R0 ;  /* 0x000000013737e824 */ /* 0x000fe200078e0a00 */
[C---:B------:R-:W-:Y:S01]  /*1b70*/  ISETP.GT.U32.AND P6, PT, R0.reuse, R51, PT ;  /* 0x000000330000720c */ /* 0x040fe20003fc4070 */
[----:B------:R-:W-:Y:S02]  /*1b80*/  @!P1 IMAD.MOV R45, RZ, RZ, -R45 ;  /* 0x000000ffff2d9224 */ /* 0x000fe400078e0a2d */
[C---:B------:R-:W-:Y:S01]  /*1b90*/  IMAD R59, R0.reuse, R10, R59 ;  /* 0x0000000a003b7224 */ /* 0x040fe200078e023b */
[----:B------:R-:W-:Y:S01]  /*1ba0*/  ISETP.GT.U32.AND P1, PT, R0, R55, PT ;  /* 0x000000370000720c */ /* 0x000fe20003f24070 */
[----:B------:R-:W-:Y:S02]  /*1bb0*/  IMAD.MOV R12, RZ, RZ, -R12 ;  /* 0x000000ffff0c7224 */ /* 0x000fe400078e0a0c */
[----:B------:R-:W-:-:S04]  /*1bc0*/  IMAD.HI.U32 R10, R6, R63, RZ ;  /* 0x0000003f060a7227 */ /* 0x000fc800078e00ff */
[----:B------:R-:W-:Y:S01]  /*1bd0*/  @!P2 IMAD.IADD R49, R49, 0x1, -R0 ;  /* 0x000000013131a824 */ /* 0x000fe200078e0a00 */
[C---:B------:R-:W-:Y:S01]  /*1be0*/  ISETP.GT.U32.AND P2, PT, R0.reuse, R57, PT ;  /* 0x000000390000720c */ /* 0x040fe20003f44070 */
[C---:B------:R-:W-:Y:S02]  /*1bf0*/  IMAD R61, R0.reuse, R12, R61 ;  /* 0x0000000c003d7224 */ /* 0x040fe400078e023d */
[----:B------:R-:W-:Y:S01]  /*1c00*/  IMAD.MOV R10, RZ, RZ, -R10 ;  /* 0x000000ffff0a7224 */ /* 0x000fe200078e0a0a */
[----:B------:R-:W-:Y:S01]  /*1c10*/  @!P5 IADD3 R49, -R49, RZ, RZ ;  /* 0x000000ff3131d210 */ /* 0x000fe20007ffe1ff */
[--C-:B------:R-:W-:Y:S01]  /*1c20*/  @!P6 IMAD.IADD R51, R51, 0x1, -R0.reuse ;  /* 0x000000013333e824 */ /* 0x100fe200078e0a00 */
[C---:B------:R-:W-:Y:S01]  /*1c30*/  ISETP.GT.U32.AND P6, PT, R0.reuse, R59, PT ;  /* 0x0000003b0000720c */ /* 0x040fe20003fc4070 */
[C---:B------:R-:W-:Y:S02]  /*1c40*/  IMAD R63, R0.reuse, R10, R63 ;  /* 0x0000000a003f7224 */ /* 0x040fe400078e023f */
[----:B------:R-:W-:Y:S01]  /*1c50*/  @!P0 IMAD.IADD R5, R5, 0x1, -R0 ;  /* 0x0000000105058824 */ /* 0x000fe200078e0a00 */
[----:B------:R-:W-:Y:S01]  /*1c60*/  ISETP.GT.U32.AND P0, PT, R0, R61, PT ;  /* 0x0000003d0000720c */ /* 0x000fe20003f04070 */
[----:B------:R-:W-:-:S04]  /*1c70*/  IMAD.HI.U32 R3, R6, R65, RZ ;  /* 0x0000004106037227 */ /* 0x000fc800078e00ff */
[--C-:B------:R-:W-:Y:S01]  /*1c80*/  @!P1 IMAD.IADD R55, R55, 0x1, -R0.reuse ;  /* 0x0000000137379824 */ /* 0x100fe200078e0a00 */
[----:B------:R-:W-:Y:S01]  /*1c90*/  ISETP.GT.U32.AND P1, PT, R0, R63, PT ;  /* 0x0000003f0000720c */ /* 0x000fe20003f24070 */
[----:B------:R-:W-:Y:S02]  /*1ca0*/  IMAD.MOV R3, RZ, RZ, -R3 ;  /* 0x000000ffff037224 */ /* 0x000fe400078e0a03 */
[--C-:B------:R-:W-:Y:S01]  /*1cb0*/  @!P2 IMAD.IADD R57, R57, 0x1, -R0.reuse ;  /* 0x000000013939a824 */ /* 0x100fe200078e0a00 */
[----:B------:R-:W-:Y:S01]  /*1cc0*/  ISETP.GE.AND P2, PT, R14, RZ, PT ;  /* 0x000000ff0e00720c */ /* 0x000fe20003f46270 */
[----:B------:R-:W-:Y:S01]  /*1cd0*/  IMAD R65, R0, R3, R65 ;  /* 0x0000000300417224 */ /* 0x000fe200078e0241 */
[----:B------:R-:W-:Y:S01]  /*1ce0*/  @!P6 IADD3 R59, R59, -R0, RZ ;  /* 0x800000003b3be210 */ /* 0x000fe20007ffe0ff */
[----:B------:R-:W-:Y:S01]  /*1cf0*/  IMAD.HI.U32 R6, R6, R67, RZ ;  /* 0x0000004306067227 */ /* 0x000fe200078e00ff */
[C---:B------:R-:W-:Y:S02]  /*1d00*/  ISETP.GT.U32.AND P5, PT, R0.reuse, R57, PT ;  /* 0x000000390000720c */ /* 0x040fe40003fa4070 */
[----:B------:R-:W-:Y:S01]  /*1d10*/  ISETP.GT.U32.AND P6, PT, R0, R65, PT ;  /* 0x000000410000720c */ /* 0x000fe20003fc4070 */
[----:B------:R-:W-:Y:S01]  /*1d20*/  @!P0 IMAD.IADD R61, R61, 0x1, -R0 ;  /* 0x000000013d3d8824 */ /* 0x000fe200078e0a00 */
[----:B------:R-:W-:Y:S01]  /*1d30*/  ISETP.GE.AND P0, PT, R16, RZ, PT ;  /* 0x000000ff1000720c */ /* 0x000fe20003f06270 */
[----:B------:R-:W-:-:S02]  /*1d40*/  IMAD.MOV.U32 R53, RZ, RZ, R5 ;  /* 0x000000ffff357224 */ /* 0x000fc400078e0005 */
[----:B------:R-:W-:Y:S02]  /*1d50*/  IMAD.MOV R6, RZ, RZ, -R6 ;  /* 0x000000ffff067224 */ /* 0x000fe400078e0a06 */
[----:B------:R-:W-:Y:S01]  /*1d60*/  @!P1 IMAD.IADD R63, R63, 0x1, -R0 ;  /* 0x000000013f3f9824 */ /* 0x000fe200078e0a00 */
[----:B------:R-:W-:Y:S01]  /*1d70*/  ISETP.GE.AND P1, PT, R18, RZ, PT ;  /* 0x000000ff1200720c */ /* 0x000fe20003f26270 */
[----:B------:R-:W-:Y:S01]  /*1d80*/  @!P3 IMAD.MOV R53, RZ, RZ, -R53 ;  /* 0x000000ffff35b224 */ /* 0x000fe200078e0a35 */
[C---:B------:R-:W-:Y:S01]  /*1d90*/  ISETP.GT.U32.AND P3, PT, R0.reuse, R61, PT ;  /* 0x0000003d0000720c */ /* 0x040fe20003f64070 */
[----:B------:R-:W-:Y:S01]  /*1da0*/  IMAD R67, R0, R6, R67 ;  /* 0x0000000600437224 */ /* 0x000fe200078e0243 */
[----:B------:R-:W-:Y:S01]  /*1db0*/  IADD3 R6, R204, -0x1, RZ ;  /* 0xffffffffcc067810 */ /* 0x000fe20007ffe0ff */
[----:B------:R-:W-:-:S04]  /*1dc0*/  IMAD.HI.U32 R3, R4, R71, RZ ;  /* 0x0000004704037227 */ /* 0x000fc800078e00ff */
[----:B------:R-:W-:-:S04]  /*1dd0*/  IMAD.HI.U32 R4, R4, R73, RZ ;  /* 0x0000004904047227 */ /* 0x000fc800078e00ff */
[----:B------:R-:W-:Y:S01]  /*1de0*/  @!P2 IMAD.MOV R55, RZ, RZ, -R55 ;  /* 0x000000ffff37a224 */ /* 0x000fe200078e0a37 */
[----:B------:R-:W-:Y:S01]  /*1df0*/  ISETP.GT.U32.AND P2, PT, R0, R63, PT ;  /* 0x0000003f0000720c */ /* 0x000fe20003f44070 */
[----:B------:R-:W-:Y:S01]  /*1e00*/  IMAD.MOV R3, RZ, RZ, -R3 ;  /* 0x000000ffff037224 */ /* 0x000fe200078e0a03 */
[----:B------:R-:W-:Y:S01]  /*1e10*/  IADD3 R4, -R4, RZ, RZ ;  /* 0x000000ff04047210 */ /* 0x000fe20007ffe1ff */
[--C-:B------:R-:W-:Y:S01]  /*1e20*/  @!P5 IMAD.IADD R57, R57, 0x1, -R0.reuse ;  /* 0x000000013939d824 */ /* 0x100fe200078e0a00 */
[C---:B------:R-:W-:Y:S01]  /*1e30*/  ISETP.GT.U32.AND P5, PT, R0.reuse, R67, PT ;  /* 0x000000430000720c */ /* 0x040fe20003fa4070 */
[--C-:B------:R-:W-:Y:S01]  /*1e40*/  @!P6 IMAD.IADD R65, R65, 0x1, -R0.reuse ;  /* 0x000000014141e824 */ /* 0x100fe200078e0a00 */
[----:B------:R-:W-:Y:S01]  /*1e50*/  ISETP.GT.U32.AND P6, PT, R0, R59, PT ;  /* 0x0000003b0000720c */ /* 0x000fe20003fc4070 */
[----:B------:R-:W-:Y:S02]  /*1e60*/  IMAD R3, R2, R3, R71 ;  /* 0x0000000302037224 */ /* 0x000fe400078e0247 */
[----:B------:R-:W-:Y:S01]  /*1e70*/  @!P4 IMAD.MOV R51, RZ, RZ, -R51 ;  /* 0x000000ffff33c224 */ /* 0x000fe200078e0a33 */
[----:B------:R-:W-:Y:S01]  /*1e80*/  ISETP.GT.U32.AND P4, PT, R0, R65, PT ;  /* 0x000000410000720c */ /* 0x000fe20003f84070 */
[----:B------:R-:W-:Y:S01]  /*1e90*/  IMAD R5, R2, R4, R73 ;  /* 0x0000000402057224 */ /* 0x000fe200078e0249 */
[----:B------:R-:W-:Y:S01]  /*1ea0*/  IADD3 R4, R204, -0x5, RZ ;  /* 0xfffffffbcc047810 */ /* 0x000fe20007ffe0ff */
[--C-:B------:R-:W-:Y:S01]  /*1eb0*/  @!P3 IMAD.IADD R61, R61, 0x1, -R0.reuse ;  /* 0x000000013d3db824 */ /* 0x100fe200078e0a00 */
[C---:B------:R-:W-:Y:S01]  /*1ec0*/  ISETP.GT.U32.AND P3, PT, R2.reuse, R3, PT ;  /* 0x000000030200720c */ /* 0x040fe20003f64070 */
[--C-:B------:R-:W-:Y:S01]  /*1ed0*/  @!P2 IMAD.IADD R63, R63, 0x1, -R0.reuse ;  /* 0x000000013f3fa824 */ /* 0x100fe200078e0a00 */
[----:B------:R-:W-:Y:S01]  /*1ee0*/  ISETP.GT.U32.AND P2, PT, R2, R5, PT ;  /* 0x000000050200720c */ /* 0x000fe20003f44070 */
[----:B------:R-:W-:Y:S01]  /*1ef0*/  @!P0 IMAD.MOV R57, RZ, RZ, -R57 ;  /* 0x000000ffff398224 */ /* 0x000fe200078e0a39 */
[----:B------:R-:W-:Y:S01]  /*1f00*/  @!P5 IADD3 R67, R67, -R0, RZ ;  /* 0x800000004343d210 */ /* 0x000fe20007ffe0ff */
[----:B------:R-:W-:Y:S01]  /*1f10*/  @!P6 IMAD.IADD R59, R59, 0x1, -R0 ;  /* 0x000000013b3be824 */ /* 0x000fe200078e0a00 */
[----:B------:R-:W-:-:S02]  /*1f20*/  ISETP.GE.AND P0, PT, R22, RZ, PT ;  /* 0x000000ff1600720c */ /* 0x000fc40003f06270 */
[----:B------:R-:W-:Y:S01]  /*1f30*/  ISETP.GT.U32.AND P5, PT, R0, R67, PT ;  /* 0x000000430000720c */ /* 0x000fe20003fa4070 */
[----:B------:R-:W-:Y:S01]  /*1f40*/  @!P4 IMAD.IADD R65, R65, 0x1, -R0 ;  /* 0x000000014141c824 */ /* 0x000fe200078e0a00 */
[----:B------:R-:W-:Y:S01]  /*1f50*/  ISETP.GE.AND P4, PT, R20, RZ, PT ;  /* 0x000000ff1400720c */ /* 0x000fe20003f86270 */
[----:B------:R-:W-:Y:S01]  /*1f60*/  @!P1 IMAD.MOV R59, RZ, RZ, -R59 ;  /* 0x000000ffff3b9224 */ /* 0x000fe200078e0a3b */
[----:B------:R-:W-:Y:S01]  /*1f70*/  ISETP.GE.AND P1, PT, R24, RZ, PT ;  /* 0x000000ff1800720c */ /* 0x000fe20003f26270 */
[--C-:B------:R-:W-:Y:S01]  /*1f80*/  @!P3 IMAD.IADD R3, R3, 0x1, -R2.reuse ;  /* 0x000000010303b824 */ /* 0x100fe200078e0a02 */
[----:B------:R-:W-:Y:S01]  /*1f90*/  ISETP.GE.AND P3, PT, R8, RZ, PT ;  /* 0x000000ff0800720c */ /* 0x000fe20003f66270 */
[----:B------:R-:W-:Y:S01]  /*1fa0*/  @!P2 IMAD.IADD R5, R5, 0x1, -R2 ;  /* 0x000000010505a824 */ /* 0x000fe200078e0a02 */
[----:B------:R-:W-:Y:S02]  /*1fb0*/  ISETP.GE.U32.AND P6, PT, R6, 0x7fffffc0, PT ;  /* 0x7fffffc00600780c */ /* 0x000fe40003fc6070 */
[----:B------:R-:W-:-:S02]  /*1fc0*/  ISETP.GT.U32.AND P2, PT, R2, R3, PT ;  /* 0x000000030200720c */ /* 0x000fc40003f44070 */
[----:B------:R-:W-:Y:S01]  /*1fd0*/  IADD3 R6, R204, -0x9, RZ ;  /* 0xfffffff7cc067810 */ /* 0x000fe20007ffe0ff */
[----:B------:R-:W-:Y:S01]  /*1fe0*/  @!P5 IMAD.IADD R67, R67, 0x1, -R0 ;  /* 0x000000014343d824 */ /* 0x000fe200078e0a00 */
[----:B------:R-:W-:Y:S01]  /*1ff0*/  ISETP.GE.AND P5, PT, R207, RZ, PT ;  /* 0x000000ffcf00720c */ /* 0x000fe20003fa6270 */
[----:B------:R-:W-:Y:S01]  /*2000*/  @!P4 IMAD.MOV R61, RZ, RZ, -R61 ;  /* 0x000000ffff3dc224 */ /* 0x000fe200078e0a3d */
[----:B------:R-:W-:Y:S01]  /*2010*/  ISETP.GT.U32.AND P4, PT, R2, R5, PT ;  /* 0x000000050200720c */ /* 0x000fe20003f84070 */
[----:B------:R-:W-:Y:S01]  /*2020*/  @!P1 IMAD.MOV R65, RZ, RZ, -R65 ;  /* 0x000000ffff419224 */ /* 0x000fe200078e0a41 */
[----:B-1----:R-:W-:Y:S01]  /*2030*/  LOP3.LUT R207, R252, 0x3f, RZ, 0xc0, !PT ;  /* 0x0000003ffccf7812 */ /* 0x002fe200078ec0ff */
[----:B------:R-:W-:Y:S01]  /*2040*/  @!P3 IMAD.MOV R67, RZ, RZ, -R67 ;  /* 0x000000ffff43b224 */ /* 0x000fe200078e0a43 */
[----:B------:R-:W-:Y:S02]  /*2050*/  @!P0 IADD3 R63, -R63, RZ, RZ ;  /* 0x000000ff3f3f8210 */ /* 0x000fe40007ffe1ff */
[----:B------:R-:W-:Y:S01]  /*2060*/  ISETP.GE.U32.AND P0, PT, R4, 0x7fffffbc, PT ;  /* 0x7fffffbc0400780c */ /* 0x000fe20003f06070 */
[----:B------:R-:W-:Y:S01]  /*2070*/  @!P2 IMAD.IADD R3, R3, 0x1, -R2 ;  /* 0x000000010303a824 */ /* 0x000fe200078e0a02 */
[----:B------:R-:W-:Y:S01]  /*2080*/  IADD3 R0, R204, -0xd, RZ ;  /* 0xfffffff3cc007810 */ /* 0x000fe20007ffe0ff */
[----:B------:R-:W-:Y:S01]  /*2090*/  IMAD R4, R207, c[0x0][0x18c], RZ ;  /* 0x00006300cf047a24 */ /* 0x000fe200078e02ff */
[----:B------:R-:W-:-:S02]  /*20a0*/  ISETP.GE.U32.AND P1, PT, R6, 0x7fffffb8, PT ;  /* 0x7fffffb80600780c */ /* 0x000fc40003f26070 */
[----:B------:R-:W-:Y:S01]  /*20b0*/  @!P5 IADD3 R3, -R3, RZ, RZ ;  /* 0x000000ff0303d210 */ /* 0x000fe20007ffe1ff */
[----:B------:R-:W-:Y:S01]  /*20c0*/  @!P4 IMAD.IADD R5, R5, 0x1, -R2 ;  /* 0x000000010505c824 */ /* 0x000fe200078e0a02 */
[----:B------:R-:W-:Y:S02]  /*20d0*/  ISETP.GE.AND P5, PT, R208, RZ, PT ;  /* 0x000000ffd000720c */ /* 0x000fe40003fa6270 */
[----:B------:R-:W-:Y:S02]  /*20e0*/  ISETP.NE.AND P4, PT, RZ, c[0x0][0x17c], PT ;  /* 0x00005f00ff007a0c */ /* 0x000fe40003f85270 */
[----:B------:R-:W-:Y:S02]  /*20f0*/  LOP3.LUT R2, RZ, c[0x0][0x17c], RZ, 0x33, !PT ;  /* 0x00005f00ff027a12 */ /* 0x000fe400078e33ff */
[----:B------:R-:W-:Y:S02]  /*2100*/  ISETP.GE.U32.AND P2, PT, R0, 0x7fffffb4, PT ;  /* 0x7fffffb40000780c */ /* 0x000fe40003f46070 */
[----:B------:R-:W-:-:S02]  /*2110*/  SEL R10, R2, R13, !P4 ;  /* 0x0000000d020a7207 */ /* 0x000fc40006000000 */
[C---:B------:R-:W-:Y:S02]  /*2120*/  SEL R12, R2.reuse, R17, !P4 ;  /* 0x00000011020c7207 */ /* 0x040fe40006000000 */
[C---:B------:R-:W-:Y:S01]  /*2130*/  SEL R13, R2.reuse, R19, !P4 ;  /* 0x00000013020d7207 */ /* 0x040fe20006000000 */
[----:B------:R-:W-:Y:S01]  /*2140*/  @!P5 IMAD.MOV R5, RZ, RZ, -R5 ;  /* 0x000000ffff05d224 */ /* 0x000fe200078e0a05 */
[----:B------:R-:W-:Y:S01]  /*2150*/  SEL R14, R2, R21, !P4 ;  /* 0x00000015020e7207 */ /* 0x000fe20006000000 */
[----:B------:R-:W-:Y:S01]  /*2160*/  IMAD R10, R10, c[0x0][0x190], RZ ;  /* 0x000064000a0a7a24 */ /* 0x000fe200078e02ff */
[C---:B------:R-:W-:Y:S01]  /*2170*/  SEL R16, R2.reuse, R25, !P4 ;  /* 0x0000001902107207 */ /* 0x040fe20006000000 */
[----:B------:R-:W-:Y:S01]  /*2180*/  IMAD R13, R13, c[0x0][0x190], RZ ;  /* 0x000064000d0d7a24 */ /* 0x000fe200078e02ff */
[----:B------:R-:W-:Y:S01]  /*2190*/  SEL R17, R2, R27, !P4 ;  /* 0x0000001b02117207 */ /* 0x000fe20006000000 */
[----:B------:R-:W-:Y:S01]  /*21a0*/  IMAD R12, R12, c[0x0][0x190], RZ ;  /* 0x000064000c0c7a24 */ /* 0x000fe200078e02ff */
[----:B------:R-:W-:Y:S01]  /*21b0*/  SEL R18, R2, R29, !P4 ;  /* 0x0000001d02127207 */ /* 0x000fe20006000000 */
[----:B------:R-:W-:Y:S01]  /*21c0*/  IMAD R14, R14, c[0x0][0x190], RZ ;  /* 0x000064000e0e7a24 */ /* 0x000fe200078e02ff */
[----:B------:R-:W-:Y:S01]  /*21d0*/  SEL R19, R2, R31, !P4 ;  /* 0x0000001f02137207 */ /* 0x000fe20006000000 */
[----:B------:R-:W-:Y:S01]  /*21e0*/  IMAD R16, R16, c[0x0][0x190], RZ ;  /* 0x0000640010107a24 */ /* 0x000fe200078e02ff */
[C---:B------:R-:W-:Y:S01]  /*21f0*/  SEL R20, R2.reuse, R33, !P4 ;  /* 0x0000002102147207 */ /* 0x040fe20006000000 */
        /* <DEDUP_REMOVED lines=11> */
[----:B------:R-:W-:-:S02]  /*22b0*/  SEL R15, R2, R15, !P4 ;  /* 0x0000000f020f7207 */ /* 0x000fc40006000000 */
[C---:B------:R-:W-:Y:S02]  /*22c0*/  SEL R23, R2.reuse, R23, !P4 ;  /* 0x0000001702177207 */ /* 0x040fe40006000000 */
[C---:B------:R-:W-:Y:S02]  /*22d0*/  SEL R8, R2.reuse, R39, !P4 ;  /* 0x0000002702087207 */ /* 0x040fe40006000000 */
[C---:B------:R-:W-:Y:S02]  /*22e0*/  SEL R24, R2.reuse, R41, !P4 ;  /* 0x0000002902187207 */ /* 0x040fe40006000000 */
[C---:B------:R-:W-:Y:S02]  /*22f0*/  SEL R25, R2.reuse, R43, !P4 ;  /* 0x0000002b02197207 */ /* 0x040fe40006000000 */
[----:B------:R-:W-:Y:S01]  /*2300*/  SEL R26, R2, R45, !P4 ;  /* 0x0000002d021a7207 */ /* 0x000fe20006000000 */
[----:B------:R-:W-:Y:S01]  /*2310*/  IMAD R24, R24, c[0x0][0x190], RZ ;  /* 0x0000640018187a24 */ /* 0x000fe200078e02ff */
[C---:B------:R-:W-:Y:S01]  /*2320*/  SEL R27, R2.reuse, R47, !P4 ;  /* 0x0000002f021b7207 */ /* 0x040fe20006000000 */
[----:B------:R-:W-:Y:S01]  /*2330*/  IMAD R25, R25, c[0x0][0x190], RZ ;  /* 0x0000640019197a24 */ /* 0x000fe200078e02ff */
        /* <DEDUP_REMOVED lines=20> */
[----:B------:R-:W-:Y:S01]  /*2480*/  ISETP.NE.AND P3, PT, RZ, c[0x0][0x178], PT ;  /* 0x00005e00ff007a0c */ /* 0x000fe20003f65270 */
[----:B------:R-:W-:Y:S01]  /*2490*/  IMAD R36, R36, c[0x0][0x190], RZ ;  /* 0x0000640024247a24 */ /* 0x000fe200078e02ff */
[----:B------:R-:W-:Y:S01]  /*24a0*/  LOP3.LUT R0, RZ, c[0x0][0x178], RZ, 0x33, !PT ;  /* 0x00005e00ff007a12 */ /* 0x000fe200078e33ff */
[----:B------:R-:W-:Y:S01]  /*24b0*/  IMAD R37, R37, c[0x0][0x190], RZ ;  /* 0x0000640025257a24 */ /* 0x000fe200078e02ff */
[----:B------:R-:W-:Y:S01]  /*24c0*/  SEL R2, R2, R69, !P4 ;  /* 0x0000004502027207 */ /* 0x000fe20006000000 */
[----:B------:R-:W-:Y:S01]  /*24d0*/  IMAD.SHL.U32 R45, R198, 0x20, RZ ;  /* 0x00000020c62d7824 */ /* 0x000fe200078e00ff */
[----:B------:R-:W-:Y:S01]  /*24e0*/  LEA R190, P4, R4, c[0x0][0x168], 0x2 ;  /* 0x00005a0004be7a11 */ /* 0x000fe200078810ff */
[----:B------:R-:W-:Y:S01]  /*24f0*/  IMAD R53, R198, 0x28, RZ ;  /* 0x00000028c6357824 */ /* 0x000fe200078e02ff */
[----:B------:R-:W-:Y:S01]  /*2500*/  SEL R7, R0, R3, !P3 ;  /* 0x0000000300077207 */ /* 0x000fe20005800000 */
[----:B------:R-:W-:Y:S01]  /*2510*/  IMAD R3, R6, c[0x0][0x190], RZ ;  /* 0x0000640006037a24 */ /* 0x000fe200078e02ff */
[----:B------:R-:W-:Y:S01]  /*2520*/  LEA.HI.X.SX32 R39, R4, c[0x0][0x16c], 0x2, P4 ;  /* 0x00005b0004277a11 */ /* 0x000fe200020f16ff */
[----:B------:R-:W-:Y:S01]  /*2530*/  IMAD R4, R9, c[0x0][0x190], RZ ;  /* 0x0000640009047a24 */ /* 0x000fe200078e02ff */
[----:B------:R-:W-:Y:S01]  /*2540*/  SEL R40, R0, R5, !P3 ;  /* 0x0000000500287207 */ /* 0x000fe20005800000 */
[----:B------:R-:W-:Y:S01]  /*2550*/  IMAD R5, R11, c[0x0][0x190], RZ ;  /* 0x000064000b057a24 */ /* 0x000fe200078e02ff */
[----:B------:R-:W-:Y:S01]  /*2560*/  LEA R6, P3, R3, R190, 0x2 ;  /* 0x000000be03067211 */ /* 0x000fe200078610ff */
[----:B------:R-:W-:Y:S01]  /*2570*/  IMAD R11, R15, c[0x0][0x190], RZ ;  /* 0x000064000f0b7a24 */ /* 0x000fe200078e02ff */
[----:B------:R-:W-:Y:S01]  /*2580*/  IADD3 R41, R204, -0x11, RZ ;  /* 0xffffffefcc297810 */ /* 0x000fe20007ffe0ff */
[----:B------:R-:W-:-:S02]  /*2590*/  IMAD R15, R23, c[0x0][0x190], RZ ;  /* 0x00006400170f7a24 */ /* 0x000fc400078e02ff */
[----:B------:R-:W-:Y:S01]  /*25a0*/  IMAD R23, R8, c[0x0][0x190], RZ ;  /* 0x0000640008177a24 */ /* 0x000fe200078e02ff */
[-C--:B------:R-:W-:Y:S01]  /*25b0*/  LEA R8, P5, R4, R190.reuse, 0x2 ;  /* 0x000000be04087211 */ /* 0x080fe200078a10ff */
[----:B------:R-:W-:Y:S01]  /*25c0*/  IMAD R38, R2, c[0x0][0x190], RZ ;  /* 0x0000640002267a24 */ /* 0x000fe200078e02ff */
[-C--:B------:R-:W-:Y:S01]  /*25d0*/  LEA R2, P4, R10, R190.reuse, 0x2 ;  /* 0x000000be0a027211 */ /* 0x080fe200078810ff */
[----:B------:R-:W-:Y:S01]  /*25e0*/  IMAD R0, R7, c[0x0][0x184], RZ ;  /* 0x0000610007007a24 */ /* 0x000fe200078e02ff */
[-C--:B------:R-:W-:Y:S01]  /*25f0*/  LEA.HI.X.SX32 R7, R3, R39.reuse, 0x2, P3 ;  /* 0x0000002703077211 */ /* 0x080fe200018f16ff */
[C---:B------:R-:W-:Y:S01]  /*2600*/  IMAD R61, R198.reuse, 0x30, RZ ;  /* 0x00000030c63d7824 */ /* 0x040fe200078e02ff */
[-C--:B------:R-:W-:Y:S01]  /*2610*/  LEA R188, P3, R5, R190.reuse, 0x2 ;  /* 0x000000be05bc7211 */ /* 0x080fe200078610ff */
[----:B------:R-:W-:Y:S01]  /*2620*/  IMAD R49, R198, 0x34, RZ ;  /* 0x00000034c6317824 */ /* 0x000fe200078e02ff */
[-C--:B------:R-:W-:Y:S01]  /*2630*/  LEA.HI.X.SX32 R9, R4, R39.reuse, 0x2, P5 ;  /* 0x0000002704097211 */ /* 0x080fe200028f16ff */
[----:B------:R-:W-:Y:S01]  /*2640*/  STL.64 [R1+0x6b8], R6 ;  /* 0x0006b80601007387 */ /* 0x000fe20000100a00 */
[-C--:B------:R-:W-:Y:S01]  /*2650*/  LEA R194, P5, R11, R190.reuse, 0x2 ;  /* 0x000000be0bc27211 */ /* 0x080fe200078a10ff */
[----:B------:R-:W-:Y:S01]  /*2660*/  IMAD R65, R198, 0x38, RZ ;  /* 0x00000038c6417824 */ /* 0x000fe200078e02ff */
[-C--:B------:R-:W-:Y:S01]  /*2670*/  LEA.HI.X.SX32 R3, R10, R39.reuse, 0x2, P4 ;  /* 0x000000270a037211 */ /* 0x080fe200020f16ff */
[----:B------:R1:W-:Y:S01]  /*2680*/  STL.64 [R1+0x6c0], R8 ;  /* 0x0006c00801007387 */ /* 0x0003e20000100a00 */
[----:B------:R-:W-:Y:S01]  /*2690*/  LEA.HI.X.SX32 R189, R5, R39, 0x2, P3 ;  /* 0x0000002705bd7211 */ /* 0x000fe200018f16ff */
[C---:B------:R-:W-:Y:S01]  /*26a0*/  IMAD R57, R198.reuse, 0x3c, RZ ;  /* 0x0000003cc6397824 */ /* 0x040fe200078e02ff */
[-C--:B------:R-:W-:Y:S01]  /*26b0*/  LEA R200, P4, R13, R190.reuse, 0x2 ;  /* 0x000000be0dc87211 */ /* 0x080fe200078810ff */
[----:B------:R-:W-:Y:S01]  /*26c0*/  IMAD R67, R198, 0x5, RZ ;  /* 0x00000005c6437824 */ /* 0x000fe200078e02ff */
[----:B------:R-:W-:-:S02]  /*26d0*/  LEA R196, P3, R12, R190, 0x2 ;  /* 0x000000be0cc47211 */ /* 0x000fc400078610ff */
[-C--:B------:R-:W-:Y:S02]  /*26e0*/  LEA.HI.X.SX32 R195, R11, R39.reuse, 0x2, P5 ;  /* 0x000000270bc37211 */ /* 0x080fe400028f16ff */
[-C--:B------:R-:W-:Y:S02]  /*26f0*/  LEA R202, P5, R14, R190.reuse, 0x2 ;  /* 0x000000be0eca7211 */ /* 0x080fe400078a10ff */
[-C--:B------:R-:W-:Y:S02]  /*2700*/  LEA.HI.X.SX32 R201, R13, R39.reuse, 0x2, P4 ;  /* 0x000000270dc97211 */ /* 0x080fe400020f16ff */
[----:B------:R-:W-:Y:S02]  /*2710*/  LEA.HI.X.SX32 R197, R12, R39, 0x2, P3 ;  /* 0x000000270cc57211 */ /* 0x000fe400018f16ff */
[-C--:B------:R-:W-:Y:S02]  /*2720*/  LEA R212, P4, R16, R190.reuse, 0x2 ;  /* 0x000000be10d47211 */ /* 0x080fe400078810ff */
[----:B------:R-:W-:-:S02]  /*2730*/  LEA R210, P3, R15, R190, 0x2 ;  /* 0x000000be0fd27211 */ /* 0x000fc400078610ff */
[-C--:B------:R-:W-:Y:S01]  /*2740*/  LEA.HI.X.SX32 R203, R14, R39.reuse, 0x2, P5 ;  /* 0x000000270ecb7211 */ /* 0x080fe200028f16ff */
[----:B------:R-:W-:Y:S01]  /*2750*/  IMAD R14, R40, c[0x0][0x184], RZ ;  /* 0x00006100280e7a24 */ /* 0x000fe200078e02ff */
[-C--:B------:R-:W-:Y:S02]  /*2760*/  LEA R214, P5, R17, R190.reuse, 0x2 ;  /* 0x000000be11d67211 */ /* 0x080fe400078a10ff */
[-C--:B------:R-:W-:Y:S02]  /*2770*/  LEA.HI.X.SX32 R213, R16, R39.reuse, 0x2, P4 ;  /* 0x0000002710d57211 */ /* 0x080fe400020f16ff */
[----:B------:R-:W-:Y:S02]  /*2780*/  LEA.HI.X.SX32 R211, R15, R39, 0x2, P3 ;  /* 0x000000270fd37211 */ /* 0x000fe400018f16ff */
[-C--:B------:R-:W-:Y:S02]  /*2790*/  LEA R218, P4, R19, R190.reuse, 0x2 ;  /* 0x000000be13da7211 */ /* 0x080fe400078810ff */
[----:B------:R-:W-:-:S02]  /*27a0*/  LEA R216, P3, R18, R190, 0x2 ;  /* 0x000000be12d87211 */ /* 0x000fc400078610ff */
[-C--:B------:R-:W-:Y:S02]  /*27b0*/  LEA.HI.X.SX32 R215, R17, R39.reuse, 0x2, P5 ;  /* 0x0000002711d77211 */ /* 0x080fe400028f16ff */
[-C--:B------:R-:W-:Y:S02]  /*27c0*/  LEA R220, P5, R20, R190.reuse, 0x2 ;  /* 0x000000be14dc7211 */ /* 0x080fe400078a10ff */
[-C--:B------:R-:W-:Y:S01]  /*27d0*/  LEA.HI.X.SX32 R219, R19, R39.reuse, 0x2, P4 ;  /* 0x0000002713db7211 */ /* 0x080fe200020f16ff */
[----:B------:R-:W-:Y:S01]  /*27e0*/  IMAD R19, R198, 0xc, RZ ;  /* 0x0000000cc6137824 */ /* 0x000fe200078e02ff */
[----:B------:R-:W-:Y:S02]  /*27f0*/  LEA.HI.X.SX32 R217, R18, R39, 0x2, P3 ;  /* 0x0000002712d97211 */ /* 0x000fe400018f16ff */
[-C--:B------:R-:W-:Y:S02]  /*2800*/  LEA R224, P4, R22, R190.reuse, 0x2 ;  /* 0x000000be16e07211 */ /* 0x080fe400078810ff */
[----:B------:R-:W-:-:S02]  /*2810*/  LEA R222, P3, R21, R190, 0x2 ;  /* 0x000000be15de7211 */ /* 0x000fc400078610ff */
[-C--:B------:R-:W-:Y:S02]  /*2820*/  LEA.HI.X.SX32 R221, R20, R39.reuse, 0x2, P5 ;  /* 0x0000002714dd7211 */ /* 0x080fe400028f16ff */
        /* <DEDUP_REMOVED lines=27> */
[----:B------:R-:W-:Y:S01]  /*29e0*/  LEA.HI.X.SX32 R183, R33, R39, 0x2, P3 ;  /* 0x0000002721b77211 */ /* 0x000fe200018f16ff */
[----:B------:R-:W-:Y:S01]  /*29f0*/  IMAD R33, R198, 0x24, RZ ;  /* 0x00000024c6217824 */ /* 0x000fe200078e02ff */
[-C--:B------:R-:W-:Y:S02]  /*2a00*/  LEA R4, P4, R37, R190.reuse, 0x2 ;  /* 0x000000be25047211 */ /* 0x080fe400078810ff */
[----:B------:R-:W-:-:S02]  /*2a10*/  LEA R180, P3, R36, R190, 0x2 ;  /* 0x000000be24b47211 */ /* 0x000fc400078610ff */
[-C--:B------:R-:W-:Y:S02]  /*2a20*/  LEA.HI.X.SX32 R13, R35, R39.reuse, 0x2, P5 ;  /* 0x00000027230d7211 */ /* 0x080fe400028f16ff */
[----:B------:R-:W-:Y:S02]  /*2a30*/  LEA R190, P5, R38, R190, 0x2 ;  /* 0x000000be26be7211 */ /* 0x000fe400078a10ff */
[-C--:B------:R-:W-:Y:S01]  /*2a40*/  LEA.HI.X.SX32 R5, R37, R39.reuse, 0x2, P4 ;  /* 0x0000002725057211 */ /* 0x080fe200020f16ff */
[----:B------:R-:W-:Y:S01]  /*2a50*/  IMAD R37, R198, 0x18, RZ ;  /* 0x00000018c6257824 */ /* 0x000fe200078e02ff */
[----:B------:R-:W-:Y:S02]  /*2a60*/  LEA R10, P4, R0, c[0x0][0x160], 0x2 ;  /* 0x00005800000a7a11 */ /* 0x000fe400078810ff */
[----:B------:R-:W-:Y:S02]  /*2a70*/  LEA.HI.X.SX32 R191, R38, R39, 0x2, P5 ;  /* 0x0000002726bf7211 */ /* 0x000fe400028f16ff */
[----:B------:R-:W-:-:S02]  /*2a80*/  IADD3 R15, R204, -0x15, RZ ;  /* 0xffffffebcc0f7810 */ /* 0x000fc40007ffe0ff */
[----:B------:R-:W-:Y:S02]  /*2a90*/  LEA R192, P5, R14, c[0x0][0x160], 0x2 ;  /* 0x000058000ec07a11 */ /* 0x000fe400078a10ff */
[----:B------:R-:W-:Y:S02]  /*2aa0*/  LEA.HI.X.SX32 R11, R0, c[0x0][0x164], 0x2, P4 ;  /* 0x00005900000b7a11 */ /* 0x000fe400020f16ff */
[----:B------:R-:W-:Y:S01]  /*2ab0*/  ISETP.GE.U32.AND P4, PT, R15, 0x7fffffac, PT ;  /* 0x7fffffac0f00780c */ /* 0x000fe20003f86070 */
[----:B------:R-:W-:Y:S01]  /*2ac0*/  IMAD.SHL.U32 R15, R198, 0x4, RZ ;  /* 0x00000004c60f7824 */ /* 0x000fe200078e00ff */
[----:B------:R-:W-:Y:S01]  /*2ad0*/  LEA.HI.X.SX32 R193, R14, c[0x0][0x164], 0x2, P5 ;  /* 0x000059000ec17a11 */ /* 0x000fe200028f16ff */
[----:B------:R2:W-:Y:S01]  /*2ae0*/  LDGSTS.E [R205], [R10.64], !P6 ;  /* 0x000000000acd7fae */ /* 0x0005e2000f121848 */
[C---:B------:R-:W-:Y:S01]  /*2af0*/  IADD3 R0, R204.reuse, -0x1d, RZ ;  /* 0xffffffe3cc007810 */ /* 0x040fe20007ffe0ff */
[C---:B-1----:R-:W-:Y:S01]  /*2b00*/  IMAD.WIDE R8, R15.reuse, 0x4, R10 ;  /* 0x000000040f087825 */ /* 0x042fe200078e020a */
[----:B------:R-:W-:Y:S01]  /*2b10*/  IADD3 R16, R204, -0x19, RZ ;  /* 0xffffffe7cc107810 */ /* 0x000fe20007ffe0ff */
[----:B------:R1:W-:Y:S01]  /*2b20*/  LDGSTS.E [R205+0x200], [R192.64], !P6 ;  /* 0x00200000c0cd7fae */ /* 0x0003e2000f121848 */
[----:B------:R-:W-:Y:S01]  /*2b30*/  ISETP.GE.U32.AND P6, PT, R0, 0x7fffffa4, PT ;  /* 0x7fffffa40000780c */ /* 0x000fe20003fc6070 */
[----:B------:R-:W-:Y:S01]  /*2b40*/  IMAD.WIDE R6, R15, 0x4, R192 ;  /* 0x000000040f067825 */ /* 0x000fe200078e02c0 */
[----:B------:R-:W-:Y:S01]  /*2b50*/  IADD3 R0, R204, -0x21, RZ ;  /* 0xffffffdfcc007810 */ /* 0x000fe20007ffe0ff */
[----:B------:R3:W-:Y:S01]  /*2b60*/  STL.64 [R1+0x60], R8 ;  /* 0x0000600801007387 */ /* 0x0007e20000100a00 */
[----:B------:R-:W-:Y:S01]  /*2b70*/  LEA.HI.X.SX32 R181, R36, R39, 0x2, P3 ;  /* 0x0000002724b57211 */ /* 0x000fe200018f16ff */
[----:B------:R-:W-:Y:S01]  /*2b80*/  IMAD.SHL.U32 R15, R198, 0x8, RZ ;  /* 0x00000008c60f7824 */ /* 0x000fe200078e00ff */
[----:B------:R-:W-:Y:S01]  /*2b90*/  ISETP.GE.U32.AND P3, PT, R41, 0x7fffffb0, PT ;  /* 0x7fffffb02900780c */ /* 0x000fe20003f66070 */
[----:B------:R3:W-:Y:S01]  /*2ba0*/  LDGSTS.E [R205+0x1000], [R8.64], !P0 ;  /* 0x0100000008cd7fae */ /* 0x0007e2000c121848 */
[----:B------:R-:W-:Y:S01]  /*2bb0*/  ISETP.GE.U32.AND P5, PT, R16, 0x7fffffa8, PT ;  /* 0x7fffffa81000780c */ /* 0x000fe20003fa6070 */
[--C-:B------:R-:W-:Y:S01]  /*2bc0*/  IMAD.WIDE R16, R19, 0x4, R10.reuse ;  /* 0x0000000413107825 */ /* 0x100fe200078e020a */
[----:B------:R-:W-:Y:S01]  /*2bd0*/  SHF.L.U32 R29, R198, 0x4, RZ ;  /* 0x00000004c61d7819 */ /* 0x000fe200000006ff */
[----:B------:R4:W-:Y:S02]  /*2be0*/  STL.64 [R1+0x58], R6 ;  /* 0x0000580601007387 */ /* 0x0009e40000100a00 */
[----:B------:R-:W-:-:S02]  /*2bf0*/  IMAD.WIDE R26, R37, 0x4, R10 ;  /* 0x00000004251a7825 */ /* 0x000fc400078e020a */
[----:B------:R4:W-:Y:S01]  /*2c00*/  LDGSTS.E [R205+0x1200], [R6.64], !P0 ;  /* 0x0120000006cd7fae */ /* 0x0009e2000c121848 */
[----:B------:R-:W-:Y:S01]  /*2c10*/  ISETP.GE.U32.AND P0, PT, R0, 0x7fffffa0, PT ;  /* 0x7fffffa00000780c */ /* 0x000fe20003f06070 */
[----:B------:R-:W-:Y:S01]  /*2c20*/  IMAD.WIDE R20, R29, 0x4, R10 ;  /* 0x000000041d147825 */ /* 0x000fe200078e020a */
[----:B------:R-:W-:-:S03]  /*2c30*/  IADD3 R0, R204, -0x25, RZ ;  /* 0xffffffdbcc007810 */ /* 0x000fc60007ffe0ff */
[----:B---3--:R-:W-:-:S04]  /*2c40*/  IMAD.WIDE R8, R15, 0x4, R10 ;  /* 0x000000040f087825 */ /* 0x008fc800078e020a */
[--C-:B------:R-:W-:Y:S01]  /*2c50*/  IMAD.WIDE R28, R29, 0x4, R192.reuse ;  /* 0x000000041d1c7825 */ /* 0x100fe200078e02c0 */
[----:B------:R3:W-:Y:S03]  /*2c60*/  LDGSTS.E [R205+0x2000], [R8.64], !P1 ;  /* 0x0200000008cd7fae */ /* 0x0007e6000c921848 */
[--C-:B----4-:R-:W-:Y:S01]  /*2c70*/  IMAD.WIDE R6, R15, 0x4, R192.reuse ;  /* 0x000000040f067825 */ /* 0x110fe200078e02c0 */
[----:B------:R-:W-:Y:S03]  /*2c80*/  STL.64 [R1+0x20], R8 ;  /* 0x0000200801007387 */ /* 0x000fe60000100a00 */
[----:B------:R-:W-:Y:S01]  /*2c90*/  IMAD.WIDE R14, R19, 0x4, R192 ;  /* 0x00000004130e7825 */ /* 0x000fe200078e02c0 */
[----:B------:R4:W-:Y:S01]  /*2ca0*/  LDGSTS.E [R205+0x2200], [R6.64], !P1 ;  /* 0x0220000006cd7fae */ /* 0x0009e2000c921848 */
[----:B------:R-:W-:-:S02]  /*2cb0*/  ISETP.GE.U32.AND P1, PT, R0, 0x7fffff9c, PT ;  /* 0x7fffff9c0000780c */ /* 0x000fc40003f26070 */
[----:B------:R-:W-:Y:S01]  /*2cc0*/  IADD3 R0, R204, -0x29, RZ ;  /* 0xffffffd7cc007810 */ /* 0x000fe20007ffe0ff */
[----:B------:R1:W-:Y:S01]  /*2cd0*/  LDGSTS.E [R205+0x3000], [R16.64], !P2 ;  /* 0x0300000010cd7fae */ /* 0x0003e2000d121848 */
[----:B------:R-:W-:Y:S02]  /*2ce0*/  IMAD R19, R198, 0x14, RZ ;  /* 0x00000014c6137824 */ /* 0x000fe400078e02ff */
[----:B------:R-:W-:Y:S01]  /*2cf0*/  IMAD.WIDE R36, R37, 0x4, R192 ;  /* 0x0000000425247825 */ /* 0x000fe200078e02c0 */
[----:B------:R1:W-:Y:S01]  /*2d00*/  LDGSTS.E [R205+0x3200], [R14.64], !P2 ;  /* 0x032000000ecd7fae */ /* 0x0003e2000d121848 */
[----:B------:R-:W-:Y:S02]  /*2d10*/  ISETP.GE.U32.AND P2, PT, R0, 0x7fffff98, PT ;  /* 0x7fffff980000780c */ /* 0x000fe40003f46070 */
[----:B------:R-:W-:Y:S01]  /*2d20*/  IADD3 R0, R204, -0x2d, RZ ;  /* 0xffffffd3cc007810 */ /* 0x000fe20007ffe0ff */
[C---:B------:R-:W-:Y:S01]  /*2d30*/  IMAD.WIDE R22, R19.reuse, 0x4, R10 ;  /* 0x0000000413167825 */ /* 0x040fe200078e020a */
[----:B------:R1:W-:Y:S03]  /*2d40*/  LDGSTS.E [R205+0x4000], [R20.64], !P3 ;  /* 0x0400000014cd7fae */ /* 0x0003e6000d921848 */
[----:B------:R-:W-:Y:S01]  /*2d50*/  IMAD.WIDE R18, R19, 0x4, R192 ;  /* 0x0000000413127825 */ /* 0x000fe200078e02c0 */
[----:B------:R1:W-:Y:S01]  /*2d60*/  LDGSTS.E [R205+0x4200], [R28.64], !P3 ;  /* 0x042000001ccd7fae */ /* 0x0003e2000d921848 */
[----:B------:R-:W-:-:S02]  /*2d70*/  ISETP.GE.U32.AND P3, PT, R0, 0x7fffff94, PT ;  /* 0x7fffff940000780c */ /* 0x000fc40003f66070 */
[----:B------:R-:W-:Y:S01]  /*2d80*/  IADD3 R0, R204, -0x31, RZ ;  /* 0xffffffcfcc007810 */ /* 0x000fe20007ffe0ff */
[----:B------:R1:W-:Y:S01]  /*2d90*/  LDGSTS.E [R205+0x5000], [R22.64], !P4 ;  /* 0x0500000016cd7fae */ /* 0x0003e2000e121848 */
[----:B------:R-:W-:-:S03]  /*2da0*/  IMAD.WIDE R30, R25, 0x4, R10 ;  /* 0x00000004191e7825 */ /* 0x000fc600078e020a */
[----:B------:R1:W-:Y:S01]  /*2db0*/  LDGSTS.E [R205+0x5200], [R18.64], !P4 ;  /* 0x0520000012cd7fae */ /* 0x0003e2000e121848 */
[----:B------:R-:W-:Y:S01]  /*2dc0*/  ISETP.GE.U32.AND P4, PT, R0, 0x7fffff90, PT ;  /* 0x7fffff900000780c */ /* 0x000fe20003f86070 */
[----:B------:R-:W-:Y:S01]  /*2dd0*/  IMAD.WIDE R24, R25, 0x4, R192 ;  /* 0x0000000419187825 */ /* 0x000fe200078e02c0 */
[----:B------:R-:W-:Y:S01]  /*2de0*/  IADD3 R0, R204, -0x35, RZ ;  /* 0xffffffcbcc007810 */ /* 0x000fe20007ffe0ff */
[----:B------:R1:W-:Y:S02]  /*2df0*/  LDGSTS.E [R205+0x6000], [R26.64], !P5 ;  /* 0x060000001acd7fae */ /* 0x0003e4000e921848 */
[C---:B------:R-:W-:Y:S02]  /*2e00*/  IMAD.WIDE R34, R45.reuse, 0x4, R10 ;  /* 0x000000042d227825 */ /* 0x040fe400078e020a */
[----:B------:R1:W-:Y:S01]  /*2e10*/  LDGSTS.E [R205+0x6200], [R36.64], !P5 ;  /* 0x0620000024cd7fae */ /* 0x0003e2000e921848 */
[----:B------:R-:W-:Y:S01]  /*2e20*/  ISETP.GE.U32.AND P5, PT, R0, 0x7fffff8c, PT ;  /* 0x7fffff8c0000780c */ /* 0x000fe20003fa6070 */
[----:B------:R-:W-:Y:S01]  /*2e30*/  IMAD.WIDE R44, R45, 0x4, R192 ;  /* 0x000000042d2c7825 */ /* 0x000fe200078e02c0 */
[----:B------:R-:W-:Y:S01]  /*2e40*/  IADD3 R0, R204, -0x39, RZ ;  /* 0xffffffc7cc007810 */ /* 0x000fe20007ffe0ff */
[----:B------:R1:W-:Y:S02]  /*2e50*/  LDGSTS.E [R205+0x7000], [R30.64], !P6 ;  /* 0x070000001ecd7fae */ /* 0x0003e4000f121848 */
[----:B------:R-:W-:-:S02]  /*2e60*/  IMAD.WIDE R38, R33, 0x4, R10 ;  /* 0x0000000421267825 */ /* 0x000fc400078e020a */
        /* <DEDUP_REMOVED lines=8> */
[----:B------:R-:W-:Y:S01]  /*2ef0*/  IMAD R41, R198, 0x2c, RZ ;  /* 0x0000002cc6297824 */ /* 0x000fe200078e02ff */
[----:B------:R-:W-:Y:S01]  /*2f00*/  IADD3 R0, R204, -0x2, RZ ;  /* 0xfffffffecc007810 */ /* 0x000fe20007ffe0ff */
[----:B------:R1:W-:Y:S01]  /*2f10*/  LDGSTS.E [R205+0x9000], [R38.64], !P1 ;  /* 0x0900000026cd7fae */ /* 0x0003e2000c921848 */
[----:B------:R-:W-:-:S03]  /*2f20*/  IMAD.WIDE R52, R53, 0x4, R192 ;  /* 0x0000000435347825 */ /* 0x000fc600078e02c0 */
[----:B------:R1:W-:Y:S01]  /*2f30*/  LDGSTS.E [R205+0x9200], [R32.64], !P1 ;  /* 0x0920000020cd7fae */ /* 0x0003e2000c921848 */
[----:B------:R-:W-:Y:S01]  /*2f40*/  ISETP.GE.U32.AND P1, PT, R0, 0x7fffffbf, PT ;  /* 0x7fffffbf0000780c */ /* 0x000fe20003f26070 */
[C---:B------:R-:W-:Y:S01]  /*2f50*/  IMAD.WIDE R46, R41.reuse, 0x4, R10 ;  /* 0x00000004292e7825 */ /* 0x040fe200078e020a */
[----:B------:R-:W-:Y:S01]  /*2f60*/  IADD3 R0, R204, -0x6, RZ ;  /* 0xfffffffacc007810 */ /* 0x000fe20007ffe0ff */
[----:B------:R1:W-:Y:S02]  /*2f70*/  LDGSTS.E [R205+0xa000], [R42.64], !P2 ;  /* 0x0a0000002acd7fae */ /* 0x0003e4000d121848 */
[----:B------:R-:W-:Y:S02]  /*2f80*/  IMAD.WIDE R40, R41, 0x4, R192 ;  /* 0x0000000429287825 */ /* 0x000fe400078e02c0 */
[----:B------:R1:W-:Y:S01]  /*2f90*/  LDGSTS.E [R205+0xa200], [R52.64], !P2 ;  /* 0x0a20000034cd7fae */ /* 0x0003e2000d121848 */
[----:B------:R-:W-:Y:S01]  /*2fa0*/  ISETP.GE.U32.AND P2, PT, R0, 0x7fffffbb, PT ;  /* 0x7fffffbb0000780c */ /* 0x000fe20003f46070 */
[C---:B------:R-:W-:Y:S01]  /*2fb0*/  IMAD.WIDE R50, R61.reuse, 0x4, R10 ;  /* 0x000000043d327825 */ /* 0x040fe200078e020a */
[----:B------:R-:W-:Y:S01]  /*2fc0*/  IADD3 R0, R204, -0xa, RZ ;  /* 0xfffffff6cc007810 */ /* 0x000fe20007ffe0ff */
[----:B------:R1:W-:Y:S02]  /*2fd0*/  LDGSTS.E [R205+0xb000], [R46.64], !P3 ;  /* 0x0b0000002ecd7fae */ /* 0x0003e4000d921848 */
[----:B------:R-:W-:-:S02]  /*2fe0*/  IMAD.WIDE R60, R61, 0x4, R192 ;  /* 0x000000043d3c7825 */ /* 0x000fc400078e02c0 */
        /* <DEDUP_REMOVED lines=16> */
[----:B------:R4:W-:Y:S02]  /*30f0*/  STL.64 [R1+0x18], R6 ;  /* 0x0000180601007387 */ /* 0x0009e40000100a00 */
[----:B------:R-:W-:Y:S02]  /*3100*/  IMAD.WIDE R56, R57, 0x4, R192 ;  /* 0x0000000439387825 */ /* 0x000fe400078e02c0 */
[----:B------:R1:W-:Y:S02]  /*3110*/  LDGSTS.E [R205+0xe000], [R58.64], !P6 ;  /* 0x0e0000003acd7fae */ /* 0x0003e4000f121848 */
[----:B------:R-:W-:-:S02]  /*3120*/  IMAD.WIDE R72, R198, 0x4, R10 ;  /* 0x00000004c6487825 */ /* 0x000fc400078e020a */
[----:B------:R1:W-:Y:S01]  /*3130*/  LDGSTS.E [R205+0xe200], [R64.64], !P6 ;  /* 0x0e20000040cd7fae */ /* 0x0003e2000f121848 */
[----:B------:R-:W-:Y:S01]  /*3140*/  ISETP.GE.U32.AND P6, PT, R0, 0x7fffffab, PT ;  /* 0x7fffffab0000780c */ /* 0x000fe20003fc6070 */
[----:B------:R-:W-:Y:S01]  /*3150*/  IMAD.WIDE R70, R198, 0x4, R192 ;  /* 0x00000004c6467825 */ /* 0x000fe200078e02c0 */
[----:B------:R-:W-:Y:S01]  /*3160*/  IADD3 R0, R204, -0x1e, RZ ;  /* 0xffffffe2cc007810 */ /* 0x000fe20007ffe0ff */
[----:B------:R1:W-:Y:S01]  /*3170*/  LDGSTS.E [R205+0xf000], [R62.64], !P0 ;  /* 0x0f0000003ecd7fae */ /* 0x0003e2000c121848 */
[----:B----4-:R-:W-:Y:S01]  /*3180*/  LOP3.LUT R6, R205, 0x20, RZ, 0x3c, !PT ;  /* 0x00000020cd067812 */ /* 0x010fe200078e3cff */
[C---:B------:R-:W-:Y:S02]  /*3190*/  IMAD.WIDE R68, R67.reuse, 0x4, R10 ;  /* 0x0000000443447825 */ /* 0x040fe400078e020a */
[----:B------:R-:W-:Y:S02]  /*31a0*/  STL.64 [R1+0x6a8], R16 ;  /* 0x0006a81001007387 */ /* 0x000fe40000100a00 */
[----:B---3--:R-:W-:-:S02]  /*31b0*/  IMAD.WIDE R8, R67, 0x4, R192 ;  /* 0x0000000443087825 */ /* 0x008fc400078e02c0 */
[----:B------:R3:W-:Y:S01]  /*31c0*/  LDGSTS.E [R205+0xf200], [R56.64], !P0 ;  /* 0x0f20000038cd7fae */ /* 0x0007e2000c121848 */
[----:B------:R-:W-:Y:S01]  /*31d0*/  ISETP.GE.U32.AND P0, PT, R66, 0x7fffffa7, PT ;  /* 0x7fffffa74200780c */ /* 0x000fe20003f06070 */
[----:B------:R-:W-:Y:S02]  /*31e0*/  IMAD R67, R198, 0x9, RZ ;  /* 0x00000009c6437824 */ /* 0x000fe400078e02ff */
[----:B------:R1:W-:Y:S01]  /*31f0*/  STL.64 [R1+0x6b0], R14 ;  /* 0x0006b00e01007387 */ /* 0x0003e20000100a00 */
[----:B------:R-:W-:-:S03]  /*3200*/  IMAD.WIDE R78, R89, 0x4, R10 ;  /* 0x00000004594e7825 */ /* 0x000fc600078e020a */
[----:B------:R4:W-:Y:S01]  /*3210*/  LDGSTS.E [R6+0x400], [R72.64], !P1 ;  /* 0x0040000048067fae */ /* 0x0009e2000c921848 */
[----:B------:R-:W-:-:S03]  /*3220*/  IMAD.WIDE R88, R89, 0x4, R192 ;  /* 0x0000000459587825 */ /* 0x000fc600078e02c0 */
[----:B------:R-:W-:Y:S01]  /*3230*/  STL.64 [R1+0x6a0], R20 ;  /* 0x0006a01401007387 */ /* 0x000fe20000100a00 */
[----:B------:R-:W-:-:S03]  /*3240*/  IMAD.WIDE R82, R77, 0x4, R10 ;  /* 0x000000044d527825 */ /* 0x000fc600078e020a */
[----:B------:R2:W-:Y:S01]  /*3250*/  LDGSTS.E [R6+0x600], [R70.64], !P1 ;  /* 0x0060000046067fae */ /* 0x0005e2000c921848 */
[----:B------:R-:W-:Y:S01]  /*3260*/  ISETP.GE.U32.AND P1, PT, R0, 0x7fffffa3, PT ;  /* 0x7fffffa30000780c */ /* 0x000fe20003f26070 */
[----:B-1----:R-:W-:Y:S01]  /*3270*/  IMAD.WIDE R14, R67, 0x4, R10 ;  /* 0x00000004430e7825 */ /* 0x002fe200078e020a */
[----:B------:R-:W-:Y:S01]  /*3280*/  IADD3 R0, R204, -0x22, RZ ;  /* 0xffffffdecc007810 */ /* 0x000fe20007ffe0ff */
[----:B------:R4:W-:Y:S02]  /*3290*/  STL.64 [R1+0x90], R72 ;  /* 0x0000904801007387 */ /* 0x0009e40000100a00 */
[----:B------:R-:W-:Y:S02]  /*32a0*/  IMAD.WIDE R76, R77, 0x4, R192 ;  /* 0x000000044d4c7825 */ /* 0x000fe400078e02c0 */
[----:B------:R2:W-:Y:S02]  /*32b0*/  STL.64 [R1+0x88], R70 ;  /* 0x0000884601007387 */ /* 0x0005e40000100a00 */
[----:B------:R-:W-:-:S02]  /*32c0*/  IMAD.WIDE R86, R97, 0x4, R10 ;  /* 0x0000000461567825 */ /* 0x000fc400078e020a */
[----:B------:R1:W-:Y:S02]  /*32d0*/  STL.64 [R1+0x50], R68 ;  /* 0x0000504401007387 */ /* 0x0003e40000100a00 */
[----:B------:R-:W-:Y:S02]  /*32e0*/  IMAD.WIDE R96, R97, 0x4, R192 ;  /* 0x0000000461607825 */ /* 0x000fe400078e02c0 */
[----:B------:R1:W-:Y:S02]  /*32f0*/  LDGSTS.E [R6+0x1400], [R68.64], !P2 ;  /* 0x0140000044067fae */ /* 0x0003e4000d121848 */
[----:B----4-:R-:W-:Y:S02]  /*3300*/  IMAD.WIDE R72, R81, 0x4, R10 ;  /* 0x0000000451487825 */ /* 0x010fe400078e020a */
[----:B------:R4:W-:Y:S02]  /*3310*/  STL.64 [R1+0x48], R8 ;  /* 0x0000480801007387 */ /* 0x0009e40000100a00 */
[----:B--2---:R-:W-:-:S02]  /*3320*/  IMAD R71, R198, 0xd, RZ ;  /* 0x0000000dc6477824 */ /* 0x004fc400078e02ff */
[----:B------:R4:W-:Y:S01]  /*3330*/  LDGSTS.E [R6+0x1600], [R8.64], !P2 ;  /* 0x0160000008067fae */ /* 0x0009e2000d121848 */
[----:B------:R-:W-:Y:S01]  /*3340*/  ISETP.GE.U32.AND P2, PT, R0, 0x7fffff9f, PT ;  /* 0x7fffff9f0000780c */ /* 0x000fe20003f46070 */
[----:B------:R-:W-:Y:S01]  /*3350*/  IMAD.WIDE R80, R81, 0x4, R192 ;  /* 0x0000000451507825 */ /* 0x000fe200078e02c0 */
[----:B------:R-:W-:Y:S01]  /*3360*/  IADD3 R0, R204, -0x26, RZ ;  /* 0xffffffdacc007810 */ /* 0x000fe20007ffe0ff */
[----:B------:R2:W-:Y:S02]  /*3370*/  LDGSTS.E [R6+0x2400], [R14.64], !P3 ;  /* 0x024000000e067fae */ /* 0x0005e4000d921848 */
[--C-:B-1----:R-:W-:Y:S02]  /*3380*/  IMAD.WIDE R68, R71, 0x4, R10.reuse ;  /* 0x0000000447447825 */ /* 0x102fe400078e020a */
[----:B------:R2:W-:Y:S02]  /*3390*/  STL.64 [R1+0x10], R14 ;  /* 0x0000100e01007387 */ /* 0x0005e40000100a00 */
[----:B------:R-:W-:-:S04]  /*33a0*/  IMAD.WIDE R90, R85, 0x4, R10 ;  /* 0x00000004555a7825 */ /* 0x000fc800078e020a */
[----:B----4-:R-:W-:-:S04]  /*33b0*/  IMAD.WIDE R8, R67, 0x4, R192 ;  /* 0x0000000443087825 */ /* 0x010fc800078e02c0 */
[--C-:B------:R-:W-:Y:S01]  /*33c0*/  IMAD.WIDE R66, R71, 0x4, R192.reuse ;  /* 0x0000000447427825 */ /* 0x100fe200078e02c0 */
[----:B------:R1:W-:Y:S01]  /*33d0*/  LDGSTS.E [R6+0x2600], [R8.64], !P3 ;  /* 0x0260000008067fae */ /* 0x0003e2000d921848 */
[----:B------:R-:W-:Y:S02]  /*33e0*/  ISETP.GE.U32.AND P3, PT, R0, 0x7fffff9b, PT ;  /* 0x7fffff9b0000780c */ /* 0x000fe40003f66070 */
[----:B------:R-:W-:Y:S01]  /*33f0*/  IADD3 R0, R204, -0x2a, RZ ;  /* 0xffffffd6cc007810 */ /* 0x000fe20007ffe0ff */
[----:B------:R1:W-:Y:S01]  /*3400*/  LDGSTS.E [R6+0x3400], [R68.64], !P4 ;  /* 0x0340000044067fae */ /* 0x0003e2000e121848 */
[----:B------:R-:W-:Y:S02]  /*3410*/  IMAD R71, R198, 0x15, RZ ;  /* 0x00000015c6477824 */ /* 0x000fe400078e02ff */
[----:B------:R-:W-:Y:S01]  /*3420*/  IMAD.WIDE R84, R85, 0x4, R192 ;  /* 0x0000000455547825 */ /* 0x000fe200078e02c0 */
[----:B------:R1:W-:Y:S01]  /*3430*/  LDGSTS.E [R6+0x3600], [R66.64], !P4 ;  /* 0x0360000042067fae */ /* 0x0003e2000e121848 */
[----:B------:R-:W-:-:S02]  /*3440*/  ISETP.GE.U32.AND P4, PT, R0, 0x7fffff97, PT ;  /* 0x7fffff970000780c */ /* 0x000fc40003f86070 */
[----:B------:R-:W-:Y:S01]  /*3450*/  IADD3 R0, R204, -0x2e, RZ ;  /* 0xffffffd2cc007810 */ /* 0x000fe20007ffe0ff */
[C---:B------:R-:W-:Y:S01]  /*3460*/  IMAD.WIDE R74, R71.reuse, 0x4, R10 ;  /* 0x00000004474a7825 */ /* 0x040fe200078e020a */
[----:B------:R1:W-:Y:S03]  /*3470*/  LDGSTS.E [R6+0x4400], [R72.64], !P5 ;  /* 0x0440000048067fae */ /* 0x0003e6000e921848 */
[----:B------:R-:W-:Y:S01]  /*3480*/  IMAD.WIDE R70, R71, 0x4, R192 ;  /* 0x0000000447467825 */ /* 0x000fe200078e02c0 */
[----:B------:R1:W-:Y:S01]  /*3490*/  LDGSTS.E [R6+0x4600], [R80.64], !P5 ;  /* 0x0460000050067fae */ /* 0x0003e2000e921848 */
[----:B------:R-:W-:Y:S02]  /*34a0*/  ISETP.GE.U32.AND P5, PT, R0, 0x7fffff93, PT ;  /* 0x7fffff930000780c */ /* 0x000fe40003fa6070 */
        /* <DEDUP_REMOVED lines=44> */
[--C-:B--2---:R-:W-:Y:S02]  /*3770*/  IMAD.WIDE R14, R121, 0x4, R10.reuse ;  /* 0x00000004790e7825 */ /* 0x104fe400078e020a */
        /* <DEDUP_REMOVED lines=22> */
[----:B------:R2:W-:Y:S02]  /*38e0*/  STL.64 [R1+0x8], R8 ;  /* 0x0000080801007387 */ /* 0x0005e40000100a00 */
[C---:B------:R-:W-:Y:S02]  /*38f0*/  IMAD.WIDE R134, R129.reuse, 0x4, R10 ;  /* 0x0000000481867825 */ /* 0x040fe400078e020a */
[----:B------:R-:W-:Y:S02]  /*3900*/  STL.64 [R1+0x80], R20 ;  /* 0x0000801401007387 */ /* 0x000fe40000100a00 */
[----:B------:R-:W-:Y:S01]  /*3910*/  IMAD.WIDE R128, R129, 0x4, R192 ;  /* 0x0000000481807825 */ /* 0x000fe200078e02c0 */
[----:B-1----:R-:W-:Y:S01]  /*3920*/  LOP3.LUT R6, R205, 0x40, RZ, 0x3c, !PT ;  /* 0x00000040cd067812 */ /* 0x002fe200078e3cff */
[----:B------:R-:W-:Y:S02]  /*3930*/  STL.64 [R1+0x78], R16 ;  /* 0x0000781001007387 */ /* 0x000fe40000100a00 */
[----:B------:R-:W-:-:S02]  /*3940*/  IMAD.WIDE R138, R149, 0x4, R10 ;  /* 0x00000004958a7825 */ /* 0x000fc400078e020a */
[----:B------:R1:W-:Y:S02]  /*3950*/  LDGSTS.E [R6+0x800], [R20.64], !P3 ;  /* 0x0080000014067fae */ /* 0x0003e4000d921848 */
[----:B--2---:R-:W-:Y:S02]  /*3960*/  IMAD.WIDE R8, R121, 0x4, R192 ;  /* 0x0000000479087825 */ /* 0x004fe400078e02c0 */
[----:B------:R2:W-:Y:S01]  /*3970*/  LDGSTS.E [R6+0xa00], [R16.64], !P3 ;  /* 0x00a0000010067fae */ /* 0x0005e2000d921848 */
[----:B------:R-:W-:Y:S01]  /*3980*/  ISETP.GE.U32.AND P3, PT, R0, 0x7fffffa2, PT ;  /* 0x7fffffa20000780c */ /* 0x000fe20003f66070 */
[C---:B------:R-:W-:Y:S01]  /*3990*/  IMAD.WIDE R120, R119.reuse, 0x4, R10 ;  /* 0x0000000477787825 */ /* 0x040fe200078e020a */
[----:B------:R-:W-:Y:S01]  /*39a0*/  IADD3 R0, R204, -0x23, RZ ;  /* 0xffffffddcc007810 */ /* 0x000fe20007ffe0ff */
[----:B------:R4:W-:Y:S02]  /*39b0*/  STL.64 [R1+0x40], R14 ;  /* 0x0000400e01007387 */ /* 0x0009e40000100a00 */
[----:B------:R-:W-:-:S02]  /*39c0*/  IMAD.WIDE R118, R119, 0x4, R192 ;  /* 0x0000000477767825 */ /* 0x000fc400078e02c0 */
[----:B------:R4:W-:Y:S02]  /*39d0*/  LDGSTS.E [R6+0x1800], [R14.64], !P4 ;  /* 0x018000000e067fae */ /* 0x0009e4000e121848 */
[----:B------:R-:W-:Y:S02]  /*39e0*/  IMAD.WIDE R148, R149, 0x4, R192 ;  /* 0x0000000495947825 */ /* 0x000fe400078e02c0 */
[----:B------:R1:W-:Y:S02]  /*39f0*/  STL.64 [R1+0x38], R8 ;  /* 0x0000380801007387 */ /* 0x0003e40000100a00 */
[C---:B------:R-:W-:Y:S02]  /*3a00*/  IMAD.WIDE R142, R137.reuse, 0x4, R10 ;  /* 0x00000004898e7825 */ /* 0x040fe400078e020a */
[----:B------:R1:W-:Y:S01]  /*3a10*/  LDGSTS.E [R6+0x1a00], [R8.64], !P4 ;  /* 0x01a0000008067fae */ /* 0x0003e2000e121848 */
[----:B------:R-:W-:Y:S01]  /*3a20*/  ISETP.GE.U32.AND P4, PT, R0, 0x7fffff9e, PT ;  /* 0x7fffff9e0000780c */ /* 0x000fe20003f86070 */
[----:B------:R-:W-:Y:S01]  /*3a30*/  IMAD.WIDE R136, R137, 0x4, R192 ;  /* 0x0000000489887825 */ /* 0x000fe200078e02c0 */
[----:B------:R-:W-:-:S02]  /*3a40*/  IADD3 R0, R204, -0x27, RZ ;  /* 0xffffffd9cc007810 */ /* 0x000fc40007ffe0ff */
[----:B----4-:R-:W-:Y:S01]  /*3a50*/  LOP3.LUT R14, R205, 0x60, RZ, 0x3c, !PT ;  /* 0x00000060cd0e7812 */ /* 0x010fe200078e3cff */
[----:B------:R-:W-:-:S04]  /*3a60*/  IMAD.WIDE R146, R157, 0x4, R10 ;  /* 0x000000049d927825 */ /* 0x000fc800078e020a */
[----:B------:R-:W-:-:S04]  /*3a70*/  IMAD.WIDE R156, R157, 0x4, R192 ;  /* 0x000000049d9c7825 */ /* 0x000fc800078e02c0 */
[----:B-1----:R-:W-:-:S04]  /*3a80*/  IMAD.WIDE R8, R251, 0x4, R10 ;  /* 0x00000004fb087825 */ /* 0x002fc800078e020a */
[----:B------:R-:W-:Y:S01]  /*3a90*/  IMAD.WIDE R250, R251, 0x4, R192 ;  /* 0x00000004fbfa7825 */ /* 0x000fe200078e02c0 */
[----:B------:R1:W-:Y:S03]  /*3aa0*/  LDGSTS.E [R6+0x2800], [R8.64], !P5 ;  /* 0x0280000008067fae */ /* 0x0003e6000e921848 */
[C---:B------:R-:W-:Y:S01]  /*3ab0*/  IMAD.WIDE R150, R145.reuse, 0x4, R10 ;  /* 0x0000000491967825 */ /* 0x040fe200078e020a */
        /* <DEDUP_REMOVED lines=10> */
[----:B------:R-:W-:Y:S02]  /*3b60*/  IMAD.WIDE R164, R164, 0x4, R192 ;  /* 0x00000004a4a47825 */ /* 0x000fe400078e02c0 */
        /* <DEDUP_REMOVED lines=43> */
[----:B------:R-:W-:Y:S02]  /*3e20*/  ISETP.GE.U32.AND P0, PT, R0, 0x7fffffb5, PT ;  /* 0x7fffffb50000780c */ /* 0x000fe40003f06070 */
[----:B------:R-:W-:Y:S01]  /*3e30*/  IADD3 R0, R204, -0x10, RZ ;  /* 0xfffffff0cc007810 */ /* 0x000fe20007ffe0ff */
[----:B------:R1:W-:Y:S04]  /*3e40*/  LDGSTS.E [R6+0xc800], [R154.64], !P1 ;  /* 0x0c8000009a067fae */ /* 0x0003e8000c921848 */
[----:B------:R1:W-:Y:S01]  /*3e50*/  LDGSTS.E [R6+0xca00], [R164.64], !P1 ;  /* 0x0ca00000a4067fae */ /* 0x0003e2000c921848 */
[----:B------:R-:W-:Y:S02]  /*3e60*/  ISETP.GE.U32.AND P1, PT, R0, 0x7fffffb1, PT ;  /* 0x7fffffb10000780c */ /* 0x000fe40003f26070 */
[----:B------:R-:W-:Y:S01]  /*3e70*/  IADD3 R0, R204, -0x14, RZ ;  /* 0xffffffeccc007810 */ /* 0x000fe20007ffe0ff */
[----:B------:R1:W-:Y:S04]  /*3e80*/  LDGSTS.E [R6+0xd800], [R158.64], !P2 ;  /* 0x0d8000009e067fae */ /* 0x0003e8000d121848 */
[----:B------:R1:W-:Y:S01]  /*3e90*/  LDGSTS.E [R6+0xda00], [R152.64], !P2 ;  /* 0x0da0000098067fae */ /* 0x0003e2000d121848 */
[----:B------:R-:W-:-:S02]  /*3ea0*/  ISETP.GE.U32.AND P2, PT, R0, 0x7fffffad, PT ;  /* 0x7fffffad0000780c */ /* 0x000fc40003f46070 */
[----:B------:R-:W-:Y:S01]  /*3eb0*/  IADD3 R0, R204, -0x18, RZ ;  /* 0xffffffe8cc007810 */ /* 0x000fe20007ffe0ff */
[----:B------:R1:W-:Y:S04]  /*3ec0*/  LDGSTS.E [R6+0xe800], [R162.64], !P3 ;  /* 0x0e800000a2067fae */ /* 0x0003e8000d921848 */
[----:B------:R1:W-:Y:S01]  /*3ed0*/  LDGSTS.E [R6+0xea00], [R168.64], !P3 ;  /* 0x0ea00000a8067fae */ /* 0x0003e2000d921848 */
[----:B------:R-:W-:Y:S01]  /*3ee0*/  ISETP.GE.U32.AND P3, PT, R0, 0x7fffffa9, PT ;  /* 0x7fffffa90000780c */ /* 0x000fe20003f66070 */
[----:B------:R-:W-:Y:S02]  /*3ef0*/  IMAD R0, R198, 0x3, RZ ;  /* 0x00000003c6007824 */ /* 0x000fe400078e02ff */
[----:B------:R1:W-:Y:S02]  /*3f00*/  LDGSTS.E [R6+0xf800], [R166.64], !P4 ;  /* 0x0f800000a6067fae */ /* 0x0003e4000e121848 */
[----:B------:R-:W-:-:S02]  /*3f10*/  IMAD.WIDE R20, R0, 0x4, R10 ;  /* 0x0000000400147825 */ /* 0x000fc400078e020a */
[----:B------:R1:W-:Y:S01]  /*3f20*/  LDGSTS.E [R6+0xfa00], [R160.64], !P4 ;  /* 0x0fa00000a0067fae */ /* 0x0003e2000e121848 */
[----:B------:R-:W-:Y:S01]  /*3f30*/  ISETP.GE.U32.AND P4, PT, R199, 0x7fffffa5, PT ;  /* 0x7fffffa5c700780c */ /* 0x000fe20003f86070 */
[----:B------:R-:W-:Y:S02]  /*3f40*/  IMAD R199, R198, 0x7, RZ ;  /* 0x00000007c6c77824 */ /* 0x000fe400078e02ff */
[--C-:B--2---:R-:W-:Y:S01]  /*3f50*/  IMAD.WIDE R16, R0, 0x4, R192.reuse ;  /* 0x0000000400107825 */ /* 0x104fe200078e02c0 */
[----:B------:R-:W-:Y:S01]  /*3f60*/  IADD3 R0, R204, -0x20, RZ ;  /* 0xffffffe0cc007810 */ /* 0x000fe20007ffe0ff */
[----:B------:R2:W-:Y:S04]  /*3f70*/  STL.64 [R1], R8 ;  /* 0x0000000801007387 */ /* 0x0005e80000100a00 */
[----:B------:R4:W-:Y:S01]  /*3f80*/  LDGSTS.E [R14+0xc00], [R20.64], !P5 ;  /* 0x00c00000140e7fae */ /* 0x0009e2000e921848 */
[----:B-1----:R-:W-:-:S03]  /*3f90*/  IMAD.WIDE R6, R199, 0x4, R192 ;  /* 0x00000004c7067825 */ /* 0x002fc600078e02c0 */
[----:B------:R1:W-:Y:S01]  /*3fa0*/  LDGSTS.E [R14+0xe00], [R16.64], !P5 ;  /* 0x00e00000100e7fae */ /* 0x0003e2000e921848 */
[----:B------:R-:W-:Y:S02]  /*3fb0*/  ISETP.GE.U32.AND P5, PT, R0, 0x7fffffa1, PT ;  /* 0x7fffffa10000780c */ /* 0x000fe40003fa6070 */
[C---:B------:R-:W-:Y:S01]  /*3fc0*/  IADD3 R0, R204.reuse, -0x24, RZ ;  /* 0xffffffdccc007810 */ /* 0x040fe20007ffe0ff */
[----:B--2---:R-:W-:Y:S01]  /*3fd0*/  IMAD.WIDE R8, R199, 0x4, R10 ;  /* 0x00000004c7087825 */ /* 0x004fe200078e020a */
[----:B------:R-:W-:Y:S01]  /*3fe0*/  IADD3 R199, R204, -0x34, RZ ;  /* 0xffffffccccc77810 */ /* 0x000fe20007ffe0ff */
[----:B------:R4:W-:Y:S04]  /*3ff0*/  STL.64 [R1+0x70], R20 ;  /* 0x0000701401007387 */ /* 0x0009e80000100a00 */
[----:B------:R2:W-:Y:S04]  /*4000*/  LDGSTS.E [R14+0x1c00], [R8.64], !P6 ;  /* 0x01c00000080e7fae */ /* 0x0005e8000f121848 */
[----:B------:R1:W-:Y:S01]  /*4010*/  LDGSTS.E [R14+0x1e00], [R6.64], !P6 ;  /* 0x01e00000060e7fae */ /* 0x0003e2000f121848 */
[----:B------:R-:W-:-:S02]  /*4020*/  ISETP.GE.U32.AND P6, PT, R0, 0x7fffff9d, PT ;  /* 0x7fffff9d0000780c */ /* 0x000fc40003fc6070 */
        /* <DEDUP_REMOVED lines=14> */
[----:B----4-:R-:W-:-:S02]  /*4110*/  IMAD.WIDE R20, R0, 0x4, R10 ;  /* 0x0000000400147825 */ /* 0x010fc400078e020a */
[----:B------:R4:W-:Y:S01]  /*4120*/  LDGSTS.E [R14+0x5e00], [R246.64], !P3 ;  /* 0x05e00000f60e7fae */ /* 0x0009e2000d921848 */
[----:B------:R-:W-:Y:S01]  /*4130*/  ISETP.GE.U32.AND P3, PT, R199, 0x7fffff8d, PT ;  /* 0x7fffff8dc700780c */ /* 0x000fe20003f66070 */
[----:B------:R-:W-:Y:S02]  /*4140*/  IMAD R199, R198, 0x1f, RZ ;  /* 0x0000001fc6c77824 */ /* 0x000fe400078e02ff */
[----:B------:R1:W-:Y:S04]  /*4150*/  STL.64 [R1+0x68], R16 ;  /* 0x0000681001007387 */ /* 0x0003e80000100a00 */
[----:B------:R2:W-:Y:S04]  /*4160*/  STL.64 [R1+0x30], R8 ;  /* 0x0000300801007387 */ /* 0x0005e80000100a00 */
[----:B------:R3:W-:Y:S01]  /*4170*/  STL.64 [R1+0x28], R6 ;  /* 0x0000280601007387 */ /* 0x0007e20000100a00 */
[----:B-1----:R-:W-:Y:S01]  /*4180*/  IMAD.WIDE R16, R0, 0x4, R192 ;  /* 0x0000000400107825 */ /* 0x002fe200078e02c0 */
[----:B------:R-:W-:-:S02]  /*4190*/  IADD3 R0, R204, -0x38, RZ ;  /* 0xffffffc8cc007810 */ /* 0x000fc40007ffe0ff */
[----:B------:R1:W-:Y:S01]  /*41a0*/  LDGSTS.E [R14+0x6c00], [R20.64], !P4 ;  /* 0x06c00000140e7fae */ /* 0x0003e2000e121848 */
[----:B--2---:R-:W-:-:S03]  /*41b0*/  IMAD.WIDE R8, R199, 0x4, R10 ;  /* 0x00000004c7087825 */ /* 0x004fc600078e020a */
[----:B------:R2:W-:Y:S01]  /*41c0*/  LDGSTS.E [R14+0x6e00], [R16.64], !P4 ;  /* 0x06e00000100e7fae */ /* 0x0005e2000e121848 */
[----:B------:R-:W-:Y:S01]  /*41d0*/  ISETP.GE.U32.AND P4, PT, R0, 0x7fffff89, PT ;  /* 0x7fffff890000780c */ /* 0x000fe20003f86070 */
[----:B---3--:R-:W-:Y:S01]  /*41e0*/  IMAD.WIDE R6, R199, 0x4, R192 ;  /* 0x00000004c7067825 */ /* 0x008fe200078e02c0 */
[----:B------:R-:W-:Y:S01]  /*41f0*/  IADD3 R199, R204, -0x3c, RZ ;  /* 0xffffffc4ccc77810 */ /* 0x000fe20007ffe0ff */
[----:B------:R3:W-:Y:S02]  /*4200*/  LDGSTS.E [R14+0x7c00], [R8.64], !P5 ;  /* 0x07c00000080e7fae */ /* 0x0007e4000e921848 */
[C---:B------:R-:W-:Y:S02]  /*4210*/  IMAD R0, R198.reuse, 0x23, RZ ;  /* 0x00000023c6007824 */ /* 0x040fe400078e02ff */
[----:B------:R1:W-:Y:S01]  /*4220*/  LDGSTS.E [R14+0x7e00], [R6.64], !P5 ;  /* 0x07e00000060e7fae */ /* 0x0003e2000e921848 */
[----:B------:R-:W-:Y:S01]  /*4230*/  ISETP.GE.U32.AND P5, PT, R199, 0x7fffff85, PT ;  /* 0x7fffff85c700780c */ /* 0x000fe20003fa6070 */
[----:B------:R-:W-:-:S02]  /*4240*/  IMAD R199, R198, 0x27, RZ ;  /* 0x00000027c6c77824 */ /* 0x000fc400078e02ff */
[----:B------:R1:W-:Y:S04]  /*4250*/  STL.64 [R1+0x98], R20 ;  /* 0x0000981401007387 */ /* 0x0003e80000100a00 */
[----:B------:R2:W-:Y:S04]  /*4260*/  STL.64 [R1+0xa0], R16 ;  /* 0x0000a01001007387 */ /* 0x0005e80000100a00 */
[----:B------:R3:W-:Y:S01]  /*4270*/  STL.64 [R1+0xa8], R8 ;  /* 0x0000a80801007387 */ /* 0x0007e20000100a00 */
[----:B-1----:R-:W-:-:S03]  /*4280*/  IMAD.WIDE R20, R0, 0x4, R10 ;  /* 0x0000000400147825 */ /* 0x002fc600078e020a */
[----:B------:R1:W-:Y:S01]  /*4290*/  STL.64 [R1+0xb0], R6 ;  /* 0x0000b00601007387 */ /* 0x0003e20000100a00 */
[----:B--2---:R-:W-:Y:S01]  /*42a0*/  IMAD.WIDE R16, R0, 0x4, R192 ;  /* 0x0000000400107825 */ /* 0x004fe200078e02c0 */
[----:B------:R-:W-:Y:S02]  /*42b0*/  IADD3 R0, R204, -0x40, RZ ;  /* 0xffffffc0cc007810 */ /* 0x000fe40007ffe0ff */
[----:B------:R2:W-:Y:S01]  /*42c0*/  LDGSTS.E [R14+0x8c00], [R20.64], !P6 ;  /* 0x08c00000140e7fae */ /* 0x0005e2000f121848 */
[----:B---3--:R-:W-:-:S03]  /*42d0*/  IMAD.WIDE R8, R199, 0x4, R10 ;  /* 0x00000004c7087825 */ /* 0x008fc600078e020a */
[----:B------:R3:W-:Y:S01]  /*42e0*/  LDGSTS.E [R14+0x8e00], [R16.64], !P6 ;  /* 0x08e00000100e7fae */ /* 0x0007e2000f121848 */
[----:B------:R-:W-:Y:S01]  /*42f0*/  ISETP.GE.U32.AND P6, PT, R0, 0x7fffff81, PT ;  /* 0x7fffff810000780c */ /* 0x000fe20003fc6070 */
[----:B-1----:R-:W-:Y:S02]  /*4300*/  IMAD.WIDE R6, R199, 0x4, R192 ;  /* 0x00000004c7067825 */ /* 0x002fe400078e02c0 */
[----:B------:R1:W-:Y:S01]  /*4310*/  LDGSTS.E [R14+0x9c00], [R8.64], !P0 ;  /* 0x09c00000080e7fae */ /* 0x0003e2000c121848 */
[----:B------:R-:W-:-:S03]  /*4320*/  IADD3 R199, R204, -0x41, RZ ;  /* 0xffffffbfccc77810 */ /* 0x000fc60007ffe0ff */
[----:B------:R1:W-:Y:S01]  /*4330*/  LDGSTS.E [R14+0x9e00], [R6.64], !P0 ;  /* 0x09e00000060e7fae */ /* 0x0003e2000c121848 */
[----:B------:R-:W-:Y:S01]  /*4340*/  ISETP.GE.AND P0, PT, R207, R0, PT ;  /* 0x00000000cf00720c */ /* 0x000fe20003f06270 */
[----:B------:R-:W-:Y:S02]  /*4350*/  IMAD R0, R198, 0x2f, RZ ;  /* 0x0000002fc6007824 */ /* 0x000fe400078e02ff */
[----:B------:R2:W-:Y:S04]  /*4360*/  STL.64 [R1+0xb8], R20 ;  /* 0x0000b81401007387 */ /* 0x0005e80000100a00 */
[----:B------:R3:W-:Y:S04]  /*4370*/  STL.64 [R1+0xc0], R16 ;  /* 0x0000c01001007387 */ /* 0x0007e80000100a00 */
[----:B------:R1:W-:Y:S01]  /*4380*/  STL.64 [R1+0xc8], R8 ;  /* 0x0000c80801007387 */ /* 0x0003e20000100a00 */
[----:B--2---:R-:W-:-:S03]  /*4390*/  IMAD.WIDE R20, R209, 0x4, R10 ;  /* 0x00000004d1147825 */ /* 0x004fc600078e020a */
[----:B------:R2:W-:Y:S01]  /*43a0*/  STL.64 [R1+0xd0], R6 ;  /* 0x0000d00601007387 */ /* 0x0005e20000100a00 */
[----:B---3--:R-:W-:-:S03]  /*43b0*/  IMAD.WIDE R16, R209, 0x4, R192 ;  /* 0x00000004d1107825 */ /* 0x008fc600078e02c0 */
[----:B------:R-:W-:Y:S01]  /*43c0*/  STL.64 [R1+0xd8], R20 ;  /* 0x0000d81401007387 */ /* 0x000fe20000100a00 */
[----:B-1----:R-:W-:-:S03]  /*43d0*/  IMAD.WIDE R8, R0, 0x4, R10 ;  /* 0x0000000400087825 */ /* 0x002fc600078e020a */
[----:B------:R1:W-:Y:S01]  /*43e0*/  LDGSTS.E [R14+0xac00], [R20.64], !P1 ;  /* 0x0ac00000140e7fae */ /* 0x0003e2000c921848 */
[----:B------:R-:W-:-:S03]  /*43f0*/  IMAD.MOV.U32 R209, RZ, RZ, 0x3f ;  /* 0x0000003fffd17424 */ /* 0x000fc600078e00ff */
[----:B------:R-:W-:Y:S01]  /*4400*/  STL.64 [R1+0xe0], R16 ;  /* 0x0000e01001007387 */ /* 0x000fe20000100a00 */
[----:B--2---:R-:W-:-:S03]  /*4410*/  IMAD.WIDE R6, R0, 0x4, R192 ;  /* 0x0000000400067825 */ /* 0x004fc600078e02c0 */
[----:B------:R2:W-:Y:S01]  /*4420*/  LDGSTS.E [R14+0xae00], [R16.64], !P1 ;  /* 0x0ae00000100e7fae */ /* 0x0005e2000c921848 */
[----:B------:R-:W-:Y:S01]  /*4430*/  IMAD R0, R198, 0x33, RZ ;  /* 0x00000033c6007824 */ /* 0x000fe200078e02ff */
[----:B------:R-:W-:Y:S02]  /*4440*/  ISETP.GE.U32.AND P1, PT, R199, 0x7fffff80, PT ;  /* 0x7fffff80c700780c */ /* 0x000fe40003f26070 */
[----:B------:R3:W-:Y:S01]  /*4450*/  STL.64 [R1+0xe8], R8 ;  /* 0x0000e80801007387 */ /* 0x0007e20000100a00 */
[----:B------:R-:W-:Y:S02]  /*4460*/  IADD3 R199, R204, -0x45, RZ ;  /* 0xffffffbbccc77810 */ /* 0x000fe40007ffe0ff */
[----:B------:R-:W-:Y:S01]  /*4470*/  IADD3 R206, R209, c[0x0][0x180], RZ ;  /* 0x00006000d1ce7a10 */ /* 0x000fe20007ffe0ff */
[----:B------:R3:W-:Y:S04]  /*4480*/  LDGSTS.E [R14+0xbc00], [R8.64], !P2 ;  /* 0x0bc00000080e7fae */ /* 0x0007e8000d121848 */
[----:B------:R1:W-:Y:S04]  /*4490*/  STL.64 [R1+0xf0], R6 ;  /* 0x0000f00601007387 */ /* 0x0003e80000100a00 */
[----:B------:R1:W-:Y:S01]  /*44a0*/  LDGSTS.E [R14+0xbe00], [R6.64], !P2 ;  /* 0x0be00000060e7fae */ /* 0x0003e2000d121848 */
[----:B------:R-:W-:-:S02]  /*44b0*/  ISETP.GE.U32.AND P2, PT, R199, 0x7fffff7c, PT ;  /* 0x7fffff7cc700780c */ /* 0x000fc40003f46070 */
[----:B------:R-:W-:Y:S01]  /*44c0*/  IADD3 R199, R204, -0x49, RZ ;  /* 0xffffffb7ccc77810 */ /* 0x000fe20007ffe0ff */
[----:B---3--:R-:W-:-:S05]  /*44d0*/  IMAD.WIDE R8, R0, 0x4, R10 ;  /* 0x0000000400087825 */ /* 0x008fca00078e020a */
[----:B------:R3:W-:Y:S01]  /*44e0*/  STL.64 [R1+0xf8], R8 ;  /* 0x0000f80801007387 */ /* 0x0007e20000100a00 */
[----:B-1----:R-:W-:-:S03]  /*44f0*/  IMAD.WIDE R6, R0, 0x4, R192 ;  /* 0x0000000400067825 */ /* 0x002fc600078e02c0 */
[----:B------:R3:W-:Y:S01]  /*4500*/  LDGSTS.E [R14+0xcc00], [R8.64], !P3 ;  /* 0x0cc00000080e7fae */ /* 0x0007e2000d921848 */
[----:B------:R-:W-:-:S03]  /*4510*/  IMAD R0, R198, 0x37, RZ ;  /* 0x00000037c6007824 */ /* 0x000fc600078e02ff */
[----:B------:R1:W-:Y:S04]  /*4520*/  STL.64 [R1+0x100], R6 ;  /* 0x0001000601007387 */ /* 0x0003e80000100a00 */
[----:B------:R1:W-:Y:S01]  /*4530*/  LDGSTS.E [R14+0xce00], [R6.64], !P3 ;  /* 0x0ce00000060e7fae */ /* 0x0003e2000d921848 */
[----:B------:R-:W-:Y:S01]  /*4540*/  ISETP.GE.U32.AND P3, PT, R199, 0x7fffff78, PT ;  /* 0x7fffff78c700780c */ /* 0x000fe20003f66070 */
[----:B------:R-:W-:Y:S02]  /*4550*/  IMAD R199, R198, 0x3b, RZ ;  /* 0x0000003bc6c77824 */ /* 0x000fe400078e02ff */
[----:B---3--:R-:W-:-:S04]  /*4560*/  IMAD.WIDE R8, R0, 0x4, R10 ;  /* 0x0000000400087825 */ /* 0x008fc800078e020a */
[C---:B------:R-:W-:Y:S01]  /*4570*/  IMAD.WIDE R20, R199.reuse, 0x4, R10 ;  /* 0x00000004c7147825 */ /* 0x040fe200078e020a */
[----:B------:R3:W-:Y:S03]  /*4580*/  STL.64 [R1+0x108], R8 ;  /* 0x0001080801007387 */ /* 0x0007e60000100a00 */
[--C-:B-1----:R-:W-:Y:S01]  /*4590*/  IMAD.WIDE R6, R0, 0x4, R192.reuse ;  /* 0x0000000400067825 */ /* 0x102fe200078e02c0 */
[----:B------:R3:W-:Y:S01]  /*45a0*/  LDGSTS.E [R14+0xdc00], [R8.64], !P4 ;  /* 0x0dc00000080e7fae */ /* 0x0007e2000e121848 */
[----:B------:R-:W-:Y:S02]  /*45b0*/  IADD3 R0, R204, -0x4d, RZ ;  /* 0xffffffb3cc007810 */ /* 0x000fe40007ffe0ff */
[----:B--2---:R-:W-:Y:S01]  /*45c0*/  IMAD.WIDE R16, R199, 0x4, R192 ;  /* 0x00000004c7107825 */ /* 0x004fe200078e02c0 */
[----:B------:R1:W-:Y:S04]  /*45d0*/  STL.64 [R1+0x110], R6 ;  /* 0x0001100601007387 */ /* 0x0003e80000100a00 */
[----:B------:R1:W-:Y:S04]  /*45e0*/  LDGSTS.E [R14+0xde00], [R6.64], !P4 ;  /* 0x0de00000060e7fae */ /* 0x0003e8000e121848 */
[----:B---3--:R-:W2:Y:S04]  /*45f0*/  LDL.LU.64 R8, [R1+0x6c0] ;  /* 0x0006c00001087983 */ /* 0x008ea80000300a00 */
[----:B------:R3:W-:Y:S04]  /*4600*/  LDGSTS.E [R14+0xec00], [R20.64], !P5 ;  /* 0x0ec00000140e7fae */ /* 0x0007e8000e921848 */
[----:B-1----:R-:W2:Y:S01]  /*4610*/  LDL.LU.64 R6, [R1+0x6b8] ;  /* 0x0006b80001067983 */ /* 0x002ea20000300a00 */
[----:B------:R-:W-:Y:S01]  /*4620*/  IMAD R199, R198, 0x3f, RZ ;  /* 0x0000003fc6c77824 */ /* 0x000fe200078e02ff */
[----:B------:R-:W-:-:S02]  /*4630*/  ISETP.GE.U32.AND P4, PT, R0, 0x7fffff74, PT ;  /* 0x7fffff740000780c */ /* 0x000fc40003f86070 */
[----:B------:R1:W-:Y:S01]  /*4640*/  LDGSTS.E [R14+0xee00], [R16.64], !P5 ;  /* 0x0ee00000100e7fae */ /* 0x0003e2000e921848 */
[----:B------:R-:W-:Y:S02]  /*4650*/  ISETP.GT.AND P5, PT, R206, 0x3f, PT ;  /* 0x0000003fce00780c */ /* 0x000fe40003fa4270 */
[----:B------:R-:W-:Y:S01]  /*4660*/  SHF.R.S32.HI R209, RZ, 0x6, R252 ;  /* 0x00000006ffd17819 */ /* 0x000fe200000114fc */
[----:B------:R3:W-:Y:S01]  /*4670*/  STL.64 [R1+0x118], R20 ;  /* 0x0001181401007387 */ /* 0x0007e20000100a00 */
[----:B------:R-:W-:Y:S02]  /*4680*/  SEL R0, RZ, 0x4, !P5 ;  /* 0x00000004ff007807 */ /* 0x000fe40006800000 */
[----:B------:R-:W-:Y:S01]  /*4690*/  ISETP.GE.AND P5, PT, R207, c[0x0][0x180], PT ;  /* 0x00006000cf007a0c */ /* 0x000fe20003fa6270 */
[----:B------:R1:W-:Y:S01]  /*46a0*/  STL.64 [R1+0x120], R16 ;  /* 0x0001201001007387 */ /* 0x0003e20000100a00 */
[----:B------:R-:W-:Y:S02]  /*46b0*/  SGXT R209, R209, 0x1 ;  /* 0x00000001d1d1781a */ /* 0x000fe40000000200 */
[----:B------:R-:W-:Y:S01]  /*46c0*/  SEL R0, R0, RZ, !P5 ;  /* 0x000000ff00007207 */ /* 0x000fe20006800000 */
[----:B------:R-:W-:Y:S01]  /*46d0*/  IMAD.SHL.U32 R198, R198, 0x40, RZ ;  /* 0x00000040c6c67824 */ /* 0x000fe200078e00ff */
[----:B------:R-:W-:Y:S01]  /*46e0*/  IADD3 R252, R204, -0x51, RZ ;  /* 0xffffffafccfc7810 */ /* 0x000fe20007ffe0ff */
[----:B---3--:R-:W-:-:S04]  /*46f0*/  IMAD.WIDE R20, R199, 0x4, R10 ;  /* 0x00000004c7147825 */ /* 0x008fc800078e020a */
[----:B-1----:R-:W-:Y:S01]  /*4700*/  IMAD.WIDE R16, R199, 0x4, R192 ;  /* 0x00000004c7107825 */ /* 0x002fe200078e02c0 */
[----:B------:R4:W-:Y:S03]  /*4710*/  LDGSTS.E [R14+0xfc00], [R20.64], !P6 ;  /* 0x0fc00000140e7fae */ /* 0x0009e6000f121848 */
[----:B------:R-:W-:Y:S01]  /*4720*/  IMAD.SHL.U32 R199, R207, 0x4, RZ ;  /* 0x00000004cfc77824 */ /* 0x000fe200078e00ff */
[----:B------:R4:W-:Y:S01]  /*4730*/  LDGSTS.E [R14+0xfe00], [R16.64], !P6 ;  /* 0x0fe00000100e7fae */ /* 0x0009e2000f121848 */
[----:B------:R-:W-:-:S03]  /*4740*/  ISETP.NE.U32.AND P6, PT, R0, RZ, PT ;  /* 0x000000ff0000720c */ /* 0x000fc60003fc5070 */
[----:B------:R-:W-:Y:S01]  /*4750*/  LOP3.LUT R199, R199, 0x110, R209, 0x78, !PT ;  /* 0x00000110c7c77812 */ /* 0x000fe200078e78d1 */
[----:B------:R-:W0:Y:S04]  /*4760*/  LDGDEPBAR ;  /* 0x00000000000079af */ /* 0x000e280000000000 */
[----:B------:R1:W-:Y:S01]  /*4770*/  STL.64 [R1+0x128], R20 ;  /* 0x0001281401007387 */ /* 0x0003e20000100a00 */
[C---:B------:R-:W-:Y:S02]  /*4780*/  LOP3.LUT R15, R199.reuse, 0x40, RZ, 0x3c, !PT ;  /* 0x00000040c70f7812 */ /* 0x040fe400078e3cff */
[C---:B----4-:R-:W-:Y:S01]  /*4790*/  LOP3.LUT R14, R199.reuse, 0x60, RZ, 0x3c, !PT ;  /* 0x00000060c70e7812 */ /* 0x050fe200078e3cff */
[----:B------:R3:W-:Y:S01]  /*47a0*/  STL.64 [R1+0x130], R16 ;  /* 0x0001301001007387 */ /* 0x0007e20000100a00 */
[----:B-1----:R-:W-:-:S03]  /*47b0*/  LOP3.LUT R20, R199, 0x20, RZ, 0x3c, !PT ;  /* 0x00000020c7147812 */ /* 0x002fc600078e3cff */
[----:B---3--:R-:W3:Y:S01]  /*47c0*/  LDL.LU.64 R16, [R1+0x60] ;  /* 0x0000600001107983 */ /* 0x008ee20000300a00 */
[----:B------:R-:W-:Y:S01]  /*47d0*/  IADD3 R209, R204, -0x55, RZ ;  /* 0xffffffabccd17810 */ /* 0x000fe20007ffe0ff */
[----:B------:R-:W-:Y:S01]  /*47e0*/  IMAD.WIDE R192, R198, 0x4, R192 ;  /* 0x00000004c6c07825 */ /* 0x000fe200078e02c0 */
[----:B------:R-:W-:Y:S02]  /*47f0*/  SEL R0, RZ, 0x4, P0 ;  /* 0x00000004ff007807 */ /* 0x000fe40000000000 */
[----:B------:R-:W-:Y:S02]  /*4800*/  ISETP.GE.U32.AND P5, PT, R252, 0x7fffff70, PT ;  /* 0x7fffff70fc00780c */ /* 0x000fe40003fa6070 */
[----:B------:R-:W-:Y:S02]  /*4810*/  ISETP.GT.AND P0, PT, R206, 0x7f, PT ;  /* 0x0000007fce00780c */ /* 0x000fe40003f04270 */
[----:B------:R-:W-:Y:S01]  /*4820*/  IADD3 R252, R204, -0x59, RZ ;  /* 0xffffffa7ccfc7810 */ /* 0x000fe20007ffe0ff */
[----:B--2---:R1:W-:Y:S04]  /*4830*/  LDGSTS.E [R199+0x50000], [R6.64], P6 ;  /* 0x5000000006c77fae */ /* 0x0043e8000b121848 */
[----:B------:R2:W-:Y:S04]  /*4840*/  LDGSTS.E [R199+0x50800], [R194.64], P6 ;  /* 0x50800000c2c77fae */ /* 0x0005e8000b121848 */
        /* <DEDUP_REMOVED lines=30> */
[----:B-1----:R-:W4:Y:S01]  /*4a30*/  LDL.LU.64 R20, [R1+0x20] ;  /* 0x0000200001147983 */ /* 0x002f220000300a00 */
[----:B---3--:R-:W-:Y:S01]  /*4a40*/  IMAD.WIDE R16, R198, 0x4, R16 ;  /* 0x00000004c6107825 */ /* 0x008fe200078e0210 */
[----:B------:R-:W-:-:S02]  /*4a50*/  ISETP.GE.U32.AND P6, PT, R209, 0x7fffff6c, PT ;  /* 0x7fffff6cd100780c */ /* 0x000fc40003fc6070 */
[----:B------:R-:W0:Y:S01]  /*4a60*/  LDGDEPBAR ;  /* 0x00000000000079af */ /* 0x000e220000000000 */
[----:B------:R-:W-:Y:S02]  /*4a70*/  IADD3 R209, R204, -0x61, RZ ;  /* 0xffffff9fccd17810 */ /* 0x000fe40007ffe0ff */
[----:B------:R-:W-:Y:S01]  /*4a80*/  SEL R0, R0, RZ, P0 ;  /* 0x000000ff00007207 */ /* 0x000fe20000000000 */
[----:B--2---:R-:W-:Y:S01]  /*4a90*/  IMAD.WIDE R14, R198, 0x4, R10 ;  /* 0x00000004c60e7825 */ /* 0x004fe200078e020a */
[----:B------:R-:W-:Y:S01]  /*4aa0*/  BAR.SYNC.DEFER_BLOCKING 0x0 ;  /* 0x0000000000007b1d */ /* 0x000fe20000010000 */
[----:B------:R-:W-:Y:S02]  /*4ab0*/  ISETP.GE.U32.AND P0, PT, R252, 0x7fffff68, PT ;  /* 0x7fffff68fc00780c */ /* 0x000fe40003f06070 */
[----:B------:R-:W-:-:S03]  /*4ac0*/  IADD3 R252, R204, -0x5d, RZ ;  /* 0xffffffa3ccfc7810 */ /* 0x000fc60007ffe0ff */
[----:B------:R-:W2:Y:S04]  /*4ad0*/  LDL.LU.64 R10, [R1+0x58] ;  /* 0x00005800010a7983 */ /* 0x000ea80000300a00 */
[----:B------:R1:W-:Y:S04]  /*4ae0*/  STL.64 [R1+0x300], R14 ;  /* 0x0003000e01007387 */ /* 0x0003e80000100a00 */
[----:B------:R3:W-:Y:S04]  /*4af0*/  STL.64 [R1+0x308], R16 ;  /* 0x0003081001007387 */ /* 0x0007e80000100a00 */
[----:B------:R-:W-:Y:S01]  /*4b00*/  @!PT LDS RZ, [RZ] ;  /* 0x00000000fffff984 */ /* 0x000fe20000000800 */
[----:B------:R-:W-:Y:S01]  /*4b10*/  @!PT LDS RZ, [RZ] ;  /* 0x00000000fffff984 */ /* 0x000fe20000000800 */
[----:B------:R-:W-:Y:S01]  /*4b20*/  @!PT LDS RZ, [RZ] ;  /* 0x00000000fffff984 */ /* 0x000fe20000000800 */
[----:B------:R1:W-:Y:S04]  /*4b30*/  LDGSTS.E [R205+0x10000], [R14.64], !P1 ;  /* 0x100000000ecd7fae */ /* 0x0003e8000c921848 */
[----:B------:R2:W-:Y:S04]  /*4b40*/  LDGSTS.E [R205+0x10200], [R192.64], !P1 ;  /* 0x10200000c0cd7fae */ /* 0x0005e8000c921848 */
[----:B------:R3:W-:Y:S04]  /*4b50*/  LDGSTS.E [R205+0x11000], [R16.64], !P2 ;  /* 0x1100000010cd7fae */ /* 0x0007e8000d121848 */
[----:B-1----:R-:W4:Y:S01]  /*4b60*/  LDL.LU.64 R14, [R1+0x6b0] ;  /* 0x0006b000010e7983 */ /* 0x002f220000300a00 */
[----:B--2---:R-:W-:-:S05]  /*4b70*/  IMAD.WIDE R10, R198, 0x4, R10 ;  /* 0x00000004c60a7825 */ /* 0x004fca00078e020a */
[----:B------:R-:W-:Y:S04]  /*4b80*/  STL.64 [R1+0x2f0], R10 ;  /* 0x0002f00a01007387 */ /* 0x000fe80000100a00 */
[----:B---3--:R-:W2:Y:S04]  /*4b90*/  LDL.LU.64 R16, [R1+0x6a8] ;  /* 0x0006a80001107983 */ /* 0x008ea80000300a00 */
[----:B------:R1:W-:Y:S01]  /*4ba0*/  LDGSTS.E [R205+0x11200], [R10.64], !P2 ;  /* 0x112000000acd7fae */ /* 0x0003e2000d121848 */
[----:B------:R-:W-:-:S03]  /*4bb0*/  ISETP.GE.U32.AND P2, PT, R209, 0x7fffff60, PT ;  /* 0x7fffff60d100780c */ /* 0x000fc60003f46070 */
[----:B------:R3:W-:Y:S04]  /*4bc0*/  STL [R1+0x698], R208 ;  /* 0x000698d001007387 */ /* 0x0007e80000100800 */
[----:B---3--:R-:W3:Y:S01]  /*4bd0*/  LDL.LU.64 R208, [R1+0x18] ;  /* 0x0000180001d07983 */ /* 0x008ee20000300a00 */
[----:B----4-:R-:W-:-:S05]  /*4be0*/  IMAD.WIDE R20, R198, 0x4, R20 ;  /* 0x00000004c6147825 */ /* 0x010fca00078e0214 */
[----:B------:R4:W-:Y:S04]  /*4bf0*/  STL.64 [R1+0x2e8], R20 ;  /* 0x0002e81401007387 */ /* 0x0009e80000100a00 */
[----:B------:R4:W-:Y:S01]  /*4c00*/  LDGSTS.E [R205+0x12000], [R20.64], !P3 ;  /* 0x1200000014cd7fae */ /* 0x0009e2000d921848 */
[----:B---3--:R-:W-:-:S05]  /*4c10*/  IMAD.WIDE R208, R198, 0x4, R208 ;  /* 0x00000004c6d07825 */ /* 0x008fca00078e02d0 */
[----:B------:R3:W-:Y:S04]  /*4c20*/  STL.64 [R1+0x2e0], R208 ;  /* 0x0002e0d001007387 */ /* 0x0007e80000100a00 */
[----:B----4-:R-:W4:Y:S01]  /*4c30*/  LDL.LU.64 R20, [R1+0x6a0] ;  /* 0x0006a00001147983 */ /* 0x010f220000300a00 */
[----:B--2---:R-:W-:Y:S01]  /*4c40*/  IMAD.WIDE R16, R198, 0x4, R16 ;  /* 0x00000004c6107825 */ /* 0x004fe200078e0210 */
[----:B------:R-:W-:Y:S02]  /*4c50*/  ISETP.GE.U32.AND P1, PT, R252, 0x7fffff64, PT ;  /* 0x7fffff64fc00780c */ /* 0x000fe40003f26070 */
[----:B------:R3:W-:Y:S01]  /*4c60*/  LDGSTS.E [R205+0x12200], [R208.64], !P3 ;  /* 0x12200000d0cd7fae */ /* 0x0007e2000d921848 */
[----:B------:R-:W-:Y:S01]  /*4c70*/  IMAD.WIDE R14, R198, 0x4, R14 ;  /* 0x00000004c60e7825 */ /* 0x000fe200078e020e */
[----:B-1----:R-:W-:-:S02]  /*4c80*/  IADD3 R11, R204, -0x65, RZ ;  /* 0xffffff9bcc0b7810 */ /* 0x002fc40007ffe0ff */
[----:B------:R1:W-:Y:S04]  /*4c90*/  STL.64 [R1+0x2d8], R16 ;  /* 0x0002d81001007387 */ /* 0x0003e80000100a00 */
[----:B------:R1:W-:Y:S01]  /*4ca0*/  LDGSTS.E [R205+0x13000], [R16.64], !P4 ;  /* 0x1300000010cd7fae */ /* 0x0003e2000e121848 */
[----:B---3--:R-:W-:-:S03]  /*4cb0*/  IMAD.WIDE R208, R198, 0x4, R28 ;  /* 0x00000004c6d07825 */ /* 0x008fc600078e021c */
[----:B------:R2:W-:Y:S04]  /*4cc0*/  STL.64 [R1+0x2d0], R14 ;  /* 0x0002d00e01007387 */ /* 0x0005e80000100a00 */
[----:B------:R2:W-:Y:S01]  /*4cd0*/  LDGSTS.E [R205+0x13200], [R14.64], !P4 ;  /* 0x132000000ecd7fae */ /* 0x0005e2000e121848 */
[----:B-1----:R-:W-:Y:S01]  /*4ce0*/  IMAD.WIDE R16, R198, 0x4, R22 ;  /* 0x00000004c6107825 */ /* 0x002fe200078e0216 */
[----:B------:R-:W-:Y:S02]  /*4cf0*/  IADD3 R10, R204, -0x69, RZ ;  /* 0xffffff97cc0a7810 */ /* 0x000fe40007ffe0ff */
[----:B------:R-:W-:Y:S01]  /*4d00*/  ISETP.GE.U32.AND P3, PT, R11, 0x7fffff5c, PT ;  /* 0x7fffff5c0b00780c */ /* 0x000fe20003f66070 */
[----:B--2---:R-:W-:Y:S01]  /*4d10*/  IMAD.WIDE R14, R198, 0x4, R18 ;  /* 0x00000004c60e7825 */ /* 0x004fe200078e0212 */
[----:B------:R-:W-:-:S03]  /*4d20*/  IADD3 R11, R204, -0x6d, RZ ;  /* 0xffffff93cc0b7810 */ /* 0x000fc60007ffe0ff */
[----:B------:R-:W-:Y:S01]  /*4d30*/  IMAD.WIDE R18, R198, 0x4, R36 ;  /* 0x00000004c6127825 */ /* 0x000fe200078e0224 */
[----:B------:R-:W-:Y:S02]  /*4d40*/  ISETP.GE.U32.AND P4, PT, R10, 0x7fffff58, PT ;  /* 0x7fffff580a00780c */ /* 0x000fe40003f86070 */
[----:B------:R-:W-:Y:S01]  /*4d50*/  IADD3 R10, R204, -0x71, RZ ;  /* 0xffffff8fcc0a7810 */ /* 0x000fe20007ffe0ff */
[----:B----4-:R-:W-:-:S05]  /*4d60*/  IMAD.WIDE R20, R198, 0x4, R20 ;  /* 0x00000004c6147825 */ /* 0x010fca00078e0214 */
[----:B------:R1:W-:Y:S04]  /*4d70*/  STL.64 [R1+0x2c8], R20 ;  /* 0x0002c81401007387 */ /* 0x0003e80000100a00 */
[----:B------:R1:W-:Y:S04]  /*4d80*/  LDGSTS.E [R205+0x14000], [R20.64], !P5 ;  /* 0x1400000014cd7fae */ /* 0x0003e8000e921848 */
[----:B------:R2:W-:Y:S04]  /*4d90*/  LDGSTS.E [R205+0x14200], [R208.64], !P5 ;  /* 0x14200000d0cd7fae */ /* 0x0005e8000e921848 */
[----:B------:R3:W-:Y:S01]  /*4da0*/  STL.64 [R1+0x2b8], R16 ;  /* 0x0002b81001007387 */ /* 0x0007e20000100a00 */
[----:B-1----:R-:W-:-:S03]  /*4db0*/  IMAD.WIDE R20, R198, 0x4, R26 ;  /* 0x00000004c6147825 */ /* 0x002fc600078e021a */
[----:B------:R3:W-:Y:S04]  /*4dc0*/  LDGSTS.E [R205+0x15000], [R16.64], !P6 ;  /* 0x1500000010cd7fae */ /* 0x0007e8000f121848 */
[----:B------:R1:W-:Y:S04]  /*4dd0*/  STL.64 [R1+0x2b0], R14 ;  /* 0x0002b00e01007387 */ /* 0x0003e80000100a00 */
[----:B------:R1:W-:Y:S01]  /*4de0*/  LDGSTS.E [R205+0x15200], [R14.64], !P6 ;  /* 0x152000000ecd7fae */ /* 0x0003e2000f121848 */
[----:B---3--:R-:W-:-:S03]  /*4df0*/  IMAD.WIDE R16, R198, 0x4, R30 ;  /* 0x00000004c6107825 */ /* 0x008fc600078e021e */
[----:B------:R3:W-:Y:S01]  /*4e00*/  STL.64 [R1+0x2a8], R20 ;  /* 0x0002a81401007387 */ /* 0x0007e20000100a00 */
[----:B------:R-:W-:-:S03]  /*4e10*/  ISETP.GE.U32.AND P5, PT, R11, 0x7fffff54, PT ;  /* 0x7fffff540b00780c */ /* 0x000fc60003fa6070 */
[----:B------:R3:W-:Y:S01]  /*4e20*/  LDGSTS.E [R205+0x16000], [R20.64], !P0 ;  /* 0x1600000014cd7fae */ /* 0x0007e2000c121848 */
[----:B-1----:R-:W-:-:S03]  /*4e30*/  IMAD.WIDE R14, R198, 0x4, R24 ;  /* 0x00000004c60e7825 */ /* 0x002fc600078e0218 */
[----:B------:R1:W-:Y:S04]  /*4e40*/  STL.64 [R1+0x2a0], R18 ;  /* 0x0002a01201007387 */ /* 0x0003e80000100a00 */
[----:B------:R1:W-:Y:S01]  /*4e50*/  LDGSTS.E [R205+0x16200], [R18.64], !P0 ;  /* 0x1620000012cd7fae */ /* 0x0003e2000c121848 */
[----:B---3--:R-:W-:-:S03]  /*4e60*/  IMAD.WIDE R20, R198, 0x4, R34 ;  /* 0x00000004c6147825 */ /* 0x008fc600078e0222 */
[----:B------:R3:W-:Y:S04]  /*4e70*/  STL.64 [R1+0x298], R16 ;  /* 0x0002981001007387 */ /* 0x0007e80000100a00 */
[----:B------:R3:W-:Y:S01]  /*4e80*/  LDGSTS.E [R205+0x17000], [R16.64], !P1 ;  /* 0x1700000010cd7fae */ /* 0x0007e2000c921848 */
[----:B-1----:R-:W-:-:S03]  /*4e90*/  IMAD.WIDE R18, R198, 0x4, R44 ;  /* 0x00000004c6127825 */ /* 0x002fc600078e022c */
        /* <DEDUP_REMOVED lines=16> */
[----:B------:R-:W-:Y:S04]  /*4fa0*/  STL.64 [R1+0x268], R20 ;  /* 0x0002681401007387 */ /* 0x000fe80000100a00 */
[----:B------:R3:W-:Y:S01]  /*4fb0*/  LDGSTS.E [R205+0x1a000], [R20.64], !P4 ;  /* 0x1a00000014cd7fae */ /* 0x0007e2000e121848 */
[----:B-1----:R-:W-:-:S03]  /*4fc0*/  IMAD.WIDE R14, R198, 0x4, R40 ;  /* 0x00000004c60e7825 */ /* 0x002fc600078e0228 */
[----:B------:R-:W-:Y:S04]  /*4fd0*/  STL.64 [R1+0x260], R18 ;  /* 0x0002601201007387 */ /* 0x000fe80000100a00 */
[----:B------:R1:W-:Y:S01]  /*4fe0*/  LDGSTS.E [R205+0x1a200], [R18.64], !P4 ;  /* 0x1a20000012cd7fae */ /* 0x0003e2000e121848 */
[----:B------:R-:W-:-:S03]  /*4ff0*/  IMAD.WIDE R26, R198, 0x4, R54 ;  /* 0x00000004c61a7825 */ /* 0x000fc600078e0236 */
[----:B------:R4:W-:Y:S04]  /*5000*/  STL.64 [R1+0x258], R16 ;  /* 0x0002581001007387 */ /* 0x0009e80000100a00 */
[----:B------:R4:W-:Y:S04]  /*5010*/  LDGSTS.E [R205+0x1b000], [R16.64], !P5 ;  /* 0x1b00000010cd7fae */ /* 0x0009e8000e921848 */
[----:B------:R2:W-:Y:S04]  /*5020*/  STL.64 [R1+0x250], R14 ;  /* 0x0002500e01007387 */ /* 0x0005e80000100a00 */
[----:B------:R2:W-:Y:S01]  /*5030*/  LDGSTS.E [R205+0x1b200], [R14.64], !P5 ;  /* 0x1b2000000ecd7fae */ /* 0x0005e2000e921848 */
[----:B----4-:R-:W-:-:S03]  /*5040*/  IMAD.WIDE R16, R198, 0x4, R50 ;  /* 0x00000004c6107825 */ /* 0x010fc600078e0232 */
[----:B-1----:R-:W4:Y:S04]  /*5050*/  LDL.LU.64 R18, [R1+0x90] ;  /* 0x0000900001127983 */ /* 0x002f280000300a00 */
[----:B------:R-:W4:Y:S01]  /*5060*/  LDL.LU.64 R22, [R1+0x88] ;  /* 0x0000880001167983 */ /* 0x000f220000300a00 */
[----:B--2---:R-:W-:-:S03]  /*5070*/  IMAD.WIDE R14, R198, 0x4, R60 ;  /* 0x00000004c60e7825 */ /* 0x004fc600078e023c */
[----:B---3--:R-:W2:Y:S01]  /*5080*/  LDL.LU.64 R20, [R1+0x50] ;  /* 0x0000500001147983 */ /* 0x008ea20000300a00 */
[----:B------:R-:W-:-:S03]  /*5090*/  IMAD.WIDE R24, R198, 0x4, R48 ;  /* 0x00000004c6187825 */ /* 0x000fc600078e0230 */
[----:B------:R-:W3:Y:S04]  /*50a0*/  LDL.LU.64 R28, [R1+0x48] ;  /* 0x00004800011c7983 */ /* 0x000ee80000300a00 */
[----:B------:R-:W-:Y:S04]  /*50b0*/  STL.64 [R1+0x248], R16 ;  /* 0x0002481001007387 */ /* 0x000fe80000100a00 */
[----:B------:R1:W-:Y:S04]  /*50c0*/  STL.64 [R1+0x240], R14 ;  /* 0x0002400e01007387 */ /* 0x0003e80000100a00 */
[----:B------:R1:W-:Y:S04]  /*50d0*/  LDGSTS.E [R205+0x1c000], [R16.64], !P6 ;  /* 0x1c00000010cd7fae */ /* 0x0003e8000f121848 */
[----:B------:R1:W-:Y:S04]  /*50e0*/  LDGSTS.E [R205+0x1c200], [R14.64], !P6 ;  /* 0x1c2000000ecd7fae */ /* 0x0003e8000f121848 */
[----:B------:R1:W-:Y:S04]  /*50f0*/  STL.64 [R1+0x238], R26 ;  /* 0x0002381a01007387 */ /* 0x0003e80000100a00 */
[----:B-1----:R-:W3:Y:S04]  /*5100*/  LDL.LU.64 R14, [R1+0x10] ;  /* 0x00001000010e7983 */ /* 0x002ee80000300a00 */
[----:B------:R1:W-:Y:S04]  /*5110*/  STL.64 [R1+0x230], R24 ;  /* 0x0002301801007387 */ /* 0x0003e80000100a00 */
[----:B------:R-:W3:Y:S01]  /*5120*/  LDL.LU.64 R16, [R1+0x8] ;  /* 0x0000080001107983 */ /* 0x000ee20000300a00 */
[----:B------:R-:W-:-:S02]  /*5130*/  IADD3 R11, R204, -0x75, RZ ;  /* 0xffffff8bcc0b7810 */ /* 0x000fc40007ffe0ff */
[C---:B------:R-:W-:Y:S02]  /*5140*/  IADD3 R10, R204.reuse, -0x79, RZ ;  /* 0xffffff87cc0a7810 */ /* 0x040fe40007ffe0ff */
[----:B------:R-:W-:Y:S02]  /*5150*/  ISETP.GE.U32.AND P0, PT, R11, 0x7fffff4c, PT ;  /* 0x7fffff4c0b00780c */ /* 0x000fe40003f06070 */
[----:B------:R-:W-:Y:S02]  /*5160*/  IADD3 R11, R204, -0x7d, RZ ;  /* 0xffffff83cc0b7810 */ /* 0x000fe40007ffe0ff */
[----:B------:R-:W-:Y:S02]  /*5170*/  ISETP.GE.U32.AND P1, PT, R10, 0x7fffff48, PT ;  /* 0x7fffff480a00780c */ /* 0x000fe40003f26070 */
[----:B------:R-:W-:Y:S02]  /*5180*/  ISETP.GE.U32.AND P2, PT, R11, 0x7fffff44, PT ;  /* 0x7fffff440b00780c */ /* 0x000fe40003f46070 */
[----:B------:R-:W-:Y:S01]  /*5190*/  IADD3 R10, R204, -0x42, RZ ;  /* 0xffffffbecc0a7810 */ /* 0x000fe20007ffe0ff */
[----:B------:R-:W-:Y:S01]  /*51a0*/  IMAD.WIDE R32, R198, 0x4, R58 ;  /* 0x00000004c6207825 */ /* 0x000fe200078e023a */
[----:B------:R-:W-:-:S02]  /*51b0*/  IADD3 R11, R204, -0x46, RZ ;  /* 0xffffffbacc0b7810 */ /* 0x000fc40007ffe0ff */
[----:B------:R-:W-:Y:S01]  /*51c0*/  ISETP.GE.U32.AND P3, PT, R10, 0x7fffff7f, PT ;  /* 0x7fffff7f0a00780c */ /* 0x000fe20003f66070 */
[----:B------:R1:W-:Y:S01]  /*51d0*/  LDGSTS.E [R205+0x1d000], [R26.64], !P0 ;  /* 0x1d0000001acd7fae */ /* 0x0003e2000c121848 */
[----:B------:R-:W-:Y:S01]  /*51e0*/  IMAD.WIDE R30, R198, 0x4, R64 ;  /* 0x00000004c61e7825 */ /* 0x000fe200078e0240 */
[----:B------:R-:W-:Y:S02]  /*51f0*/  ISETP.GE.U32.AND P4, PT, R11, 0x7fffff7b, PT ;  /* 0x7fffff7b0b00780c */ /* 0x000fe40003f86070 */
[----:B------:R1:W-:Y:S01]  /*5200*/  LDGSTS.E [R205+0x1d200], [R24.64], !P0 ;  /* 0x1d20000018cd7fae */ /* 0x0003e2000c121848 */
[----:B------:R-:W-:-:S03]  /*5210*/  IADD3 R10, R204, -0x4a, RZ ;  /* 0xffffffb6cc0a7810 */ /* 0x000fc60007ffe0ff */
[----:B------:R-:W-:Y:S01]  /*5220*/  STL.64 [R1+0x228], R32 ;  /* 0x0002282001007387 */ /* 0x000fe20000100a00 */
[----:B-1----:R-:W-:-:S03]  /*5230*/  IMAD.WIDE R26, R198, 0x4, R62 ;  /* 0x00000004c61a7825 */ /* 0x002fc600078e023e */
[----:B------:R1:W-:Y:S01]  /*5240*/  LDGSTS.E [R205+0x1e000], [R32.64], !P1 ;  /* 0x1e00000020cd7fae */ /* 0x0003e2000c921848 */
[----:B------:R-:W-:-:S03]  /*5250*/  IMAD.WIDE R24, R198, 0x4, R56 ;  /* 0x00000004c6187825 */ /* 0x000fc600078e0238 */
[----:B------:R-:W-:Y:S01]  /*5260*/  STL.64 [R1+0x220], R30 ;  /* 0x0002201e01007387 */ /* 0x000fe20000100a00 */
[----:B------:R-:W-:-:S03]  /*5270*/  IADD3 R11, R204, -0x4e, RZ ;  /* 0xffffffb2cc0b7810 */ /* 0x000fc60007ffe0ff */
[----:B------:R1:W-:Y:S01]  /*5280*/  LDGSTS.E [R205+0x1e200], [R30.64], !P1 ;  /* 0x1e2000001ecd7fae */ /* 0x0003e2000c921848 */
[----:B------:R-:W-:-:S03]  /*5290*/  ISETP.GE.U32.AND P5, PT, R10, 0x7fffff77, PT ;  /* 0x7fffff770a00780c */ /* 0x000fc60003fa6070 */
[----:B------:R1:W-:Y:S01]  /*52a0*/  STL.64 [R1+0x218], R26 ;  /* 0x0002181a01007387 */ /* 0x0003e20000100a00 */
[----:B------:R-:W-:-:S03]  /*52b0*/  LOP3.LUT R252, R205, 0x20, RZ, 0x3c, !PT ;  /* 0x00000020cdfc7812 */ /* 0x000fc600078e3cff */
[----:B------:R1:W-:Y:S01]  /*52c0*/  LDGSTS.E [R205+0x1f000], [R26.64], !P2 ;  /* 0x1f0000001acd7fae */ /* 0x0003e2000d121848 */
[----:B------:R-:W-:-:S03]  /*52d0*/  IADD3 R10, R204, -0x52, RZ ;  /* 0xffffffaecc0a7810 */ /* 0x000fc60007ffe0ff */
[----:B------:R4:W-:Y:S01]  /*52e0*/  STL.64 [R1+0x210], R24 ;  /* 0x0002101801007387 */ /* 0x0009e20000100a00 */
[----:B------:R-:W-:-:S03]  /*52f0*/  ISETP.GE.U32.AND P6, PT, R11, 0x7fffff73, PT ;  /* 0x7fffff730b00780c */ /* 0x000fc60003fc6070 */
[----:B------:R4:W-:Y:S01]  /*5300*/  LDGSTS.E [R205+0x1f200], [R24.64], !P2 ;  /* 0x1f20000018cd7fae */ /* 0x0009e2000d121848 */
[----:B------:R-:W-:Y:S02]  /*5310*/  IADD3 R11, R204, -0x56, RZ ;  /* 0xffffffaacc0b7810 */ /* 0x000fe40007ffe0ff */
[----:B------:R-:W-:Y:S02]  /*5320*/  ISETP.GE.U32.AND P0, PT, R10, 0x7fffff6f, PT ;  /* 0x7fffff6f0a00780c */ /* 0x000fe40003f06070 */
[C---:B------:R-:W-:Y:S02]  /*5330*/  IADD3 R10, R204.reuse, -0x5a, RZ ;  /* 0xffffffa6cc0a7810 */ /* 0x040fe40007ffe0ff */
[----:B------:R-:W-:Y:S02]  /*5340*/  ISETP.GE.U32.AND P1, PT, R11, 0x7fffff6b, PT ;  /* 0x7fffff6b0b00780c */ /* 0x000fe40003f26070 */
[----:B------:R-:W-:Y:S02]  /*5350*/  IADD3 R11, R204, -0x5e, RZ ;  /* 0xffffffa2cc0b7810 */ /* 0x000fe40007ffe0ff */
[----:B------:R-:W-:-:S02]  /*5360*/  ISETP.GE.U32.AND P2, PT, R10, 0x7fffff67, PT ;  /* 0x7fffff670a00780c */ /* 0x000fc40003f46070 */
[----:B------:R-:W-:Y:S01]  /*5370*/  IADD3 R10, R204, -0x62, RZ ;  /* 0xffffff9ecc0a7810 */ /* 0x000fe20007ffe0ff */
[----:B-1----:R-:W-:-:S04]  /*5380*/  IMAD.WIDE R26, R198, 0x4, R102 ;  /* 0x00000004c61a7825 */ /* 0x002fc800078e0266 */
[----:B----4-:R-:W-:-:S04]  /*5390*/  IMAD.WIDE R24, R198, 0x4, R18 ;  /* 0x00000004c6187825 */ /* 0x010fc800078e0212 */
[C---:B------:R-:W-:Y:S01]  /*53a0*/  IMAD.WIDE R22, R198.reuse, 0x4, R22 ;  /* 0x00000004c6167825 */ /* 0x040fe200078e0216 */
[----:B------:R-:W-:Y:S03]  /*53b0*/  STL.64 [R1+0x2f8], R24 ;  /* 0x0002f81801007387 */ /* 0x000fe60000100a00 */
[C---:B--2---:R-:W-:Y:S01]  /*53c0*/  IMAD.WIDE R20, R198.reuse, 0x4, R20 ;  /* 0x00000004c6147825 */ /* 0x044fe200078e0214 */
[----:B------:R1:W-:Y:S03]  /*53d0*/  LDGSTS.E [R252+0x10400], [R24.64], !P3 ;  /* 0x1040000018fc7fae */ /* 0x0003e6000d921848 */
[C---:B---3--:R-:W-:Y:S01]  /*53e0*/  IMAD.WIDE R18, R198.reuse, 0x4, R28 ;  /* 0x00000004c6127825 */ /* 0x048fe200078e021c */
[----:B------:R-:W-:Y:S04]  /*53f0*/  STL.64 [R1+0x208], R22 ;  /* 0x0002081601007387 */ /* 0x000fe80000100a00 */
[----:B------:R2:W-:Y:S04]  /*5400*/  LDGSTS.E [R252+0x10600], [R22.64], !P3 ;  /* 0x1060000016fc7fae */ /* 0x0005e8000d921848 */
[----:B------:R3:W-:Y:S04]  /*5410*/  STL.64 [R1+0x200], R20 ;  /* 0x0002001401007387 */ /* 0x0007e80000100a00 */
[----:B------:R3:W-:Y:S04]  /*5420*/  LDGSTS.E [R252+0x11400], [R20.64], !P4 ;  /* 0x1140000014fc7fae */ /* 0x0007e8000e121848 */
[----:B------:R4:W-:Y:S04]  /*5430*/  STL.64 [R1+0x1f8], R18 ;  /* 0x0001f81201007387 */ /* 0x0009e80000100a00 */
[----:B------:R4:W-:Y:S01]  /*5440*/  LDGSTS.E [R252+0x11600], [R18.64], !P4 ;  /* 0x1160000012fc7fae */ /* 0x0009e2000e121848 */
[----:B------:R-:W-:Y:S01]  /*5450*/  ISETP.GE.U32.AND P3, PT, R11, 0x7fffff63, PT ;  /* 0x7fffff630b00780c */ /* 0x000fe20003f66070 */
[----:B---3--:R-:W-:-:S04]  /*5460*/  IMAD.WIDE R20, R198, 0x4, R14 ;  /* 0x00000004c6147825 */ /* 0x008fc800078e020e */
[----:B------:R-:W-:-:S04]  /*5470*/  IMAD.WIDE R14, R198, 0x4, R66 ;  /* 0x00000004c60e7825 */ /* 0x000fc800078e0242 */
[C---:B----4-:R-:W-:Y:S01]  /*5480*/  IMAD.WIDE R18, R198.reuse, 0x4, R16 ;  /* 0x00000004c6127825 */ /* 0x050fe200078e0210 */
[----:B------:R3:W-:Y:S03]  /*5490*/  STL.64 [R1+0x1f0], R20 ;  /* 0x0001f01401007387 */ /* 0x0007e60000100a00 */
[----:B------:R-:W-:Y:S01]  /*54a0*/  IMAD.WIDE R16, R198, 0x4, R68 ;  /* 0x00000004c6107825 */ /* 0x000fe200078e0244 */
[----:B------:R3:W-:Y:S01]  /*54b0*/  LDGSTS.E [R252+0x12400], [R20.64], !P5 ;  /* 0x1240000014fc7fae */ /* 0x0007e2000e921848 */
[----:B------:R-:W-:-:S03]  /*54c0*/  IADD3 R11, R204, -0x66, RZ ;  /* 0xffffff9acc0b7810 */ /* 0x000fc60007ffe0ff */
[----:B------:R4:W-:Y:S04]  /*54d0*/  STL.64 [R1+0x1e8], R18 ;  /* 0x0001e81201007387 */ /* 0x0009e80000100a00 */
[----:B------:R4:W-:Y:S01]  /*54e0*/  LDGSTS.E [R252+0x12600], [R18.64], !P5 ;  /* 0x1260000012fc7fae */ /* 0x0009e2000e921848 */
[----:B---3--:R-:W-:-:S03]  /*54f0*/  IMAD.WIDE R20, R198, 0x4, R72 ;  /* 0x00000004c6147825 */ /* 0x008fc600078e0248 */
[----:B------:R3:W-:Y:S01]  /*5500*/  STL.64 [R1+0x1e0], R16 ;  /* 0x0001e01001007387 */ /* 0x0007e20000100a00 */
[----:B------:R-:W-:-:S03]  /*5510*/  ISETP.GE.U32.AND P4, PT, R10, 0x7fffff5f, PT ;  /* 0x7fffff5f0a00780c */ /* 0x000fc60003f86070 */
[----:B------:R3:W-:Y:S01]  /*5520*/  LDGSTS.E [R252+0x13400], [R16.64], !P6 ;  /* 0x1340000010fc7fae */ /* 0x0007e2000f121848 */
[----:B----4-:R-:W-:-:S03]  /*5530*/  IMAD.WIDE R18, R198, 0x4, R80 ;  /* 0x00000004c6127825 */ /* 0x010fc600078e0250 */
[----:B------:R4:W-:Y:S04]  /*5540*/  STL.64 [R1+0x1d8], R14 ;  /* 0x0001d80e01007387 */ /* 0x0009e80000100a00 */
[----:B------:R4:W-:Y:S01]  /*5550*/  LDGSTS.E [R252+0x13600], [R14.64], !P6 ;  /* 0x136000000efc7fae */ /* 0x0009e2000f121848 */
[----:B---3--:R-:W-:-:S03]  /*5560*/  IMAD.WIDE R16, R198, 0x4, R74 ;  /* 0x00000004c6107825 */ /* 0x008fc600078e024a */
[----:B------:R3:W-:Y:S01]  /*5570*/  STL.64 [R1+0x1d0], R20 ;  /* 0x0001d01401007387 */ /* 0x0007e20000100a00 */
[----:B------:R-:W-:-:S03]  /*5580*/  ISETP.GE.U32.AND P5, PT, R11, 0x7fffff5b, PT ;  /* 0x7fffff5b0b00780c */ /* 0x000fc60003fa6070 */
[----:B------:R3:W-:Y:S01]  /*5590*/  LDGSTS.E [R252+0x14400], [R20.64], !P0 ;  /* 0x1440000014fc7fae */ /* 0x0007e2000c121848 */
[----:B----4-:R-:W-:-:S03]  /*55a0*/  IMAD.WIDE R14, R198, 0x4, R70 ;  /* 0x00000004c60e7825 */ /* 0x010fc600078e0246 */
[----:B------:R4:W-:Y:S01]  /*55b0*/  STL.64 [R1+0x1c8], R18 ;  /* 0x0001c81201007387 */ /* 0x0009e20000100a00 */
[----:B------:R-:W-:-:S03]  /*55c0*/  IADD3 R10, R204, -0x6a, RZ ;  /* 0xffffff96cc0a7810 */ /* 0x000fc60007ffe0ff */
[----:B------:R4:W-:Y:S01]  /*55d0*/  LDGSTS.E [R252+0x14600], [R18.64], !P0 ;  /* 0x1460000012fc7fae */ /* 0x0009e2000c121848 */
[----:B------:R-:W-:Y:S01]  /*55e0*/  IADD3 R11, R204, -0x6e, RZ ;  /* 0xffffff92cc0b7810 */ /* 0x000fe20007ffe0ff */
[C---:B---3--:R-:W-:Y:S02]  /*55f0*/  IMAD.WIDE R20, R198.reuse, 0x4, R78 ;  /* 0x00000004c6147825 */ /* 0x048fe400078e024e */
[----:B------:R3:W-:Y:S04]  /*5600*/  STL.64 [R1+0x1c0], R16 ;  /* 0x0001c01001007387 */ /* 0x0007e80000100a00 */
[----:B------:R3:W-:Y:S01]  /*5610*/  LDGSTS.E [R252+0x15400], [R16.64], !P1 ;  /* 0x1540000010fc7fae */ /* 0x0007e2000c921848 */
[----:B----4-:R-:W-:-:S03]  /*5620*/  IMAD.WIDE R18, R198, 0x4, R88 ;  /* 0x00000004c6127825 */ /* 0x010fc600078e0258 */
[----:B------:R4:W-:Y:S01]  /*5630*/  STL.64 [R1+0x1b8], R14 ;  /* 0x0001b80e01007387 */ /* 0x0009e20000100a00 */
[----:B------:R-:W-:-:S03]  /*5640*/  ISETP.GE.U32.AND P6, PT, R10, 0x7fffff57, PT ;  /* 0x7fffff570a00780c */ /* 0x000fc60003fc6070 */
        /* <DEDUP_REMOVED lines=9> */
[----:B---3--:R-:W-:-:S03]  /*56e0*/  IMAD.WIDE R20, R198, 0x4, R86 ;  /* 0x00000004c6147825 */ /* 0x008fc600078e0256 */
[----:B------:R3:W-:Y:S04]  /*56f0*/  STL.64 [R1+0x1a0], R16 ;  /* 0x0001a01001007387 */ /* 0x0007e80000100a00 */
        /* <DEDUP_REMOVED lines=18> */
[----:B------:R3:W-:Y:S04]  /*5820*/  STL.64 [R1+0x170], R20 ;  /* 0x0001701401007387 */ /* 0x0007e80000100a00 */
[----:B------:R-:W-:Y:S01]  /*5830*/  STL.64 [R1+0x168], R18 ;  /* 0x0001681201007387 */ /* 0x000fe20000100a00 */
[----:B----4-:R-:W-:-:S03]  /*5840*/  IMAD.WIDE R14, R198, 0x4, R92 ;  /* 0x00000004c60e7825 */ /* 0x010fc600078e025c */
[----:B------:R3:W-:Y:S04]  /*5850*/  LDGSTS.E [R252+0x1a400], [R20.64], !P6 ;  /* 0x1a40000014fc7fae */ /* 0x0007e8000f121848 */
[----:B------:R4:W-:Y:S01]  /*5860*/  LDGSTS.E [R252+0x1a600], [R18.64], !P6 ;  /* 0x1a60000012fc7fae */ /* 0x0009e2000f121848 */
[----:B-1----:R-:W-:-:S03]  /*5870*/  IMAD.WIDE R24, R198, 0x4, R106 ;  /* 0x00000004c6187825 */ /* 0x002fc600078e026a */
[----:B------:R1:W-:Y:S04]  /*5880*/  STL.64 [R1+0x160], R16 ;  /* 0x0001601001007387 */ /* 0x0003e80000100a00 */
[----:B------:R1:W-:Y:S04]  /*5890*/  STL.64 [R1+0x158], R14 ;  /* 0x0001580e01007387 */ /* 0x0003e80000100a00 */
[----:B------:R1:W-:Y:S04]  /*58a0*/  LDGSTS.E [R252+0x1b400], [R16.64], !P0 ;  /* 0x1b40000010fc7fae */ /* 0x0003e8000c121848 */
[----:B--2---:R-:W2:Y:S04]  /*58b0*/  LDL.LU.64 R22, [R1+0x80] ;  /* 0x0000800001167983 */ /* 0x004ea80000300a00 */
[----:B---3--:R-:W3:Y:S01]  /*58c0*/  LDL.LU.64 R20, [R1+0x78] ;  /* 0x0000780001147983 */ /* 0x008ee20000300a00 */
[----:B-1----:R-:W-:-:S03]  /*58d0*/  IMAD.WIDE R16, R198, 0x4, R112 ;  /* 0x00000004c6107825 */ /* 0x002fc600078e0270 */
[----:B------:R1:W-:Y:S04]  /*58e0*/  LDGSTS.E [R252+0x1b600], [R14.64], !P0 ;  /* 0x1b6000000efc7fae */ /* 0x0003e8000c121848 */
[----:B------:R-:W3:Y:S04]  /*58f0*/  LDL.LU.64 R28, [R1+0x40] ;  /* 0x00004000011c7983 */ /* 0x000ee80000300a00 */
[----:B------:R4:W-:Y:S04]  /*5900*/  LDGSTS.E [R252+0x1c400], [R26.64], !P1 ;  /* 0x1c4000001afc7fae */ /* 0x0009e8000c921848 */
[----:B-1----:R-:W3:Y:S04]  /*5910*/  LDL.LU.64 R14, [R1+0x38] ;  /* 0x00003800010e7983 */ /* 0x002ee80000300a00 */
[----:B------:R-:W-:Y:S04]  /*5920*/  STL.64 [R1+0x150], R26 ;  /* 0x0001501a01007387 */ /* 0x000fe80000100a00 */
[----:B------:R1:W-:Y:S04]  /*5930*/  STL.64 [R1+0x148], R16 ;  /* 0x0001481001007387 */ /* 0x0003e80000100a00 */
[----:B------:R1:W-:Y:S04]  /*5940*/  LDGSTS.E [R252+0x1c600], [R16.64], !P1 ;  /* 0x1c60000010fc7fae */ /* 0x0003e8000c921848 */
[----:B------:R4:W-:Y:S04]  /*5950*/  STL.64 [R1+0x140], R24 ;  /* 0x0001401801007387 */ /* 0x0009e80000100a00 */
[----:B-1----:R-:W3:Y:S01]  /*5960*/  LDL.LU.64 R16, [R1] ;  /* 0x0000000001107983 */ /* 0x002ee20000300a00 */
[----:B------:R-:W-:-:S02]  /*5970*/  IADD3 R11, R204, -0x76, RZ ;  /* 0xffffff8acc0b7810 */ /* 0x000fc40007ffe0ff */
[C---:B------:R-:W-:Y:S02]  /*5980*/  IADD3 R10, R204.reuse, -0x7a, RZ ;  /* 0xffffff86cc0a7810 */ /* 0x040fe40007ffe0ff */
[----:B------:R-:W-:Y:S02]  /*5990*/  ISETP.GE.U32.AND P2, PT, R11, 0x7fffff4b, PT ;  /* 0x7fffff4b0b00780c */ /* 0x000fe40003f46070 */
[----:B------:R-:W-:Y:S02]  /*59a0*/  IADD3 R11, R204, -0x7e, RZ ;  /* 0xffffff82cc0b7810 */ /* 0x000fe40007ffe0ff */
[----:B------:R-:W-:Y:S02]  /*59b0*/  ISETP.GE.U32.AND P3, PT, R10, 0x7fffff47, PT ;  /* 0x7fffff470a00780c */ /* 0x000fe40003f66070 */
[----:B------:R-:W-:Y:S01]  /*59c0*/  ISETP.GE.U32.AND P4, PT, R11, 0x7fffff43, PT ;  /* 0x7fffff430b00780c */ /* 0x000fe20003f86070 */
[----:B----4-:R-:W-:Y:S01]  /*59d0*/  IMAD.WIDE R18, R198, 0x4, R100 ;  /* 0x00000004c6127825 */ /* 0x010fe200078e0264 */
[----:B------:R-:W-:-:S02]  /*59e0*/  IADD3 R10, R204, -0x43, RZ ;  /* 0xffffffbdcc0a7810 */ /* 0x000fc40007ffe0ff */
[----:B------:R-:W-:Y:S01]  /*59f0*/  IADD3 R11, R204, -0x47, RZ ;  /* 0xffffffb9cc0b7810 */ /* 0x000fe20007ffe0ff */
[----:B------:R-:W-:Y:S01]  /*5a00*/  IMAD.WIDE R30, R198, 0x4, R110 ;  /* 0x00000004c61e7825 */ /* 0x000fe200078e026e */
[----:B------:R-:W-:Y:S01]  /*5a10*/  ISETP.GE.U32.AND P5, PT, R10, 0x7fffff7e, PT ;  /* 0x7fffff7e0a00780c */ /* 0x000fe20003fa6070 */
[----:B------:R1:W-:Y:S02]  /*5a20*/  LDGSTS.E [R252+0x1d400], [R24.64], !P2 ;  /* 0x1d40000018fc7fae */ /* 0x0003e4000d121848 */
[C---:B------:R-:W-:Y:S01]  /*5a30*/  IMAD.WIDE R26, R198.reuse, 0x4, R116 ;  /* 0x00000004c61a7825 */ /* 0x040fe200078e0274 */
[----:B------:R-:W-:Y:S01]  /*5a40*/  ISETP.GE.U32.AND P6, PT, R11, 0x7fffff7a, PT ;  /* 0x7fffff7a0b00780c */ /* 0x000fe20003fc6070 */
[----:B------:R4:W-:Y:S04]  /*5a50*/  STL.64 [R1+0x138], R18 ;  /* 0x0001381201007387 */ /* 0x0009e80000100a00 */
[----:B------:R4:W-:Y:S01]  /*5a60*/  LDGSTS.E [R252+0x1d600], [R18.64], !P2 ;  /* 0x1d60000012fc7fae */ /* 0x0009e2000d121848 */
[----:B-1----:R-:W-:-:S03]  /*5a70*/  IMAD.WIDE R24, R198, 0x4, R114 ;  /* 0x00000004c6187825 */ /* 0x002fc600078e0272 */
[----:B------:R1:W-:Y:S01]  /*5a80*/  LDGSTS.E [R252+0x1e400], [R30.64], !P3 ;  /* 0x1e4000001efc7fae */ /* 0x0003e2000d921848 */
[----:B------:R-:W-:-:S03]  /*5a90*/  IADD3 R10, R204, -0x4b, RZ ;  /* 0xffffffb5cc0a7810 */ /* 0x000fc60007ffe0ff */
[----:B------:R1:W-:Y:S01]  /*5aa0*/  LDGSTS.E [R252+0x1e600], [R26.64], !P3 ;  /* 0x1e6000001afc7fae */ /* 0x0003e2000d921848 */
[----:B----4-:R-:W-:-:S03]  /*5ab0*/  IMAD.WIDE R18, R198, 0x4, R108 ;  /* 0x00000004c6127825 */ /* 0x010fc600078e026c */
[----:B------:R-:W-:Y:S04]  /*5ac0*/  STL.64 [R1+0x90], R30 ;  /* 0x0000901e01007387 */ /* 0x000fe80000100a00 */
[----:B------:R1:W-:Y:S01]  /*5ad0*/  LDGSTS.E [R252+0x1f400], [R24.64], !P4 ;  /* 0x1f40000018fc7fae */ /* 0x0003e2000e121848 */
[----:B------:R-:W-:-:S03]  /*5ae0*/  IADD3 R11, R204, -0x4f, RZ ;  /* 0xffffffb1cc0b7810 */ /* 0x000fc60007ffe0ff */
[----:B------:R-:W-:Y:S04]  /*5af0*/  STL.64 [R1+0x88], R26 ;  /* 0x0000881a01007387 */ /* 0x000fe80000100a00 */
[----:B------:R1:W-:Y:S04]  /*5b00*/  LDGSTS.E [R252+0x1f600], [R18.64], !P4 ;  /* 0x1f60000012fc7fae */ /* 0x0003e8000e121848 */
[----:B------:R-:W-:Y:S01]  /*5b10*/  STL.64 [R1+0x60], R24 ;  /* 0x0000601801007387 */ /* 0x000fe20000100a00 */
[----:B------:R-:W-:-:S03]  /*5b20*/  ISETP.GE.U32.AND P0, PT, R10, 0x7fffff76, PT ;  /* 0x7fffff760a00780c */ /* 0x000fc60003f06070 */
[----:B------:R4:W-:Y:S01]  /*5b30*/  STL.64 [R1+0x58], R18 ;  /* 0x0000581201007387 */ /* 0x0009e20000100a00 */
[----:B-1----:R-:W-:Y:S02]  /*5b40*/  LOP3.LUT R252, R205, 0x40, RZ, 0x3c, !PT ;  /* 0x00000040cdfc7812 */ /* 0x002fe400078e3cff */
[----:B------:R-:W-:Y:S01]  /*5b50*/  ISETP.GE.U32.AND P1, PT, R11, 0x7fffff72, PT ;  /* 0x7fffff720b00780c */ /* 0x000fe20003f26070 */
[----:B------:R-:W-:-:S04]  /*5b60*/  IMAD.WIDE R132, R198, 0x4, R132 ;  /* 0x00000004c6847825 */ /* 0x000fc800078e0284 */
        /* <DEDUP_REMOVED lines=10> */
[----:B--2---:R-:W-:-:S04]  /*5c10*/  IMAD.WIDE R22, R198, 0x4, R22 ;  /* 0x00000004c6167825 */ /* 0x004fc800078e0216 */
[C---:B---3--:R-:W-:Y:S01]  /*5c20*/  IMAD.WIDE R20, R198.reuse, 0x4, R20 ;  /* 0x00000004c6147825 */ /* 0x048fe200078e0214 */
[----:B------:R-:W-:Y:S04]  /*5c30*/  STL.64 [R1+0x50], R22 ;  /* 0x0000501601007387 */ /* 0x000fe80000100a00 */
[----:B------:R1:W-:Y:S01]  /*5c40*/  LDGSTS.E [R252+0x10800], [R22.64], !P5 ;  /* 0x1080000016fc7fae */ /* 0x0003e2000e921848 */
[----:B----4-:R-:W-:-:S03]  /*5c50*/  IMAD.WIDE R18, R198, 0x4, R28 ;  /* 0x00000004c6127825 */ /* 0x010fc600078e021c */
[----:B------:R-:W-:Y:S04]  /*5c60*/  STL.64 [R1+0x48], R20 ;  /* 0x0000481401007387 */ /* 0x000fe80000100a00 */
[----:B------:R2:W-:Y:S01]  /*5c70*/  LDGSTS.E [R252+0x10a00], [R20.64], !P5 ;  /* 0x10a0000014fc7fae */ /* 0x0005e2000e921848 */
[----:B------:R-:W-:-:S03]  /*5c80*/  IMAD.WIDE R14, R198, 0x4, R14 ;  /* 0x00000004c60e7825 */ /* 0x000fc600078e020e */
[----:B------:R3:W-:Y:S04]  /*5c90*/  STL.64 [R1+0x40], R18 ;  /* 0x0000401201007387 */ /* 0x0007e80000100a00 */
[----:B------:R3:W-:Y:S04]  /*5ca0*/  LDGSTS.E [R252+0x11800], [R18.64], !P6 ;  /* 0x1180000012fc7fae */ /* 0x0007e8000f121848 */
[----:B------:R4:W-:Y:S04]  /*5cb0*/  STL.64 [R1+0x20], R14 ;  /* 0x0000200e01007387 */ /* 0x0009e80000100a00 */
[----:B------:R4:W-:Y:S01]  /*5cc0*/  LDGSTS.E [R252+0x11a00], [R14.64], !P6 ;  /* 0x11a000000efc7fae */ /* 0x0009e2000f121848 */
[----:B---3--:R-:W-:-:S04]  /*5cd0*/  IMAD.WIDE R18, R198, 0x4, R250 ;  /* 0x00000004c6127825 */ /* 0x008fc800078e02fa */
[----:B--2---:R-:W-:-:S04]  /*5ce0*/  IMAD.WIDE R20, R198, 0x4, R16 ;  /* 0x00000004c6147825 */ /* 0x004fc800078e0210 */
[C---:B------:R-:W-:Y:S01]  /*5cf0*/  IMAD.WIDE R16, R198.reuse, 0x4, R120 ;  /* 0x00000004c6107825 */ /* 0x040fe200078e0278 */
[----:B------:R-:W-:Y:S03]  /*5d00*/  STL.64 [R1+0x18], R20 ;  /* 0x0000181401007387 */ /* 0x000fe60000100a00 */
[C---:B----4-:R-:W-:Y:S01]  /*5d10*/  IMAD.WIDE R14, R198.reuse, 0x4, R118 ;  /* 0x00000004c60e7825 */ /* 0x050fe200078e0276 */
[----:B------:R-:W-:Y:S03]  /*5d20*/  STL.64 [R1+0x10], R18 ;  /* 0x0000101201007387 */ /* 0x000fe60000100a00 */
[C---:B------:R-:W-:Y:S01]  /*5d30*/  IMAD.WIDE R250, R198.reuse, 0x4, R124 ;  /* 0x00000004c6fa7825 */ /* 0x040fe200078e027c */
[----:B------:R-:W-:Y:S03]  /*5d40*/  STL.64 [R1+0x8], R16 ;  /* 0x0000081001007387 */ /* 0x000fe60000100a00 */
[----:B------:R-:W-:Y:S01]  /*5d50*/  IMAD.WIDE R124, R198, 0x4, R122 ;  /* 0x00000004c67c7825 */ /* 0x000fe200078e027a */
[----:B------:R2:W-:Y:S04]  /*5d60*/  STL.64 [R1], R14 ;  /* 0x0000000e01007387 */ /* 0x0005e80000100a00 */
[----:B------:R-:W-:Y:S04]  /*5d70*/  STL.64 [R1+0x638], R250 ;  /* 0x000638fa01007387 */ /* 0x000fe80000100a00 */
[----:B------:R3:W-:Y:S04]  /*5d80*/  LDGSTS.E [R252+0x12800], [R20.64], !P0 ;  /* 0x1280000014fc7fae */ /* 0x0007e8000c121848 */
[----:B------:R-:W-:Y:S04]  /*5d90*/  STL.64 [R1+0x640], R132 ;  /* 0x0006408401007387 */ /* 0x000fe80000100a00 */
[----:B------:R3:W-:Y:S04]  /*5da0*/  LDGSTS.E [R252+0x12a00], [R18.64], !P0 ;  /* 0x12a0000012fc7fae */ /* 0x0007e8000c121848 */
[----:B------:R-:W-:Y:S04]  /*5db0*/  STL.64 [R1+0x648], R126 ;  /* 0x0006487e01007387 */ /* 0x000fe80000100a00 */
[----:B------:R4:W-:Y:S04]  /*5dc0*/  LDGSTS.E [R252+0x13800], [R16.64], !P1 ;  /* 0x1380000010fc7fae */ /* 0x0009e8000c921848 */
[----:B------:R-:W-:Y:S04]  /*5dd0*/  STL.64 [R1+0x650], R124 ;  /* 0x0006507c01007387 */ /* 0x000fe80000100a00 */
[----:B------:R2:W-:Y:S04]  /*5de0*/  LDGSTS.E [R252+0x13a00], [R14.64], !P1 ;  /* 0x13a000000efc7fae */ /* 0x0005e8000c921848 */
[----:B-1----:R-:W3:Y:S04]  /*5df0*/  LDL.LU.64 R22, [R1+0x70] ;  /* 0x0000700001167983 */ /* 0x002ee80000300a00 */
[----:B--2---:R-:W2:Y:S04]  /*5e00*/  LDL.LU.64 R14, [R1+0x68] ;  /* 0x00006800010e7983 */ /* 0x004ea80000300a00 */
[----:B----4-:R-:W4:Y:S04]  /*5e10*/  LDL.LU.64 R16, [R1+0x30] ;  /* 0x0000300001107983 */ /* 0x010f280000300a00 */
[----:B------:R-:W4:Y:S04]  /*5e20*/  LDL.LU.64 R28, [R1+0x28] ;  /* 0x00002800011c7983 */ /* 0x000f280000300a00 */
[----:B------:R1:W-:Y:S04]  /*5e30*/  STL.64 [R1+0x630], R130 ;  /* 0x0006308201007387 */ /* 0x0003e80000100a00 */
[----:B------:R1:W-:Y:S04]  /*5e40*/  STL.64 [R1+0x658], R140 ;  /* 0x0006588c01007387 */ /* 0x0003e80000100a00 */
[----:B------:R1:W-:Y:S04]  /*5e50*/  STL.64 [R1+0x660], R134 ;  /* 0x0006608601007387 */ /* 0x0003e80000100a00 */
[----:B------:R1:W-:Y:S04]  /*5e60*/  STL.64 [R1+0x668], R128 ;  /* 0x0006688001007387 */ /* 0x0003e80000100a00 */
[----:B------:R1:W-:Y:S04]  /*5e70*/  STL.64 [R1+0x670], R138 ;  /* 0x0006708a01007387 */ /* 0x0003e80000100a00 */
[----:B------:R1:W-:Y:S04]  /*5e80*/  STL.64 [R1+0x678], R148 ;  /* 0x0006789401007387 */ /* 0x0003e80000100a00 */
[----:B------:R1:W-:Y:S04]  /*5e90*/  STL.64 [R1+0x680], R142 ;  /* 0x0006808e01007387 */ /* 0x0003e80000100a00 */
[----:B------:R1:W-:Y:S04]  /*5ea0*/  STL.64 [R1+0x688], R136 ;  /* 0x0006888801007387 */ /* 0x0003e80000100a00 */
[----:B------:R-:W-:Y:S04]  /*5eb0*/  STL.64 [R1+0x690], R146 ;  /* 0x0006909201007387 */ /* 0x000fe80000100a00 */
[----:B------:R-:W4:Y:S04]  /*5ec0*/  LDL.LU.64 R32, [R1+0x98] ;  /* 0x0000980001207983 */ /* 0x000f280000300a00 */
[----:B------:R-:W4:Y:S04]  /*5ed0*/  LDL.LU.64 R36, [R1+0xa0] ;  /* 0x0000a00001247983 */ /* 0x000f280000300a00 */
[----:B------:R-:W4:Y:S04]  /*5ee0*/  LDL.LU.64 R44, [R1+0xa8] ;  /* 0x0000a800012c7983 */ /* 0x000f280000300a00 */
[----:B------:R-:W4:Y:S04]  /*5ef0*/  LDL.LU.64 R34, [R1+0xb0] ;  /* 0x0000b00001227983 */ /* 0x000f280000300a00 */
[----:B------:R-:W4:Y:S04]  /*5f00*/  LDL.LU.64 R40, [R1+0xb8] ;  /* 0x0000b80001287983 */ /* 0x000f280000300a00 */
[----:B------:R-:W4:Y:S04]  /*5f10*/  LDL.LU.64 R42, [R1+0xc0] ;  /* 0x0000c000012a7983 */ /* 0x000f280000300a00 */
[----:B------:R-:W4:Y:S04]  /*5f20*/  LDL.LU.64 R46, [R1+0xc8] ;  /* 0x0000c800012e7983 */ /* 0x000f280000300a00 */
[----:B------:R-:W4:Y:S01]  /*5f30*/  LDL.LU.64 R52, [R1+0xd0] ;  /* 0x0000d00001347983 */ /* 0x000f220000300a00 */
[----:B------:R-:W-:-:S02]  /*5f40*/  IADD3 R10, R204, -0x53, RZ ;  /* 0xffffffadcc0a7810 */ /* 0x000fc40007ffe0ff */
[----:B------:R-:W-:Y:S01]  /*5f50*/  IADD3 R11, R204, -0x57, RZ ;  /* 0xffffffa9cc0b7810 */ /* 0x000fe20007ffe0ff */
[----:B------:R-:W-:Y:S01]  /*5f60*/  IMAD.WIDE R156, R198, 0x4, R156 ;  /* 0x00000004c69c7825 */ /* 0x000fe200078e029c */
[----:B------:R-:W-:Y:S01]  /*5f70*/  ISETP.GE.U32.AND P2, PT, R10, 0x7fffff6e, PT ;  /* 0x7fffff6e0a00780c */ /* 0x000fe20003f46070 */
[----:B------:R-:W4:Y:S01]  /*5f80*/  LDL.LU.64 R54, [R1+0xd8] ;  /* 0x0000d80001367983 */ /* 0x000f220000300a00 */
[----:B------:R-:W-:Y:S02]  /*5f90*/  IADD3 R10, R204, -0x5b, RZ ;  /* 0xffffffa5cc0a7810 */ /* 0x000fe40007ffe0ff */
[----:B------:R-:W-:Y:S01]  /*5fa0*/  ISETP.GE.U32.AND P3, PT, R11, 0x7fffff6a, PT ;  /* 0x7fffff6a0b00780c */ /* 0x000fe20003f66070 */
[----:B------:R-:W-:Y:S01]  /*5fb0*/  IMAD.WIDE R150, R198, 0x4, R150 ;  /* 0x00000004c6967825 */ /* 0x000fe200078e0296 */
[----:B------:R-:W-:Y:S01]  /*5fc0*/  ISETP.GE.U32.AND P4, PT, R10, 0x7fffff66, PT ;  /* 0x7fffff660a00780c */ /* 0x000fe20003f86070 */
[----:B------:R-:W4:Y:S01]  /*5fd0*/  LDL.LU.64 R62, [R1+0xe0] ;  /* 0x0000e000013e7983 */ /* 0x000f220000300a00 */
[----:B------:R-:W-:-:S02]  /*5fe0*/  IADD3 R11, R204, -0x5f, RZ ;  /* 0xffffffa1cc0b7810 */ /* 0x000fc40007ffe0ff */
[----:B------:R-:W-:Y:S01]  /*5ff0*/  IADD3 R10, R204, -0x63, RZ ;  /* 0xffffff9dcc0a7810 */ /* 0x000fe20007ffe0ff */
[----:B------:R-:W-:Y:S01]  /*6000*/  IMAD.WIDE R144, R198, 0x4, R144 ;  /* 0x00000004c6907825 */ /* 0x000fe200078e0290 */
[----:B------:R-:W-:Y:S01]  /*6010*/  ISETP.GE.U32.AND P5, PT, R11, 0x7fffff62, PT ;  /* 0x7fffff620b00780c */ /* 0x000fe20003fa6070 */
[----:B------:R3:W-:Y:S01]  /*6020*/  LDGSTS.E [R252+0x14800], [R250.64], !P2 ;  /* 0x14800000fafc7fae */ /* 0x0007e2000d121848 */
[----:B------:R-:W-:Y:S02]  /*6030*/  ISETP.GE.U32.AND P6, PT, R10, 0x7fffff5e, PT ;  /* 0x7fffff5e0a00780c */ /* 0x000fe40003fc6070 */
[C---:B------:R-:W-:Y:S01]  /*6040*/  IADD3 R11, R204.reuse, -0x67, RZ ;  /* 0xffffff99cc0b7810 */ /* 0x040fe20007ffe0ff */
[----:B------:R3:W-:Y:S01]  /*6050*/  LDGSTS.E [R252+0x14a00], [R132.64], !P2 ;  /* 0x14a0000084fc7fae */ /* 0x0007e2000d121848 */
[----:B------:R-:W-:Y:S02]  /*6060*/  IADD3 R10, R204, -0x6b, RZ ;  /* 0xffffff95cc0a7810 */ /* 0x000fe40007ffe0ff */
[----:B------:R-:W-:Y:S01]  /*6070*/  ISETP.GE.U32.AND P0, PT, R11, 0x7fffff5a, PT ;  /* 0x7fffff5a0b00780c */ /* 0x000fe20003f06070 */
[----:B------:R3:W-:Y:S01]  /*6080*/  LDGSTS.E [R252+0x15800], [R126.64], !P3 ;  /* 0x158000007efc7fae */ /* 0x0007e2000d921848 */
[----:B------:R-:W-:-:S02]  /*6090*/  ISETP.GE.U32.AND P1, PT, R10, 0x7fffff56, PT ;  /* 0x7fffff560a00780c */ /* 0x000fc40003f26070 */
[C---:B------:R-:W-:Y:S01]  /*60a0*/  IADD3 R11, R204.reuse, -0x6f, RZ ;  /* 0xffffff91cc0b7810 */ /* 0x040fe20007ffe0ff */
[----:B------:R3:W-:Y:S01]  /*60b0*/  LDGSTS.E [R252+0x15a00], [R124.64], !P3 ;  /* 0x15a000007cfc7fae */ /* 0x0007e2000d921848 */
[----:B------:R-:W-:-:S03]  /*60c0*/  IADD3 R10, R204, -0x73, RZ ;  /* 0xffffff8dcc0a7810 */ /* 0x000fc60007ffe0ff */
[----:B------:R1:W-:Y:S01]  /*60d0*/  LDGSTS.E [R252+0x16800], [R130.64], !P4 ;  /* 0x1680000082fc7fae */ /* 0x0003e2000e121848 */
[----:B------:R-:W-:Y:S02]  /*60e0*/  ISETP.GE.U32.AND P2, PT, R11, 0x7fffff52, PT ;  /* 0x7fffff520b00780c */ /* 0x000fe40003f46070 */
[----:B------:R-:W-:Y:S01]  /*60f0*/  ISETP.GE.U32.AND P3, PT, R10, 0x7fffff4e, PT ;  /* 0x7fffff4e0a00780c */ /* 0x000fe20003f66070 */
[----:B------:R-:W-:Y:S01]  /*6100*/  IMAD.WIDE R154, R198, 0x4, R154 ;  /* 0x00000004c69a7825 */ /* 0x000fe200078e029a */
[C---:B------:R-:W-:Y:S01]  /*6110*/  IADD3 R11, R204.reuse, -0x77, RZ ;  /* 0xffffff89cc0b7810 */ /* 0x040fe20007ffe0ff */
[----:B------:R-:W4:Y:S01]  /*6120*/  LDL.LU.64 R64, [R1+0xe8] ;  /* 0x0000e80001407983 */ /* 0x000f220000300a00 */
[----:B------:R-:W-:Y:S01]  /*6130*/  IADD3 R10, R204, -0x7b, RZ ;  /* 0xffffff85cc0a7810 */ /* 0x000fe20007ffe0ff */
[----:B------:R-:W-:-:S04]  /*6140*/  IMAD.WIDE R164, R198, 0x4, R164 ;  /* 0x00000004c6a47825 */ /* 0x000fc800078e02a4 */
[----:B------:R-:W-:Y:S01]  /*6150*/  IMAD.WIDE R158, R198, 0x4, R158 ;  /* 0x00000004c69e7825 */ /* 0x000fe200078e029e */
[----:B-1----:R-:W-:Y:S01]  /*6160*/  LOP3.LUT R131, R205, 0x40, RZ, 0x3c, !PT ;  /* 0x00000040cd837812 */ /* 0x002fe200078e3cff */
[----:B------:R-:W4:Y:S04]  /*6170*/  LDL.LU.64 R50, [R1+0xf0] ;  /* 0x0000f00001327983 */ /* 0x000f280000300a00 */
[----:B------:R1:W-:Y:S01]  /*6180*/  LDGSTS.E [R131+0x16a00], [R140.64], !P4 ;  /* 0x16a000008c837fae */ /* 0x0003e2000e121848 */
[----:B------:R-:W-:-:S03]  /*6190*/  ISETP.GE.U32.AND P4, PT, R11, 0x7fffff4a, PT ;  /* 0x7fffff4a0b00780c */ /* 0x000fc60003f86070 */
[----:B------:R1:W-:Y:S01]  /*61a0*/  LDGSTS.E [R131+0x17800], [R134.64], !P5 ;  /* 0x1780000086837fae */ /* 0x0003e2000e921848 */
[----:B------:R-:W-:-:S03]  /*61b0*/  IADD3 R11, R204, -0x7f, RZ ;  /* 0xffffff81cc0b7810 */ /* 0x000fc60007ffe0ff */
[----:B------:R1:W-:Y:S01]  /*61c0*/  LDGSTS.E [R131+0x17a00], [R128.64], !P5 ;  /* 0x17a0000080837fae */ /* 0x0003e2000e921848 */
[----:B------:R-:W-:Y:S02]  /*61d0*/  ISETP.GE.U32.AND P5, PT, R10, 0x7fffff46, PT ;  /* 0x7fffff460a00780c */ /* 0x000fe40003fa6070 */
[----:B------:R-:W-:Y:S01]  /*61e0*/  IADD3 R10, R204, -0x44, RZ ;  /* 0xffffffbccc0a7810 */ /* 0x000fe20007ffe0ff */
[----:B------:R1:W-:Y:S04]  /*61f0*/  LDGSTS.E [R131+0x18800], [R138.64], !P6 ;  /* 0x188000008a837fae */ /* 0x0003e8000f121848 */
[----:B------:R1:W-:Y:S01]  /*6200*/  LDGSTS.E [R131+0x18a00], [R148.64], !P6 ;  /* 0x18a0000094837fae */ /* 0x0003e2000f121848 */
[----:B------:R-:W-:-:S03]  /*6210*/  ISETP.GE.U32.AND P6, PT, R11, 0x7fffff42, PT ;  /* 0x7fffff420b00780c */ /* 0x000fc60003fc6070 */
[----:B------:R1:W-:Y:S01]  /*6220*/  LDGSTS.E [R131+0x19800], [R142.64], !P0 ;  /* 0x198000008e837fae */ /* 0x0003e2000c121848 */
[----:B------:R-:W-:-:S03]  /*6230*/  IADD3 R11, R204, -0x48, RZ ;  /* 0xffffffb8cc0b7810 */ /* 0x000fc60007ffe0ff */
[----:B------:R1:W-:Y:S01]  /*6240*/  LDGSTS.E [R131+0x19a00], [R136.64], !P0 ;  /* 0x19a0000088837fae */ /* 0x0003e2000c121848 */
[----:B------:R-:W-:Y:S02]  /*6250*/  ISETP.GE.U32.AND P0, PT, R10, 0x7fffff7d, PT ;  /* 0x7fffff7d0a00780c */ /* 0x000fe40003f06070 */
[----:B------:R-:W-:Y:S01]  /*6260*/  IADD3 R10, R204, -0x4c, RZ ;  /* 0xffffffb4cc0a7810 */ /* 0x000fe20007ffe0ff */
[----:B------:R1:W-:Y:S01]  /*6270*/  LDGSTS.E [R131+0x1a800], [R146.64], !P1 ;  /* 0x1a80000092837fae */ /* 0x0003e2000c921848 */
[----:B------:R-:W-:-:S03]  /*6280*/  IMAD.WIDE R152, R198, 0x4, R152 ;  /* 0x00000004c6987825 */ /* 0x000fc600078e0298 */
[----:B------:R1:W-:Y:S01]  /*6290*/  LDGSTS.E [R131+0x1aa00], [R156.64], !P1 ;  /* 0x1aa000009c837fae */ /* 0x0003e2000c921848 */
[----:B------:R-:W-:-:S03]  /*62a0*/  ISETP.GE.U32.AND P1, PT, R11, 0x7fffff79, PT ;  /* 0x7fffff790b00780c */ /* 0x000fc60003f26070 */
[----:B------:R1:W-:Y:S01]  /*62b0*/  LDGSTS.E [R131+0x1b800], [R150.64], !P2 ;  /* 0x1b80000096837fae */ /* 0x0003e2000d121848 */
[----:B------:R-:W-:Y:S01]  /*62c0*/  IADD3 R11, R204, -0x50, RZ ;  /* 0xffffffb0cc0b7810 */ /* 0x000fe20007ffe0ff */
        /* <DEDUP_REMOVED lines=9> */
[----:B------:R-:W-:Y:S02]  /*6360*/  IMAD.WIDE R160, R198, 0x4, R160 ;  /* 0x00000004c6a07825 */ /* 0x000fe400078e02a0 */
        /* <DEDUP_REMOVED lines=9> */
[----:B---3--:R-:W-:-:S03]  /*6400*/  LOP3.LUT R252, R205, 0x60, RZ, 0x3c, !PT ;  /* 0x00000060cdfc7812 */ /* 0x008fc600078e3cff */
[----:B------:R3:W-:Y:S01]  /*6410*/  LDGSTS.E [R131+0x1fa00], [R160.64], !P6 ;  /* 0x1fa00000a0837fae */ /* 0x0007e2000f121848 */
[----:B------:R-:W-:Y:S02]  /*6420*/  ISETP.GE.U32.AND P6, PT, R10, 0x7fffff65, PT ;  /* 0x7fffff650a00780c */ /* 0x000fe40003fc6070 */
[----:B------:R-:W-:Y:S01]  /*6430*/  IADD3 R21, R204, -0x60, RZ ;  /* 0xffffffa0cc157810 */ /* 0x000fe20007ffe0ff */
[----:B------:R-:W-:Y:S01]  /*6440*/  IMAD.WIDE R248, R198, 0x4, R248 ;  /* 0x00000004c6f87825 */ /* 0x000fe200078e02f8 */
[----:B------:R-:W-:Y:S01]  /*6450*/  IADD3 R20, R204, -0x64, RZ ;  /* 0xffffff9ccc147810 */ /* 0x000fe20007ffe0ff */
[----:B------:R-:W3:Y:S02]  /*6460*/  LDL.LU.64 R48, [R1+0xf8] ;  /* 0x0000f80001307983 */ /* 0x000ee40000300a00 */
[----:B------:R-:W-:Y:S01]  /*6470*/  IMAD.WIDE R24, R198, 0x4, R238 ;  /* 0x00000004c6187825 */ /* 0x000fe200078e02ee */
[C---:B------:R-:W-:Y:S02]  /*6480*/  IADD3 R27, R204.reuse, -0x68, RZ ;  /* 0xffffff98cc1b7810 */ /* 0x040fe40007ffe0ff */
[----:B------:R-:W-:Y:S01]  /*6490*/  IADD3 R26, R204, -0x6c, RZ ;  /* 0xffffff94cc1a7810 */ /* 0x000fe20007ffe0ff */
[----:B------:R-:W-:Y:S01]  /*64a0*/  IMAD.WIDE R244, R198, 0x4, R244 ;  /* 0x00000004c6f47825 */ /* 0x000fe200078e02f4 */
[----:B------:R-:W-:-:S03]  /*64b0*/  IADD3 R31, R204, -0x70, RZ ;  /* 0xffffff90cc1f7810 */ /* 0x000fc60007ffe0ff */
[----:B------:R-:W-:Y:S01]  /*64c0*/  IMAD.WIDE R246, R198, 0x4, R246 ;  /* 0x00000004c6f67825 */ /* 0x000fe200078e02f6 */
[C---:B------:R-:W-:Y:S02]  /*64d0*/  IADD3 R30, R204.reuse, -0x74, RZ ;  /* 0xffffff8ccc1e7810 */ /* 0x040fe40007ffe0ff */
[C---:B------:R-:W-:Y:S02]  /*64e0*/  IADD3 R39, R204.reuse, -0x78, RZ ;  /* 0xffffff88cc277810 */ /* 0x040fe40007ffe0ff */
[----:B------:R-:W-:Y:S01]  /*64f0*/  IADD3 R38, R204, -0x7c, RZ ;  /* 0xffffff84cc267810 */ /* 0x000fe20007ffe0ff */
[----:B------:R-:W-:-:S05]  /*6500*/  IMAD.WIDE R10, R198, 0x4, R22 ;  /* 0x00000004c60a7825 */ /* 0x000fca00078e0216 */
[----:B------:R1:W-:Y:S01]  /*6510*/  LDGSTS.E [R252+0x10c00], [R10.64], !P0 ;  /* 0x10c000000afc7fae */ /* 0x0003e2000c121848 */
[----:B--2---:R-:W-:-:S04]  /*6520*/  IMAD.WIDE R14, R198, 0x4, R14 ;  /* 0x00000004c60e7825 */ /* 0x004fc800078e020e */
[C---:B----4-:R-:W-:Y:S01]  /*6530*/  IMAD.WIDE R16, R198.reuse, 0x4, R16 ;  /* 0x00000004c6107825 */ /* 0x050fe200078e0210 */
[----:B------:R2:W-:Y:S03]  /*6540*/  LDGSTS.E [R252+0x10e00], [R14.64], !P0 ;  /* 0x10e000000efc7fae */ /* 0x0005e6000c121848 */
[----:B------:R-:W-:Y:S01]  /*6550*/  IMAD.WIDE R18, R198, 0x4, R28 ;  /* 0x00000004c6127825 */ /* 0x000fe200078e021c */
[----:B------:R4:W-:Y:S01]  /*6560*/  LDGSTS.E [R252+0x11c00], [R16.64], !P1 ;  /* 0x11c0000010fc7fae */ /* 0x0009e2000c921848 */
[----:B------:R-:W-:-:S03]  /*6570*/  ISETP.GE.U32.AND P0, PT, R21, 0x7fffff61, PT ;  /* 0x7fffff611500780c */ /* 0x000fc60003f06070 */
[----:B------:R1:W-:Y:S01]  /*6580*/  LDGSTS.E [R252+0x11e00], [R18.64], !P1 ;  /* 0x11e0000012fc7fae */ /* 0x0003e2000c921848 */
[----:B------:R-:W-:Y:S01]  /*6590*/  ISETP.GE.U32.AND P1, PT, R20, 0x7fffff5d, PT ;  /* 0x7fffff5d1400780c */ /* 0x000fe20003f26070 */
[C---:B------:R-:W-:Y:S02]  /*65a0*/  IMAD.WIDE R20, R198.reuse, 0x4, R234 ;  /* 0x00000004c6147825 */ /* 0x040fe400078e02ea */
[----:B------:R1:W-:Y:S02]  /*65b0*/  LDGSTS.E [R252+0x12c00], [R248.64], !P2 ;  /* 0x12c00000f8fc7fae */ /* 0x0003e4000d121848 */
[----:B------:R-:W-:Y:S02]  /*65c0*/  IMAD.WIDE R22, R198, 0x4, R236 ;  /* 0x00000004c6167825 */ /* 0x000fe400078e02ec */
[----:B------:R1:W-:Y:S01]  /*65d0*/  LDGSTS.E [R252+0x12e00], [R20.64], !P2 ;  /* 0x12e0000014fc7fae */ /* 0x0003e2000d121848 */
[----:B------:R-:W-:-:S03]  /*65e0*/  ISETP.GE.U32.AND P2, PT, R27, 0x7fffff59, PT ;  /* 0x7fffff591b00780c */ /* 0x000fc60003f46070 */
[----:B------:R1:W-:Y:S01]  /*65f0*/  LDGSTS.E [R252+0x13c00], [R22.64], !P3 ;  /* 0x13c0000016fc7fae */ /* 0x0003e2000d921848 */
[----:B------:R-:W-:-:S03]  /*6600*/  IMAD.WIDE R28, R198, 0x4, R242 ;  /* 0x00000004c61c7825 */ /* 0x000fc600078e02f2 */
[----:B------:R1:W-:Y:S01]  /*6610*/  LDGSTS.E [R252+0x13e00], [R24.64], !P3 ;  /* 0x13e0000018fc7fae */ /* 0x0003e2000d921848 */
[----:B------:R-:W-:Y:S01]  /*6620*/  ISETP.GE.U32.AND P3, PT, R26, 0x7fffff55, PT ;  /* 0x7fffff551a00780c */ /* 0x000fe20003f66070 */
[----:B------:R-:W-:-:S05]  /*6630*/  IMAD.WIDE R26, R198, 0x4, R240 ;  /* 0x00000004c61a7825 */ /* 0x000fca00078e02f0 */
[----:B------:R1:W-:Y:S04]  /*6640*/  LDGSTS.E [R252+0x14c00], [R26.64], !P4 ;  /* 0x14c000001afc7fae */ /* 0x0003e8000e121848 */
[----:B------:R1:W-:Y:S01]  /*6650*/  LDGSTS.E [R252+0x14e00], [R28.64], !P4 ;  /* 0x14e000001cfc7fae */ /* 0x0003e2000e121848 */
[----:B------:R-:W-:-:S03]  /*6660*/  ISETP.GE.U32.AND P4, PT, R31, 0x7fffff51, PT ;  /* 0x7fffff511f00780c */ /* 0x000fc60003f86070 */
[----:B------:R1:W-:Y:S04]  /*6670*/  LDGSTS.E [R252+0x15c00], [R244.64], !P5 ;  /* 0x15c00000f4fc7fae */ /* 0x0003e8000e921848 */
[----:B------:R1:W-:Y:S01]  /*6680*/  LDGSTS.E [R252+0x15e00], [R246.64], !P5 ;  /* 0x15e00000f6fc7fae */ /* 0x0003e2000e921848 */
[----:B------:R-:W-:Y:S01]  /*6690*/  ISETP.GE.U32.AND P5, PT, R30, 0x7fffff4d, PT ;  /* 0x7fffff4d1e00780c */ /* 0x000fe20003fa6070 */
[----:B------:R-:W-:-:S04]  /*66a0*/  IMAD.WIDE R30, R198, 0x4, R32 ;  /* 0x00000004c61e7825 */ /* 0x000fc800078e0220 */
[C---:B------:R-:W-:Y:S01]  /*66b0*/  IMAD.WIDE R36, R198.reuse, 0x4, R36 ;  /* 0x00000004c6247825 */ /* 0x040fe200078e0224 */
[----:B------:R1:W-:Y:S03]  /*66c0*/  LDGSTS.E [R252+0x16c00], [R30.64], !P6 ;  /* 0x16c000001efc7fae */ /* 0x0003e6000f121848 */
[C---:B------:R-:W-:Y:S01]  /*66d0*/  IMAD.WIDE R32, R198.reuse, 0x4, R44 ;  /* 0x00000004c6207825 */ /* 0x040fe200078e022c */
[----:B------:R1:W-:Y:S04]  /*66e0*/  LDGSTS.E [R252+0x16e00], [R36.64], !P6 ;  /* 0x16e0000024fc7fae */ /* 0x0003e8000f121848 */
[----:B------:R-:W2:Y:S01]  /*66f0*/  LDL.LU.64 R44, [R1+0x100] ;  /* 0x00010000012c7983 */ /* 0x000ea20000300a00 */
[----:B------:R-:W-:-:S03]  /*6700*/  IMAD.WIDE R34, R198, 0x4, R34 ;  /* 0x00000004c6227825 */ /* 0x000fc600078e0222 */
[----:B------:R-:W4:Y:S04]  /*6710*/  LDL.LU.64 R68, [R1+0x108] ;  /* 0x0001080001447983 */ /* 0x000f280000300a00 */
[----:B------:R-:W4:Y:S01]  /*6720*/  LDL.LU.64 R80, [R1+0x110] ;  /* 0x0001100001507983 */ /* 0x000f220000300a00 */
[----:B------:R-:W-:-:S03]  /*6730*/  ISETP.GE.U32.AND P6, PT, R39, 0x7fffff49, PT ;  /* 0x7fffff492700780c */ /* 0x000fc60003fc6070 */
[----:B------:R1:W-:Y:S01]  /*6740*/  LDGSTS.E [R252+0x17c00], [R32.64], !P0 ;  /* 0x17c0000020fc7fae */ /* 0x0003e2000c121848 */
[----:B------:R-:W-:-:S03]  /*6750*/  IMAD.WIDE R58, R198, 0x4, R40 ;  /* 0x00000004c63a7825 */ /* 0x000fc600078e0228 */
[----:B------:R1:W-:Y:S01]  /*6760*/  LDGSTS.E [R252+0x17e00], [R34.64], !P0 ;  /* 0x17e0000022fc7fae */ /* 0x0003e2000c121848 */
[----:B------:R-:W-:Y:S01]  /*6770*/  ISETP.GE.U32.AND P0, PT, R38, 0x7fffff45, PT ;  /* 0x7fffff452600780c */ /* 0x000fe20003f06070 */
[C---:B------:R-:W-:Y:S02]  /*6780*/  IMAD.WIDE R38, R198.reuse, 0x4, R52 ;  /* 0x00000004c6267825 */ /* 0x040fe400078e0234 */
[----:B------:R-:W4:Y:S02]  /*6790*/  LDL.LU.64 R72, [R1+0x118] ;  /* 0x0001180001487983 */ /* 0x000f240000300a00 */
[C---:B------:R-:W-:Y:S02]  /*67a0*/  IMAD.WIDE R40, R198.reuse, 0x4, R46 ;  /* 0x00000004c6287825 */ /* 0x040fe400078e022e */
[----:B------:R-:W4:Y:S04]  /*67b0*/  LDL.LU.64 R52, [R1+0x120] ;  /* 0x0001200001347983 */ /* 0x000f280000300a00 */
[----:B------:R-:W4:Y:S04]  /*67c0*/  LDL.LU.64 R66, [R1+0x128] ;  /* 0x0001280001427983 */ /* 0x000f280000300a00 */
[----:B------:R-:W4:Y:S01]  /*67d0*/  LDL.LU.64 R46, [R1+0x130] ;  /* 0x00013000012e7983 */ /* 0x000f220000300a00 */
[----:B------:R-:W-:Y:S01]  /*67e0*/  IMAD.WIDE R60, R198, 0x4, R42 ;  /* 0x00000004c63c7825 */ /* 0x000fe200078e022a */
[----:B------:R-:W-:-:S02]  /*67f0*/  IADD3 R42, R204, -0x80, RZ ;  /* 0xffffff80cc2a7810 */ /* 0x000fc40007ffe0ff */
[----:B------:R1:W-:Y:S01]  /*6800*/  LDGSTS.E [R252+0x18c00], [R58.64], !P1 ;  /* 0x18c000003afc7fae */ /* 0x0003e2000c921848 */
[----:B------:R-:W-:-:S03]  /*6810*/  IMAD.WIDE R54, R198, 0x4, R54 ;  /* 0x00000004c6367825 */ /* 0x000fc600078e0236 */
[----:B------:R1:W-:Y:S01]  /*6820*/  LDGSTS.E [R252+0x18e00], [R60.64], !P1 ;  /* 0x18e000003cfc7fae */ /* 0x0003e2000c921848 */
[----:B------:R-:W-:Y:S01]  /*6830*/  IMAD.WIDE R56, R198, 0x4, R62 ;  /* 0x00000004c6387825 */ /* 0x000fe200078e023e */
[----:B------:R-:W-:Y:S02]  /*6840*/  ISETP.GE.U32.AND P1, PT, R42, 0x7fffff41, PT ;  /* 0x7fffff412a00780c */ /* 0x000fe40003f26070 */
[----:B------:R1:W-:Y:S01]  /*6850*/  LDGSTS.E [R252+0x19c00], [R40.64], !P2 ;  /* 0x19c0000028fc7fae */ /* 0x0003e2000d121848 */
[----:B------:R-:W-:-:S03]  /*6860*/  IADD3 R43, R204, -0x81, RZ ;  /* 0xffffff7fcc2b7810 */ /* 0x000fc60007ffe0ff */
[----:B------:R1:W-:Y:S01]  /*6870*/  LDGSTS.E [R252+0x19e00], [R38.64], !P2 ;  /* 0x19e0000026fc7fae */ /* 0x0003e2000d121848 */
[----:B------:R-:W-:Y:S01]  /*6880*/  ISETP.GE.AND P2, PT, R207, R42, PT ;  /* 0x0000002acf00720c */ /* 0x000fe20003f46270 */
[----:B------:R-:W-:Y:S01]  /*6890*/  IMAD.WIDE R64, R198, 0x4, R64 ;  /* 0x00000004c6407825 */ /* 0x000fe200078e0240 */
[----:B------:R-:W-:Y:S01]  /*68a0*/  IADD3 R42, R204, -0x85, RZ ;  /* 0xffffff7bcc2a7810 */ /* 0x000fe20007ffe0ff */
[----:B------:R1:W-:Y:S04]  /*68b0*/  LDGSTS.E [R252+0x1ac00], [R54.64], !P3 ;  /* 0x1ac0000036fc7fae */ /* 0x0003e8000d921848 */
[----:B------:R1:W-:Y:S01]  /*68c0*/  LDGSTS.E [R252+0x1ae00], [R56.64], !P3 ;  /* 0x1ae0000038fc7fae */ /* 0x0003e2000d921848 */
[----:B------:R-:W-:-:S03]  /*68d0*/  IMAD.WIDE R50, R198, 0x4, R50 ;  /* 0x00000004c6327825 */ /* 0x000fc600078e0232 */
[----:B------:R1:W-:Y:S01]  /*68e0*/  LDGSTS.E [R252+0x1bc00], [R64.64], !P4 ;  /* 0x1bc0000040fc7fae */ /* 0x0003e2000e121848 */
[----:B------:R-:W-:-:S03]  /*68f0*/  ISETP.GE.U32.AND P3, PT, R43, 0x7fffff40, PT ;  /* 0x7fffff402b00780c */ /* 0x000fc60003f66070 */
[----:B------:R1:W-:Y:S01]  /*6900*/  LDGSTS.E [R252+0x1be00], [R50.64], !P4 ;  /* 0x1be0000032fc7fae */ /* 0x0003e2000e121848 */
[----:B------:R-:W-:Y:S01]  /*6910*/  ISETP.GE.U32.AND P4, PT, R42, 0x7fffff3c, PT ;  /* 0x7fffff3c2a00780c */ /* 0x000fe20003f86070 */
[----:B------:R-:W-:Y:S02]  /*6920*/  ULDC UR4, c[0x0][0x18c] ;  /* 0x0000630000047ab9 */ /* 0x000fe40000000800 */
[----:B------:R-:W-:Y:S01]  /*6930*/  USHF.L.U32 UR4, UR4, 0x6, URZ ;  /* 0x0000000604047899 */ /* 0x000fe2000800063f */
[----:B------:R-:W-:Y:S01]  /*6940*/  LOP3.LUT R91, R199, 0x20, RZ, 0x3c, !PT ;  /* 0x00000020c75b7812 */ /* 0x000fe200078e3cff */
[----:B------:R-:W4:Y:S04]  /*6950*/  LDL.LU.64 R106, [R1+0x300] ;  /* 0x00030000016a7983 */ /* 0x000f280000300a00 */
[----:B------:R-:W4:Y:S04]  /*6960*/  LDL.LU.64 R102, [R1+0x308] ;  /* 0x0003080001667983 */ /* 0x000f280000300a00 */
[----:B------:R-:W4:Y:S04]  /*6970*/  LDL.LU.64 R98, [R1+0x2f0] ;  /* 0x0002f00001627983 */ /* 0x000f280000300a00 */
[----:B------:R-:W4:Y:S01]  /*6980*/  LDL.LU.64 R94, [R1+0x2e8] ;  /* 0x0002e800015e7983 */ /* 0x000f220000300a00 */
[----:B---3--:R-:W-:-:S05]  /*6990*/  IMAD.WIDE R62, R198, 0x4, R48 ;  /* 0x00000004c63e7825 */ /* 0x008fca00078e0230 */
[----:B------:R3:W-:Y:S01]  /*69a0*/  LDGSTS.E [R252+0x1cc00], [R62.64], !P5 ;  /* 0x1cc000003efc7fae */ /* 0x0007e2000e921848 */
[----:B--2---:R-:W-:Y:S01]  /*69b0*/  IMAD.WIDE R48, R198, 0x4, R44 ;  /* 0x00000004c6307825 */ /* 0x004fe200078e022c */
[----:B------:R-:W-:-:S03]  /*69c0*/  IADD3 R44, R204, -0x89, RZ ;  /* 0xffffff77cc2c7810 */ /* 0x000fc60007ffe0ff */
[----:B----4-:R-:W-:Y:S01]  /*69d0*/  IMAD.WIDE R68, R198, 0x4, R68 ;  /* 0x00000004c6447825 */ /* 0x010fe200078e0244 */
[----:B------:R2:W-:Y:S01]  /*69e0*/  LDGSTS.E [R252+0x1ce00], [R48.64], !P5 ;  /* 0x1ce0000030fc7fae */ /* 0x0005e2000e921848 */
[----:B------:R-:W-:Y:S02]  /*69f0*/  ISETP.GE.U32.AND P5, PT, R44, 0x7fffff38, PT ;  /* 0x7fffff382c00780c */ /* 0x000fe40003fa6070 */
[----:B------:R-:W-:Y:S01]  /*6a00*/  IMAD.WIDE R42, R198, 0x4, R80 ;  /* 0x00000004c62a7825 */ /* 0x000fe200078e0250 */
[----:B------:R-:W-:Y:S01]  /*6a10*/  IADD3 R44, R204, -0x8d, RZ ;  /* 0xffffff73cc2c7810 */ /* 0x000fe20007ffe0ff */
[----:B------:R4:W-:Y:S04]  /*6a20*/  LDGSTS.E [R252+0x1dc00], [R68.64], !P6 ;  /* 0x1dc0000044fc7fae */ /* 0x0009e8000f121848 */
[----:B------:R1:W-:Y:S01]  /*6a30*/  LDGSTS.E [R252+0x1de00], [R42.64], !P6 ;  /* 0x1de000002afc7fae */ /* 0x0003e2000f121848 */
[----:B------:R-:W-:Y:S01]  /*6a40*/  ISETP.GE.U32.AND P6, PT, R44, 0x7fffff34, PT ;  /* 0x7fffff342c00780c */ /* 0x000fe20003fc6070 */
[----:B------:R-:W-:-:S04]  /*6a50*/  IMAD.WIDE R44, R198, 0x4, R72 ;  /* 0x00000004c62c7825 */ /* 0x000fc800078e0248 */
[C---:B------:R-:W-:Y:S01]  /*6a60*/  IMAD.WIDE R52, R198.reuse, 0x4, R52 ;  /* 0x00000004c6347825 */ /* 0x040fe200078e0234 */
[----:B------:R1:W-:Y:S03]  /*6a70*/  LDGSTS.E [R252+0x1ec00], [R44.64], !P0 ;  /* 0x1ec000002cfc7fae */ /* 0x0003e6000c121848 */
[C---:B------:R-:W-:Y:S01]  /*6a80*/  IMAD.WIDE R66, R198.reuse, 0x4, R66 ;  /* 0x00000004c6427825 */ /* 0x040fe200078e0242 */
[----:B------:R1:W-:Y:S03]  /*6a90*/  LDGSTS.E [R252+0x1ee00], [R52.64], !P0 ;  /* 0x1ee0000034fc7fae */ /* 0x0003e6000c121848 */
[----:B------:R-:W-:Y:S01]  /*6aa0*/  IMAD.WIDE R46, R198, 0x4, R46 ;  /* 0x00000004c62e7825 */ /* 0x000fe200078e022e */
[----:B------:R1:W-:Y:S04]  /*6ab0*/  LDGSTS.E [R252+0x1fc00], [R66.64], !P1 ;  /* 0x1fc0000042fc7fae */ /* 0x0003e8000c921848 */
[----:B------:R1:W-:Y:S01]  /*6ac0*/  LDGSTS.E [R252+0x1fe00], [R46.64], !P1 ;  /* 0x1fe000002efc7fae */ /* 0x0003e2000c921848 */
[----:B------:R-:W-:-:S02]  /*6ad0*/  ISETP.NE.U32.AND P1, PT, R0, RZ, PT ;  /* 0x000000ff0000720c */ /* 0x000fc40003f25070 */
[----:B------:R-:W-:Y:S01]  /*6ae0*/  MOV R0, UR4 ;  /* 0x0000000400007c02 */ /* 0x000fe20008000f00 */
[----:B------:R-:W0:Y:S04]  /*6af0*/  LDGDEPBAR ;  /* 0x00000000000079af */ /* 0x000e280000000000 */
[----:B------:R-:W-:-:S04]  /*6b00*/  IMAD.WIDE R6, R0, 0x4, R6 ;  /* 0x0000000400067825 */ /* 0x000fc800078e0206 */
[C---:B------:R-:W-:Y:S02]  /*6b10*/  IMAD.WIDE R194, R0.reuse, 0x4, R194 ;  /* 0x0000000400c27825 */ /* 0x040fe400078e02c2 */
[----:B------:R1:W-:Y:S02]  /*6b20*/  LDGSTS.E [R199+0x54000], [R6.64], P1 ;  /* 0x5400000006c77fae */ /* 0x0003e40008921848 */
[C---:B------:R-:W-:Y:S02]  /*6b30*/  IMAD.WIDE R74, R0.reuse, 0x4, R210 ;  /* 0x00000004004a7825 */ /* 0x040fe400078e02d2 */
[----:B------:R1:W-:Y:S02]  /*6b40*/  LDGSTS.E [R199+0x54800], [R194.64], P1 ;  /* 0x54800000c2c77fae */ /* 0x0003e40008921848 */
[C---:B------:R-:W-:Y:S02]  /*6b50*/  IMAD.WIDE R84, R0.reuse, 0x4, R218 ;  /* 0x0000000400547825 */ /* 0x040fe400078e02da */
[----:B------:R1:W-:Y:S02]  /*6b60*/  LDGSTS.E [R199+0x55000], [R74.64], P1 ;  /* 0x550000004ac77fae */ /* 0x0003e40008921848 */
[----:B------:R-:W-:-:S02]  /*6b70*/  IMAD.WIDE R96, R0, 0x4, R226 ;  /* 0x0000000400607825 */ /* 0x000fc400078e02e2 */
        /* <DEDUP_REMOVED lines=22> */
[----:B------:R1:W-:Y:S04]  /*6ce0*/  LDGSTS.E [R91+0x57200], [R114.64], P1 ;  /* 0x57200000725b7fae */ /* 0x0003e80008921848 */
[----:B------:R1:W-:Y:S04]  /*6cf0*/  LDGSTS.E [R91+0x57a00], [R180.64], P1 ;  /* 0x57a00000b45b7fae */ /* 0x0003e80008921848 */
[----:B-1----:R-:W2:Y:S04]  /*6d00*/  LDL.LU.64 R90, [R1+0x2e0] ;  /* 0x0002e000015a7983 */ /* 0x002ea80000300a00 */
[----:B------:R-:W2:Y:S04]  /*6d10*/  LDL.LU.64 R140, [R1+0x2d8] ;  /* 0x0002d800018c7983 */ /* 0x000ea80000300a00 */
[----:B------:R-:W3:Y:S04]  /*6d20*/  LDL.LU.64 R126, [R1+0x2d0] ;  /* 0x0002d000017e7983 */ /* 0x000ee80000300a00 */
[----:B------:R-:W4:Y:S04]  /*6d30*/  LDL.LU.64 R250, [R1+0x2c8] ;  /* 0x0002c80001fa7983 */ /* 0x000f280000300a00 */
[----:B------:R-:W4:Y:S04]  /*6d40*/  LDL.LU.64 R134, [R1+0x2b8] ;  /* 0x0002b80001867983 */ /* 0x000f280000300a00 */
[----:B------:R-:W4:Y:S04]  /*6d50*/  LDL.LU.64 R124, [R1+0x2b0] ;  /* 0x0002b000017c7983 */ /* 0x000f280000300a00 */
[----:B------:R-:W4:Y:S01]  /*6d60*/  LDL.LU.64 R132, [R1+0x2a8] ;  /* 0x0002a80001847983 */ /* 0x000f220000300a00 */
[----:B------:R-:W-:-:S03]  /*6d70*/  IMAD.WIDE R112, R0, 0x4, R174 ;  /* 0x0000000400707825 */ /* 0x000fc600078e02ae */
[----:B------:R-:W4:Y:S01]  /*6d80*/  LDL.LU.64 R128, [R1+0x2a0] ;  /* 0x0002a00001807983 */ /* 0x000f220000300a00 */
[----:B------:R-:W-:Y:S01]  /*6d90*/  IMAD.WIDE R188, R0, 0x4, R188 ;  /* 0x0000000400bc7825 */ /* 0x000fe200078e02bc */
[----:B------:R-:W-:-:S03]  /*6da0*/  LOP3.LUT R77, R199, 0x40, RZ, 0x3c, !PT ;  /* 0x00000040c74d7812 */ /* 0x000fc600078e3cff */
[C---:B------:R-:W-:Y:S02]  /*6db0*/  IMAD.WIDE R200, R0.reuse, 0x4, R200 ;  /* 0x0000000400c87825 */ /* 0x040fe400078e02c8 */
[----:B------:R1:W-:Y:S02]  /*6dc0*/  LDGSTS.E [R77+0x54400], [R188.64], P1 ;  /* 0x54400000bc4d7fae */ /* 0x0003e40008921848 */
[C---:B------:R-:W-:Y:S02]  /*6dd0*/  IMAD.WIDE R80, R0.reuse, 0x4, R214 ;  /* 0x0000000400507825 */ /* 0x040fe400078e02d6 */
[----:B------:R1:W-:Y:S02]  /*6de0*/  LDGSTS.E [R77+0x54c00], [R200.64], P1 ;  /* 0x54c00000c84d7fae */ /* 0x0003e40008921848 */
[C---:B------:R-:W-:Y:S02]  /*6df0*/  IMAD.WIDE R88, R0.reuse, 0x4, R222 ;  /* 0x0000000400587825 */ /* 0x040fe400078e02de */
[----:B------:R1:W-:Y:S02]  /*6e00*/  LDGSTS.E [R77+0x55400], [R80.64], P1 ;  /* 0x55400000504d7fae */ /* 0x0003e40008921848 */
[----:B------:R-:W-:Y:S01]  /*6e10*/  IMAD.WIDE R104, R0, 0x4, R230 ;  /* 0x0000000400687825 */ /* 0x000fe200078e02e6 */
[----:B------:R-:W-:Y:S01]  /*6e20*/  IADD3 R70, R204, -0x91, RZ ;  /* 0xffffff6fcc467810 */ /* 0x000fe20007ffe0ff */
[----:B------:R1:W-:Y:S02]  /*6e30*/  LDGSTS.E [R77+0x55c00], [R88.64], P1 ;  /* 0x55c00000584d7fae */ /* 0x0003e40008921848 */
[----:B------:R-:W-:-:S02]  /*6e40*/  IMAD.WIDE R182, R0, 0x4, R182 ;  /* 0x0000000400b67825 */ /* 0x000fc400078e02b6 */
[----:B------:R1:W-:Y:S02]  /*6e50*/  LDGSTS.E [R77+0x56400], [R104.64], P1 ;  /* 0x56400000684d7fae */ /* 0x0003e40008921848 */
[----:B------:R-:W-:Y:S02]  /*6e60*/  IMAD.WIDE R120, R0, 0x4, R4 ;  /* 0x0000000400787825 */ /* 0x000fe400078e0204 */
[----:B------:R1:W-:Y:S01]  /*6e70*/  LDGSTS.E [R77+0x56c00], [R112.64], P1 ;  /* 0x56c00000704d7fae */ /* 0x0003e20008921848 */
[----:B------:R-:W-:Y:S01]  /*6e80*/  ISETP.GE.U32.AND P0, PT, R70, 0x7fffff30, PT ;  /* 0x7fffff304600780c */ /* 0x000fe20003f06070 */
[----:B------:R-:W-:Y:S02]  /*6e90*/  IMAD.WIDE R2, R0, 0x4, R2 ;  /* 0x0000000400027825 */ /* 0x000fe400078e0202 */
[----:B------:R1:W-:Y:S02]  /*6ea0*/  LDGSTS.E [R77+0x57400], [R182.64], P1 ;  /* 0x57400000b64d7fae */ /* 0x0003e40008921848 */
[----:B--2---:R-:W-:-:S02]  /*6eb0*/  IMAD.WIDE R170, R198, 0x4, R140 ;  /* 0x00000004c6aa7825 */ /* 0x004fc400078e028c */
[----:B------:R1:W-:Y:S02]  /*6ec0*/  LDGSTS.E [R77+0x57c00], [R120.64], P1 ;  /* 0x57c00000784d7fae */ /* 0x0003e40008921848 */
[C---:B---3--:R-:W-:Y:S02]  /*6ed0*/  IMAD.WIDE R172, R198.reuse, 0x4, R126 ;  /* 0x00000004c6ac7825 */ /* 0x048fe400078e027e */
[----:B------:R-:W2:Y:S02]  /*6ee0*/  LDL.LU.64 R140, [R1+0x298] ;  /* 0x00029800018c7983 */ /* 0x000ea40000300a00 */
[----:B----4-:R-:W-:Y:S02]  /*6ef0*/  IMAD.WIDE R174, R198, 0x4, R250 ;  /* 0x00000004c6ae7825 */ /* 0x010fe400078e02fa */
[----:B------:R-:W3:Y:S04]  /*6f00*/  LDL.LU.64 R126, [R1+0x290] ;  /* 0x00029000017e7983 */ /* 0x000ee80000300a00 */
[----:B------:R-:W4:Y:S01]  /*6f10*/  LDL.LU.64 R250, [R1+0x288] ;  /* 0x0002880001fa7983 */ /* 0x000f220000300a00 */
[----:B-1----:R-:W-:Y:S01]  /*6f20*/  LOP3.LUT R77, R199, 0x60, RZ, 0x3c, !PT ;  /* 0x00000060c74d7812 */ /* 0x002fe200078e3cff */
[----:B------:R-:W-:-:S04]  /*6f30*/  IMAD.WIDE R70, R0, 0x4, R202 ;  /* 0x0000000400467825 */ /* 0x000fc800078e02ca */
[C---:B------:R-:W-:Y:S01]  /*6f40*/  IMAD.WIDE R82, R0.reuse, 0x4, R216 ;  /* 0x0000000400527825 */ /* 0x040fe200078e02d8 */
[----:B------:R1:W-:Y:S03]  /*6f50*/  LDGSTS.E [R77+0x54600], [R2.64], P1 ;  /* 0x54600000024d7fae */ /* 0x0003e60008921848 */
        /* <DEDUP_REMOVED lines=8> */
[----:B------:R-:W-:Y:S01]  /*6fe0*/  IMAD.WIDE R122, R0, 0x4, R190 ;  /* 0x00000004007a7825 */ /* 0x000fe200078e02be */
[----:B------:R1:W-:Y:S04]  /*6ff0*/  LDGSTS.E [R77+0x56e00], [R178.64], P1 ;  /* 0x56e00000b24d7fae */ /* 0x0003e80008921848 */
[----:B------:R1:W-:Y:S04]  /*7000*/  LDGSTS.E [R77+0x57600], [R116.64], P1 ;  /* 0x57600000744d7fae */ /* 0x0003e80008921848 */
[----:B------:R1:W-:Y:S04]  /*7010*/  LDGSTS.E [R77+0x57e00], [R122.64], P1 ;  /* 0x57e000007a4d7fae */ /* 0x0003e80008921848 */
[----:B------:R-:W0:Y:S01]  /*7020*/  LDGDEPBAR ;  /* 0x00000000000079af */ /* 0x000e220000000000 */
[----:B------:R-:W-:Y:S01]  /*7030*/  IADD3 R73, R204, -0x95, RZ ;  /* 0xffffff6bcc497810 */ /* 0x000fe20007ffe0ff */
[----:B------:R-:W-:-:S02]  /*7040*/  IMAD.WIDE R190, R198, 0x4, R106 ;  /* 0x00000004c6be7825 */ /* 0x000fc400078e026a */
[----:B------:R-:W-:Y:S02]  /*7050*/  BAR.SYNC.DEFER_BLOCKING 0x0 ;  /* 0x0000000000007b1d */ /* 0x000fe40000010000 */
[----:B------:R-:W-:Y:S01]  /*7060*/  IMAD.WIDE R106, R198, 0x4, R192 ;  /* 0x00000004c66a7825 */ /* 0x000fe200078e02c0 */
[----:B------:R-:W-:-:S03]  /*7070*/  ISETP.GE.U32.AND P1, PT, R73, 0x7fffff2c, PT ;  /* 0x7fffff2c4900780c */ /* 0x000fc60003f26070 */
[----:B------:R-:W-:Y:S01]  /*7080*/  IMAD.WIDE R102, R198, 0x4, R102 ;  /* 0x00000004c6667825 */ /* 0x000fe200078e0266 */
[----:B------:R-:W-:-:S03]  /*7090*/  IADD3 R5, R204, -0x9d, RZ ;  /* 0xffffff63cc057810 */ /* 0x000fc60007ffe0ff */
[----:B------:R-:W-:Y:S01]  /*70a0*/  IMAD.WIDE R98, R198, 0x4, R98 ;  /* 0x00000004c6627825 */ /* 0x000fe200078e0262 */
[----:B------:R-:W-:Y:S02]  /*70b0*/  IADD3 R4, R204, -0xa1, RZ ;  /* 0xffffff5fcc047810 */ /* 0x000fe40007ffe0ff */
[----:B------:R-:W-:Y:S01]  /*70c0*/  SEL R72, RZ, 0x4, P2 ;  /* 0x00000004ff487807 */ /* 0x000fe20001000000 */
[----:B------:R-:W-:Y:S01]  /*70d0*/  IMAD.WIDE R94, R198, 0x4, R94 ;  /* 0x00000004c65e7825 */ /* 0x000fe200078e025e */
[----:B------:R-:W-:-:S03]  /*70e0*/  ISETP.GT.AND P2, PT, R206, 0xbf, PT ;  /* 0x000000bfce00780c */ /* 0x000fc60003f44270 */
[----:B------:R-:W-:Y:S01]  /*70f0*/  IMAD.WIDE R90, R198, 0x4, R90 ;  /* 0x00000004c65a7825 */ /* 0x000fe200078e025a */
[----:B------:R-:W-:Y:S01]  /*7100*/  IADD3 R76, R204, -0x99, RZ ;  /* 0xffffff67cc4c7810 */ /* 0x000fe20007ffe0ff */
[----:B------:R-:W-:Y:S01]  /*7110*/  @!PT LDS RZ, [RZ] ;  /* 0x00000000fffff984 */ /* 0x000fe20000000800 */
[----:B------:R-:W-:Y:S01]  /*7120*/  @!PT LDS RZ, [RZ] ;  /* 0x00000000fffff984 */ /* 0x000fe20000000800 */
[----:B------:R-:W-:Y:S01]  /*7130*/  @!PT LDS RZ, [RZ] ;  /* 0x00000000fffff984 */ /* 0x000fe20000000800 */
[----:B------:R1:W-:Y:S04]  /*7140*/  LDGSTS.E [R205+0x20000], [R190.64], !P3 ;  /* 0x20000000becd7fae */ /* 0x0003e8000d921848 */
[----:B------:R1:W-:Y:S01]  /*7150*/  LDGSTS.E [R205+0x20200], [R106.64], !P3 ;  /* 0x202000006acd7fae */ /* 0x0003e2000d921848 */
[----:B------:R-:W-:-:S03]  /*7160*/  ISETP.GE.U32.AND P3, PT, R5, 0x7fffff24, PT ;  /* 0x7fffff240500780c */ /* 0x000fc60003f66070 */
[----:B------:R1:W-:Y:S01]  /*7170*/  LDGSTS.E [R205+0x21000], [R102.64], !P4 ;  /* 0x2100000066cd7fae */ /* 0x0003e2000e121848 */
[----:B------:R-:W-:Y:S01]  /*7180*/  IADD3 R5, R204, -0xa5, RZ ;  /* 0xffffff5bcc057810 */ /* 0x000fe20007ffe0ff */
[----:B------:R-:W-:Y:S02]  /*7190*/  IMAD.WIDE R186, R198, 0x4, R208 ;  /* 0x00000004c6ba7825 */ /* 0x000fe400078e02d0 */
[----:B------:R2:W-:Y:S01]  /*71a0*/  LDGSTS.E [R205+0x21200], [R98.64], !P4 ;  /* 0x2120000062cd7fae */ /* 0x0005e2000e121848 */
[----:B------:R-:W-:Y:S02]  /*71b0*/  ISETP.GE.U32.AND P4, PT, R4, 0x7fffff20, PT ;  /* 0x7fffff200400780c */ /* 0x000fe40003f86070 */
[----:B------:R-:W-:Y:S01]  /*71c0*/  IADD3 R4, R204, -0xa9, RZ ;  /* 0xffffff57cc047810 */ /* 0x000fe20007ffe0ff */
[----:B------:R2:W-:Y:S01]  /*71d0*/  LDGSTS.E [R205+0x22000], [R94.64], !P5 ;  /* 0x220000005ecd7fae */ /* 0x0005e2000e921848 */
[----:B------:R-:W-:Y:S01]  /*71e0*/  SEL R12, R72, RZ, P2 ;  /* 0x000000ff480c7207 */ /* 0x000fe20001000000 */
[----:B------:R-:W-:Y:S01]  /*71f0*/  IMAD.WIDE R192, R198, 0x4, R134 ;  /* 0x00000004c6c07825 */ /* 0x000fe200078e0286 */
[----:B------:R-:W-:Y:S01]  /*7200*/  ISETP.GE.U32.AND P2, PT, R76, 0x7fffff28, PT ;  /* 0x7fffff284c00780c */ /* 0x000fe20003f46070 */
[----:B------:R2:W-:Y:S01]  /*7210*/  LDGSTS.E [R205+0x22200], [R90.64], !P5 ;  /* 0x222000005acd7fae */ /* 0x0005e2000e921848 */
[----:B------:R-:W-:Y:S01]  /*7220*/  ISETP.GE.U32.AND P5, PT, R5, 0x7fffff1c, PT ;  /* 0x7fffff1c0500780c */ /* 0x000fe20003fa6070 */
[----:B-1----:R-:W-:-:S02]  /*7230*/  IMAD.WIDE R76, R198, 0x4, R124 ;  /* 0x00000004c64c7825 */ /* 0x002fc400078e027c */
[----:B------:R1:W5:Y:S01]  /*7240*/  LDL.LU R208, [R1+0x698] ;  /* 0x0006980001d07983 */ /* 0x0003620000300800 */
[----:B------:R-:W-:-:S03]  /*7250*/  IADD3 R5, R204, -0xad, RZ ;  /* 0xffffff53cc057810 */ /* 0x000fc60007ffe0ff */
[----:B------:R1:W-:Y:S01]  /*7260*/  LDGSTS.E [R205+0x23000], [R170.64], !P6 ;  /* 0x23000000aacd7fae */ /* 0x0003e2000f121848 */
[----:B------:R-:W-:-:S03]  /*7270*/  IMAD.WIDE R72, R198, 0x4, R132 ;  /* 0x00000004c6487825 */ /* 0x000fc600078e0284 */
[----:B------:R-:W4:Y:S04]  /*7280*/  LDL.LU.64 R138, [R1+0x280] ;  /* 0x00028000018a7983 */ /* 0x000f280000300a00 */
[----:B------:R1:W-:Y:S01]  /*7290*/  LDGSTS.E [R205+0x23200], [R172.64], !P6 ;  /* 0x23200000accd7fae */ /* 0x0003e2000f121848 */
[----:B------:R-:W-:-:S03]  /*72a0*/  ISETP.GE.U32.AND P6, PT, R4, 0x7fffff18, PT ;  /* 0x7fffff180400780c */ /* 0x000fc60003fc6070 */
[----:B------:R-:W4:Y:S01]  /*72b0*/  LDL.LU.64 R134, [R1+0x278] ;  /* 0x0002780001867983 */ /* 0x000f220000300a00 */
[----:B------:R-:W-:-:S03]  /*72c0*/  IADD3 R4, R204, -0xb1, RZ ;  /* 0xffffff4fcc047810 */ /* 0x000fc60007ffe0ff */
[----:B------:R-:W4:Y:S04]  /*72d0*/  LDL.LU.64 R124, [R1+0x270] ;  /* 0x00027000017c7983 */ /* 0x000f280000300a00 */
[----:B------:R1:W-:Y:S04]  /*72e0*/  LDGSTS.E [R205+0x24000], [R174.64], !P0 ;  /* 0x24000000aecd7fae */ /* 0x0003e8000c121848 */
[----:B------:R1:W-:Y:S01]  /*72f0*/  LDGSTS.E [R205+0x24200], [R186.64], !P0 ;  /* 0x24200000bacd7fae */ /* 0x0003e2000c121848 */
[----:B------:R-:W-:-:S03]  /*7300*/  ISETP.GE.U32.AND P0, PT, R5, 0x7fffff14, PT ;  /* 0x7fffff140500780c */ /* 0x000fc60003f06070 */
[----:B------:R-:W4:Y:S04]  /*7310*/  LDL.LU.64 R132, [R1+0x268] ;  /* 0x0002680001847983 */ /* 0x000f280000300a00 */
[----:B------:R1:W-:Y:S04]  /*7320*/  LDGSTS.E [R205+0x25000], [R192.64], !P1 ;  /* 0x25000000c0cd7fae */ /* 0x0003e8000c921848 */
[----:B------:R1:W-:Y:S01]  /*7330*/  LDGSTS.E [R205+0x25200], [R76.64], !P1 ;  /* 0x252000004ccd7fae */ /* 0x0003e2000c921848 */
[----:B------:R-:W-:Y:S01]  /*7340*/  ISETP.GE.U32.AND P1, PT, R4, 0x7fffff10, PT ;  /* 0x7fffff100400780c */ /* 0x000fe20003f26070 */
[----:B------:R-:W-:-:S02]  /*7350*/  IMAD.WIDE R4, R198, 0x4, R128 ;  /* 0x00000004c6047825 */ /* 0x000fc400078e0280 */
[----:B------:R-:W4:Y:S02]  /*7360*/  LDL.LU.64 R128, [R1+0x260] ;  /* 0x0002600001807983 */ /* 0x000f240000300a00 */
[----:B--2---:R-:W-:-:S04]  /*7370*/  IMAD.WIDE R202, R198, 0x4, R140 ;  /* 0x00000004c6ca7825 */ /* 0x004fc800078e028c */
[C---:B---3--:R-:W-:Y:S01]  /*7380*/  IMAD.WIDE R210, R198.reuse, 0x4, R126 ;  /* 0x00000004c6d27825 */ /* 0x048fe200078e027e */
[----:B------:R-:W2:Y:S03]  /*7390*/  LDL.LU.64 R140, [R1+0x258] ;  /* 0x00025800018c7983 */ /* 0x000ea60000300a00 */
[----:B----4-:R-:W-:Y:S01]  /*73a0*/  IMAD.WIDE R212, R198, 0x4, R250 ;  /* 0x00000004c6d47825 */ /* 0x010fe200078e02fa */
[----:B------:R-:W3:Y:S04]  /*73b0*/  LDL.LU.64 R126, [R1+0x250] ;  /* 0x00025000017e7983 */ /* 0x000ee80000300a00 */
[----:B------:R-:W4:Y:S04]  /*73c0*/  LDL.LU.64 R250, [R1+0x248] ;  /* 0x0002480001fa7983 */ /* 0x000f280000300a00 */
[----:B------:R-:W4:Y:S01]  /*73d0*/  LDL.LU.64 R148, [R1+0x240] ;  /* 0x0002400001947983 */ /* 0x000f220000300a00 */
[----:B------:R-:W-:-:S02]  /*73e0*/  IADD3 R209, R204, -0xb5, RZ ;  /* 0xffffff4bccd17810 */ /* 0x000fc40007ffe0ff */
[----:B------:R-:W-:Y:S01]  /*73f0*/  IADD3 R13, R204, -0xb9, RZ ;  /* 0xffffff47cc0d7810 */ /* 0x000fe20007ffe0ff */
[----:B------:R1:W-:Y:S04]  /*7400*/  LDGSTS.E [R205+0x26000], [R72.64], !P2 ;  /* 0x2600000048cd7fae */ /* 0x0003e8000d121848 */
[----:B------:R1:W-:Y:S01]  /*7410*/  LDGSTS.E [R205+0x26200], [R4.64], !P2 ;  /* 0x2620000004cd7fae */ /* 0x0003e2000d121848 */
[----:B------:R-:W-:-:S04]  /*7420*/  IMAD.WIDE R214, R198, 0x4, R138 ;  /* 0x00000004c6d67825 */ /* 0x000fc800078e028a */
[C---:B------:R-:W-:Y:S01]  /*7430*/  IMAD.WIDE R216, R198.reuse, 0x4, R134 ;  /* 0x00000004c6d87825 */ /* 0x040fe200078e0286 */
[----:B------:R-:W4:Y:S03]  /*7440*/  LDL.LU.64 R138, [R1+0x238] ;  /* 0x00023800018a7983 */ /* 0x000f260000300a00 */
[C---:B------:R-:W-:Y:S01]  /*7450*/  IMAD.WIDE R218, R198.reuse, 0x4, R124 ;  /* 0x00000004c6da7825 */ /* 0x040fe200078e027c */
[----:B------:R-:W4:Y:S04]  /*7460*/  LDL.LU.64 R134, [R1+0x230] ;  /* 0x0002300001867983 */ /* 0x000f280000300a00 */
[----:B------:R-:W4:Y:S01]  /*7470*/  LDL.LU.64 R124, [R1+0x228] ;  /* 0x00022800017c7983 */ /* 0x000f220000300a00 */
[----:B------:R-:W-:-:S04]  /*7480*/  IMAD.WIDE R220, R198, 0x4, R132 ;  /* 0x00000004c6dc7825 */ /* 0x000fc800078e0284 */
[C---:B------:R-:W-:Y:S01]  /*7490*/  IMAD.WIDE R222, R198.reuse, 0x4, R128 ;  /* 0x00000004c6de7825 */ /* 0x040fe200078e0280 */
[----:B------:R-:W4:Y:S04]  /*74a0*/  LDL.LU.64 R132, [R1+0x220] ;  /* 0x0002200001847983 */ /* 0x000f280000300a00 */
[----:B------:R-:W4:Y:S01]  /*74b0*/  LDL.LU.64 R128, [R1+0x218] ;  /* 0x0002180001807983 */ /* 0x000f220000300a00 */
[----:B--2---:R-:W-:-:S04]  /*74c0*/  IMAD.WIDE R224, R198, 0x4, R140 ;  /* 0x00000004c6e07825 */ /* 0x004fc800078e028c */
[C---:B---3--:R-:W-:Y:S01]  /*74d0*/  IMAD.WIDE R226, R198.reuse, 0x4, R126 ;  /* 0x00000004c6e27825 */ /* 0x048fe200078e027e */
[----:B------:R-:W2:Y:S03]  /*74e0*/  LDL.LU.64 R140, [R1+0x210] ;  /* 0x00021000018c7983 */ /* 0x000ea60000300a00 */
[C---:B----4-:R-:W-:Y:S01]  /*74f0*/  IMAD.WIDE R228, R198.reuse, 0x4, R250 ;  /* 0x00000004c6e47825 */ /* 0x050fe200078e02fa */
[----:B------:R-:W3:Y:S04]  /*7500*/  LDL.LU.64 R126, [R1+0x2f8] ;  /* 0x0002f800017e7983 */ /* 0x000ee80000300a00 */
[----:B------:R-:W4:Y:S01]  /*7510*/  LDL.LU.64 R250, [R1+0x208] ;  /* 0x0002080001fa7983 */ /* 0x000f220000300a00 */
[----:B------:R-:W-:-:S03]  /*7520*/  IMAD.WIDE R230, R198, 0x4, R148 ;  /* 0x00000004c6e67825 */ /* 0x000fc600078e0294 */
[----:B------:R-:W3:Y:S01]  /*7530*/  LDL.LU.64 R148, [R1+0x200] ;  /* 0x0002000001947983 */ /* 0x000ee20000300a00 */
[----:B------:R-:W-:-:S03]  /*7540*/  ISETP.GE.U32.AND P2, PT, R209, 0x7fffff0c, PT ;  /* 0x7fffff0cd100780c */ /* 0x000fc60003f46070 */
[----:B------:R1:W-:Y:S01]  /*7550*/  LDGSTS.E [R205+0x27000], [R202.64], !P3 ;  /* 0x27000000cacd7fae */ /* 0x0003e2000d921848 */
[----:B------:R-:W-:-:S04]  /*7560*/  IMAD.WIDE R234, R198, 0x4, R134 ;  /* 0x00000004c6ea7825 */ /* 0x000fc800078e0286 */
[C---:B------:R-:W-:Y:S01]  /*7570*/  IMAD.WIDE R236, R198.reuse, 0x4, R124 ;  /* 0x00000004c6ec7825 */ /* 0x040fe200078e027c */
[----:B------:R-:W4:Y:S03]  /*7580*/  LDL.LU.64 R134, [R1+0x1f8] ;  /* 0x0001f80001867983 */ /* 0x000f260000300a00 */
[----:B------:R-:W-:-:S04]  /*7590*/  IMAD.WIDE R232, R198, 0x4, R138 ;  /* 0x00000004c6e87825 */ /* 0x000fc800078e028a */
[----:B------:R-:W-:-:S04]  /*75a0*/  IMAD.WIDE R238, R198, 0x4, R132 ;  /* 0x00000004c6ee7825 */ /* 0x000fc800078e0284 */
[C---:B------:R-:W-:Y:S01]  /*75b0*/  IMAD.WIDE R240, R198.reuse, 0x4, R128 ;  /* 0x00000004c6f07825 */ /* 0x040fe200078e0280 */
[----:B------:R-:W4:Y:S04]  /*75c0*/  LDL.LU.64 R132, [R1+0x1f0] ;  /* 0x0001f00001847983 */ /* 0x000f280000300a00 */
[----:B------:R-:W4:Y:S04]  /*75d0*/  LDL.LU.64 R124, [R1+0x1e8] ;  /* 0x0001e800017c7983 */ /* 0x000f280000300a00 */
[----:B------:R-:W4:Y:S04]  /*75e0*/  LDL.LU.64 R138, [R1+0x1e0] ;  /* 0x0001e000018a7983 */ /* 0x000f280000300a00 */
[----:B------:R-:W4:Y:S01]  /*75f0*/  LDL.LU.64 R142, [R1+0x1d8] ;  /* 0x0001d800018e7983 */ /* 0x000f220000300a00 */
[----:B--2---:R-:W-:-:S04]  /*7600*/  IMAD.WIDE R242, R198, 0x4, R140 ;  /* 0x00000004c6f27825 */ /* 0x004fc800078e028c */
[----:B---3--:R-:W-:Y:S01]  /*7610*/  IMAD.WIDE R136, R198, 0x4, R148 ;  /* 0x00000004c6887825 */ /* 0x008fe200078e0294 */
[----:B------:R-:W-:Y:S01]  /*7620*/  IADD3 R209, R204, -0xbd, RZ ;  /* 0xffffff43ccd17810 */ /* 0x000fe20007ffe0ff */
[----:B------:R2:W-:Y:S02]  /*7630*/  LDGSTS.E [R205+0x27200], [R210.64], !P3 ;  /* 0x27200000d2cd7fae */ /* 0x0005e4000d921848 */
[----:B------:R-:W-:-:S04]  /*7640*/  IMAD.WIDE R128, R198, 0x4, R126 ;  /* 0x00000004c6807825 */ /* 0x000fc800078e027e */
[----:B----4-:R-:W-:Y:S01]  /*7650*/  IMAD.WIDE R140, R198, 0x4, R250 ;  /* 0x00000004c68c7825 */ /* 0x010fe200078e02fa */
[----:B------:R-:W-:Y:S01]  /*7660*/  ISETP.GE.U32.AND P3, PT, R13, 0x7fffff08, PT ;  /* 0x7fffff080d00780c */ /* 0x000fe20003f66070 */
[----:B------:R-:W3:Y:S04]  /*7670*/  LDL.LU.64 R250, [R1+0x1d0] ;  /* 0x0001d00001fa7983 */ /* 0x000ee80000300a00 */
[----:B------:R-:W4:Y:S04]  /*7680*/  LDL.LU.64 R126, [R1+0x1c8] ;  /* 0x0001c800017e7983 */ /* 0x000f280000300a00 */
[----:B------:R1:W-:Y:S04]  /*7690*/  STL.64 [R1+0x378], R128 ;  /* 0x0003788001007387 */ /* 0x0003e80000100a00 */
[----:B------:R1:W-:Y:S04]  /*76a0*/  STL.64 [R1+0x370], R140 ;  /* 0x0003708c01007387 */ /* 0x0003e80000100a00 */
[----:B------:R-:W2:Y:S01]  /*76b0*/  LDL.LU.64 R148, [R1+0x1c0] ;  /* 0x0001c00001947983 */ /* 0x000ea20000300a00 */
[----:B------:R-:W-:-:S03]  /*76c0*/  IADD3 R13, R204, -0x82, RZ ;  /* 0xffffff7ecc0d7810 */ /* 0x000fc60007ffe0ff */
[----:B------:R1:W-:Y:S04]  /*76d0*/  LDGSTS.E [R205+0x28000], [R212.64], !P4 ;  /* 0x28000000d4cd7fae */ /* 0x0003e8000e121848 */
        /* <DEDUP_REMOVED lines=9> */
[----:B------:R-:W-:-:S03]  /*7770*/  ISETP.GE.U32.AND P6, PT, R209, 0x7fffff3b, PT ;  /* 0x7fffff3bd100780c */ /* 0x000fc60003fc6070 */
[----:B------:R1:W-:Y:S01]  /*7780*/  LDGSTS.E [R205+0x2b000], [R224.64], !P0 ;  /* 0x2b000000e0cd7fae */ /* 0x0003e2000c121848 */
[----:B------:R-:W-:-:S03]  /*7790*/  IADD3 R209, R204, -0x8e, RZ ;  /* 0xffffff72ccd17810 */ /* 0x000fc60007ffe0ff */
[----:B------:R1:W-:Y:S01]  /*77a0*/  LDGSTS.E [R205+0x2b200], [R226.64], !P0 ;  /* 0x2b200000e2cd7fae */ /* 0x0003e2000c121848 */
[----:B------:R-:W-:-:S03]  /*77b0*/  ISETP.GE.U32.AND P0, PT, R13, 0x7fffff37, PT ;  /* 0x7fffff370d00780c */ /* 0x000fc60003f06070 */
[----:B------:R1:W-:Y:S01]  /*77c0*/  LDGSTS.E [R205+0x2c000], [R228.64], !P1 ;  /* 0x2c000000e4cd7fae */ /* 0x0003e2000c921848 */
[----:B------:R-:W-:-:S03]  /*77d0*/  LOP3.LUT R130, R205, 0x20, RZ, 0x3c, !PT ;  /* 0x00000020cd827812 */ /* 0x000fc600078e3cff */
[----:B------:R1:W-:Y:S01]  /*77e0*/  LDGSTS.E [R205+0x2c200], [R230.64], !P1 ;  /* 0x2c200000e6cd7fae */ /* 0x0003e2000c921848 */
[----:B------:R-:W-:-:S03]  /*77f0*/  ISETP.GE.U32.AND P1, PT, R209, 0x7fffff33, PT ;  /* 0x7fffff33d100780c */ /* 0x000fc60003f26070 */
[----:B------:R1:W-:Y:S04]  /*7800*/  LDGSTS.E [R205+0x2d000], [R232.64], !P2 ;  /* 0x2d000000e8cd7fae */ /* 0x0003e8000d121848 */
[----:B------:R1:W-:Y:S04]  /*7810*/  LDGSTS.E [R205+0x2d200], [R234.64], !P2 ;  /* 0x2d200000eacd7fae */ /* 0x0003e8000d121848 */
[----:B------:R1:W-:Y:S04]  /*7820*/  LDGSTS.E [R205+0x2e000], [R236.64], !P3 ;  /* 0x2e000000eccd7fae */ /* 0x0003e8000d921848 */
[----:B------:R1:W-:Y:S04]  /*7830*/  LDGSTS.E [R205+0x2e200], [R238.64], !P3 ;  /* 0x2e200000eecd7fae */ /* 0x0003e8000d921848 */
[----:B------:R1:W-:Y:S04]  /*7840*/  LDGSTS.E [R205+0x2f000], [R240.64], !P4 ;  /* 0x2f000000f0cd7fae */ /* 0x0003e8000e121848 */
[----:B------:R1:W-:Y:S04]  /*7850*/  LDGSTS.E [R205+0x2f200], [R242.64], !P4 ;  /* 0x2f200000f2cd7fae */ /* 0x0003e8000e121848 */
[----:B------:R1:W-:Y:S04]  /*7860*/  LDGSTS.E [R130+0x20400], [R128.64], !P5 ;  /* 0x2040000080827fae */ /* 0x0003e8000e921848 */
[----:B------:R-:W-:Y:S04]  /*7870*/  STL.64 [R1+0x348], R136 ;  /* 0x0003488801007387 */ /* 0x000fe80000100a00 */
[----:B------:R1:W-:Y:S01]  /*7880*/  LDGSTS.E [R130+0x20600], [R140.64], !P5 ;  /* 0x206000008c827fae */ /* 0x0003e2000e921848 */
[----:B------:R-:W-:-:S03]  /*7890*/  IMAD.WIDE R134, R198, 0x4, R134 ;  /* 0x00000004c6867825 */ /* 0x000fc600078e0286 */
[----:B-1----:R-:W2:Y:S04]  /*78a0*/  LDL.LU.64 R128, [R1+0x1b8] ;  /* 0x0001b80001807983 */ /* 0x002ea80000300a00 */
[----:B------:R1:W-:Y:S04]  /*78b0*/  STL.64 [R1+0x340], R134 ;  /* 0x0003408601007387 */ /* 0x0003e80000100a00 */
[----:B------:R1:W-:Y:S04]  /*78c0*/  LDGSTS.E [R130+0x21400], [R136.64], !P6 ;  /* 0x2140000088827fae */ /* 0x0003e8000f121848 */
[----:B------:R1:W-:Y:S04]  /*78d0*/  LDGSTS.E [R130+0x21600], [R134.64], !P6 ;  /* 0x2160000086827fae */ /* 0x0003e8000f121848 */
[----:B------:R-:W2:Y:S01]  /*78e0*/  LDL.LU.64 R140, [R1+0x1b0] ;  /* 0x0001b000018c7983 */ /* 0x000ea20000300a00 */
[----:B------:R-:W-:-:S03]  /*78f0*/  IMAD.WIDE R132, R198, 0x4, R132 ;  /* 0x00000004c6847825 */ /* 0x000fc600078e0284 */
[----:B-1----:R-:W2:Y:S01]  /*7900*/  LDL.LU.64 R134, [R1+0x1a8] ;  /* 0x0001a80001867983 */ /* 0x002ea20000300a00 */
[----:B------:R-:W-:-:S04]  /*7910*/  IMAD.WIDE R124, R198, 0x4, R124 ;  /* 0x00000004c67c7825 */ /* 0x000fc800078e027c */
[C---:B------:R-:W-:Y:S01]  /*7920*/  IMAD.WIDE R138, R198.reuse, 0x4, R138 ;  /* 0x00000004c68a7825 */ /* 0x040fe200078e028a */
[----:B------:R1:W-:Y:S03]  /*7930*/  STL.64 [R1+0x318], R132 ;  /* 0x0003188401007387 */ /* 0x0003e60000100a00 */
[C---:B------:R-:W-:Y:S01]  /*7940*/  IMAD.WIDE R136, R198.reuse, 0x4, R142 ;  /* 0x00000004c6887825 */ /* 0x040fe200078e028e */
[----:B------:R1:W-:Y:S04]  /*7950*/  STL.64 [R1+0x310], R124 ;  /* 0x0003107c01007387 */ /* 0x0003e80000100a00 */
[----:B------:R1:W-:Y:S04]  /*7960*/  LDGSTS.E [R130+0x22400], [R132.64], !P0 ;  /* 0x2240000084827fae */ /* 0x0003e8000c121848 */
[----:B------:R4:W-:Y:S04]  /*7970*/  STL.64 [R1+0x2e8], R138 ;  /* 0x0002e88a01007387 */ /* 0x0009e80000100a00 */
[----:B------:R1:W-:Y:S04]  /*7980*/  LDGSTS.E [R130+0x22600], [R124.64], !P0 ;  /* 0x226000007c827fae */ /* 0x0003e8000c121848 */
[----:B-1----:R-:W2:Y:S04]  /*7990*/  LDL.LU.64 R132, [R1+0x1a0] ;  /* 0x0001a00001847983 */ /* 0x002ea80000300a00 */
[----:B------:R2:W-:Y:S04]  /*79a0*/  STL.64 [R1+0x2e0], R136 ;  /* 0x0002e08801007387 */ /* 0x0005e80000100a00 */
[----:B------:R-:W2:Y:S04]  /*79b0*/  LDL.LU.64 R124, [R1+0x198] ;  /* 0x00019800017c7983 */ /* 0x000ea80000300a00 */
[----:B------:R4:W-:Y:S04]  /*79c0*/  LDGSTS.E [R130+0x23400], [R138.64], !P1 ;  /* 0x234000008a827fae */ /* 0x0009e8000c921848 */
[----:B------:R2:W-:Y:S01]  /*79d0*/  LDGSTS.E [R130+0x23600], [R136.64], !P1 ;  /* 0x2360000088827fae */ /* 0x0005e2000c921848 */
[----:B---3--:R-:W-:-:S03]  /*79e0*/  IMAD.WIDE R146, R198, 0x4, R250 ;  /* 0x00000004c6927825 */ /* 0x008fc600078e02fa */
[----:B------:R-:W3:Y:S01]  /*79f0*/  LDL.LU.64 R250, [R1+0x190] ;  /* 0x0001900001fa7983 */ /* 0x000ee20000300a00 */
[----:B----4-:R-:W-:-:S03]  /*7a00*/  IMAD.WIDE R138, R198, 0x4, R126 ;  /* 0x00000004c68a7825 */ /* 0x010fc600078e027e */
[----:B------:R-:W4:Y:S04]  /*7a10*/  LDL.LU.64 R126, [R1+0x188] ;  /* 0x00018800017e7983 */ /* 0x000f280000300a00 */
[----:B------:R1:W-:Y:S01]  /*7a20*/  STL.64 [R1+0x2b8], R146 ;  /* 0x0002b89201007387 */ /* 0x0003e20000100a00 */
[----:B--2---:R-:W-:-:S03]  /*7a30*/  IMAD.WIDE R136, R198, 0x4, R148 ;  /* 0x00000004c6887825 */ /* 0x004fc600078e0294 */
[----:B------:R2:W-:Y:S04]  /*7a40*/  STL.64 [R1+0x2b0], R138 ;  /* 0x0002b08a01007387 */ /* 0x0005e80000100a00 */
[----:B------:R-:W4:Y:S04]  /*7a50*/  LDL.LU.64 R142, [R1+0x180] ;  /* 0x00018000018e7983 */ /* 0x000f280000300a00 */
[----:B------:R1:W-:Y:S04]  /*7a60*/  STL.64 [R1+0x288], R136 ;  /* 0x0002888801007387 */ /* 0x0003e80000100a00 */
[----:B------:R-:W4:Y:S01]  /*7a70*/  LDL.LU.64 R148, [R1+0x178] ;  /* 0x0001780001947983 */ /* 0x000f220000300a00 */
[----:B------:R-:W-:-:S02]  /*7a80*/  IADD3 R13, R204, -0x92, RZ ;  /* 0xffffff6ecc0d7810 */ /* 0x000fc40007ffe0ff */
[C---:B------:R-:W-:Y:S02]  /*7a90*/  IADD3 R209, R204.reuse, -0x96, RZ ;  /* 0xffffff6accd17810 */ /* 0x040fe40007ffe0ff */
[----:B------:R-:W-:Y:S02]  /*7aa0*/  ISETP.GE.U32.AND P2, PT, R13, 0x7fffff2f, PT ;  /* 0x7fffff2f0d00780c */ /* 0x000fe40003f46070 */
[----:B------:R-:W-:Y:S02]  /*7ab0*/  ISETP.GE.U32.AND P3, PT, R209, 0x7fffff2b, PT ;  /* 0x7fffff2bd100780c */ /* 0x000fe40003f66070 */
[C---:B------:R-:W-:Y:S02]  /*7ac0*/  IADD3 R13, R204.reuse, -0x9a, RZ ;  /* 0xffffff66cc0d7810 */ /* 0x040fe40007ffe0ff */
[----:B------:R-:W-:Y:S02]  /*7ad0*/  IADD3 R209, R204, -0x9e, RZ ;  /* 0xffffff62ccd17810 */ /* 0x000fe40007ffe0ff */
[----:B------:R-:W-:-:S02]  /*7ae0*/  ISETP.GE.U32.AND P4, PT, R13, 0x7fffff27, PT ;  /* 0x7fffff270d00780c */ /* 0x000fc40003f86070 */
[----:B------:R-:W-:Y:S02]  /*7af0*/  ISETP.GE.U32.AND P5, PT, R209, 0x7fffff23, PT ;  /* 0x7fffff23d100780c */ /* 0x000fe40003fa6070 */
[----:B------:R-:W-:Y:S01]  /*7b00*/  IADD3 R13, R204, -0xa2, RZ ;  /* 0xffffff5ecc0d7810 */ /* 0x000fe20007ffe0ff */
[----:B------:R1:W-:Y:S04]  /*7b10*/  LDGSTS.E [R130+0x24400], [R146.64], !P2 ;  /* 0x2440000092827fae */ /* 0x0003e8000d121848 */
[----:B------:R2:W-:Y:S01]  /*7b20*/  LDGSTS.E [R130+0x24600], [R138.64], !P2 ;  /* 0x246000008a827fae */ /* 0x0005e2000d121848 */
[----:B------:R-:W-:-:S03]  /*7b30*/  ISETP.GE.U32.AND P6, PT, R13, 0x7fffff1f, PT ;  /* 0x7fffff1f0d00780c */ /* 0x000fc60003fc6070 */
[----:B------:R1:W-:Y:S01]  /*7b40*/  LDGSTS.E [R130+0x25400], [R136.64], !P3 ;  /* 0x2540000088827fae */ /* 0x0003e2000d921848 */
[----:B------:R-:W-:-:S05]  /*7b50*/  IMAD.WIDE R128, R198, 0x4, R128 ;  /* 0x00000004c6807825 */ /* 0x000fca00078e0280 */
[----:B------:R2:W-:Y:S04]  /*7b60*/  STL.64 [R1+0x280], R128 ;  /* 0x0002808001007387 */ /* 0x0005e80000100a00 */
[----:B------:R2:W-:Y:S01]  /*7b70*/  LDGSTS.E [R130+0x25600], [R128.64], !P3 ;  /* 0x2560000080827fae */ /* 0x0005e2000d921848 */
[----:B-1----:R-:W-:-:S03]  /*7b80*/  IMAD.WIDE R146, R198, 0x4, R140 ;  /* 0x00000004c6927825 */ /* 0x002fc600078e028c */
[----:B------:R-:W4:Y:S04]  /*7b90*/  LDL.LU.64 R140, [R1+0x170] ;  /* 0x00017000018c7983 */ /* 0x000f280000300a00 */
[----:B--2---:R-:W2:Y:S01]  /*7ba0*/  LDL.LU.64 R138, [R1+0x168] ;  /* 0x00016800018a7983 */ /* 0x004ea20000300a00 */
[----:B------:R-:W-:-:S03]  /*7bb0*/  IMAD.WIDE R136, R198, 0x4, R134 ;  /* 0x00000004c6887825 */ /* 0x000fc600078e0286 */
[----:B------:R-:W-:Y:S04]  /*7bc0*/  STL.64 [R1+0x258], R146 ;  /* 0x0002589201007387 */ /* 0x000fe80000100a00 */
[----:B------:R-:W2:Y:S04]  /*7bd0*/  LDL.LU.64 R134, [R1+0x160] ;  /* 0x0001600001867983 */ /* 0x000ea80000300a00 */
[----:B------:R-:W2:Y:S04]  /*7be0*/  LDL.LU.64 R128, [R1+0x158] ;  /* 0x0001580001807983 */ /* 0x000ea80000300a00 */
[----:B------:R1:W-:Y:S04]  /*7bf0*/  LDGSTS.E [R130+0x26400], [R146.64], !P4 ;  /* 0x2640000092827fae */ /* 0x0003e8000e121848 */
[----:B------:R-:W-:Y:S04]  /*7c00*/  STL.64 [R1+0x250], R136 ;  /* 0x0002508801007387 */ /* 0x000fe80000100a00 */
[----:B------:R1:W-:Y:S01]  /*7c10*/  LDGSTS.E [R130+0x26600], [R136.64], !P4 ;  /* 0x2660000088827fae */ /* 0x0003e2000e121848 */
[----:B------:R-:W-:-:S04]  /*7c20*/  IMAD.WIDE R132, R198, 0x4, R132 ;  /* 0x00000004c6847825 */ /* 0x000fc800078e0284 */
[C---:B------:R-:W-:Y:S01]  /*7c30*/  IMAD.WIDE R124, R198.reuse, 0x4, R124 ;  /* 0x00000004c67c7825 */ /* 0x040fe200078e027c */
[----:B------:R3:W-:Y:S04]  /*7c40*/  STL.64 [R1+0x228], R132 ;  /* 0x0002288401007387 */ /* 0x0007e80000100a00 */
[----:B------:R3:W-:Y:S04]  /*7c50*/  LDGSTS.E [R130+0x27400], [R132.64], !P5 ;  /* 0x2740000084827fae */ /* 0x0007e8000e921848 */
[----:B------:R4:W-:Y:S04]  /*7c60*/  STL.64 [R1+0x220], R124 ;  /* 0x0002207c01007387 */ /* 0x0009e80000100a00 */
[----:B------:R4:W-:Y:S01]  /*7c70*/  LDGSTS.E [R130+0x27600], [R124.64], !P5 ;  /* 0x276000007c827fae */ /* 0x0009e2000e921848 */
[----:B---3--:R-:W-:-:S03]  /*7c80*/  IMAD.WIDE R132, R198, 0x4, R250 ;  /* 0x00000004c6847825 */ /* 0x008fc600078e02fa */
[----:B------:R-:W3:Y:S01]  /*7c90*/  LDL.LU.64 R250, [R1+0x150] ;  /* 0x0001500001fa7983 */ /* 0x000ee20000300a00 */
[----:B----4-:R-:W-:-:S03]  /*7ca0*/  IMAD.WIDE R124, R198, 0x4, R126 ;  /* 0x00000004c67c7825 */ /* 0x010fc600078e027e */
[----:B------:R-:W4:Y:S04]  /*7cb0*/  LDL.LU.64 R126, [R1+0x148] ;  /* 0x00014800017e7983 */ /* 0x000f280000300a00 */
[----:B------:R-:W-:Y:S04]  /*7cc0*/  STL.64 [R1+0x1f8], R132 ;  /* 0x0001f88401007387 */ /* 0x000fe80000100a00 */
[----:B------:R1:W-:Y:S04]  /*7cd0*/  STL.64 [R1+0x1f0], R124 ;  /* 0x0001f07c01007387 */ /* 0x0003e80000100a00 */
[----:B------:R1:W-:Y:S01]  /*7ce0*/  LDGSTS.E [R130+0x28400], [R132.64], !P6 ;  /* 0x2840000084827fae */ /* 0x0003e2000f121848 */
[----:B------:R-:W-:-:S03]  /*7cf0*/  IMAD.WIDE R142, R198, 0x4, R142 ;  /* 0x00000004c68e7825 */ /* 0x000fc600078e028e */
[----:B------:R1:W-:Y:S02]  /*7d00*/  LDGSTS.E [R130+0x28600], [R124.64], !P6 ;  /* 0x286000007c827fae */ /* 0x0003e4000f121848 */
[----:B-1----:R-:W-:Y:S02]  /*7d10*/  IMAD.WIDE R136, R198, 0x4, R148 ;  /* 0x00000004c6887825 */ /* 0x002fe400078e0294 */
[----:B------:R-:W-:Y:S04]  /*7d20*/  STL.64 [R1+0x1c8], R142 ;  /* 0x0001c88e01007387 */ /* 0x000fe80000100a00 */
[----:B------:R-:W4:Y:S04]  /*7d30*/  LDL.LU.64 R124, [R1+0x140] ;  /* 0x00014000017c7983 */ /* 0x000f280000300a00 */
[----:B------:R1:W-:Y:S04]  /*7d40*/  STL.64 [R1+0x1c0], R136 ;  /* 0x0001c08801007387 */ /* 0x0003e80000100a00 */
[----:B------:R-:W4:Y:S01]  /*7d50*/  LDL.LU.64 R132, [R1+0x138] ;  /* 0x0001380001847983 */ /* 0x000f220000300a00 */
[----:B------:R-:W-:-:S02]  /*7d60*/  IADD3 R209, R204, -0xa6, RZ ;  /* 0xffffff5accd17810 */ /* 0x000fc40007ffe0ff */
[C---:B------:R-:W-:Y:S02]  /*7d70*/  IADD3 R13, R204.reuse, -0xaa, RZ ;  /* 0xffffff56cc0d7810 */ /* 0x040fe40007ffe0ff */
[----:B------:R-:W-:Y:S02]  /*7d80*/  ISETP.GE.U32.AND P0, PT, R209, 0x7fffff1b, PT ;  /* 0x7fffff1bd100780c */ /* 0x000fe40003f06070 */
[C---:B------:R-:W-:Y:S02]  /*7d90*/  IADD3 R209, R204.reuse, -0xae, RZ ;  /* 0xffffff52ccd17810 */ /* 0x040fe40007ffe0ff */
[----:B------:R-:W-:Y:S02]  /*7da0*/  ISETP.GE.U32.AND P1, PT, R13, 0x7fffff17, PT ;  /* 0x7fffff170d00780c */ /* 0x000fe40003f26070 */
[----:B------:R-:W-:Y:S02]  /*7db0*/  ISETP.GE.U32.AND P2, PT, R209, 0x7fffff13, PT ;  /* 0x7fffff13d100780c */ /* 0x000fe40003f46070 */
[----:B------:R-:W-:-:S02]  /*7dc0*/  IADD3 R13, R204, -0xb2, RZ ;  /* 0xffffff4ecc0d7810 */ /* 0x000fc40007ffe0ff */
[----:B------:R-:W-:Y:S02]  /*7dd0*/  IADD3 R209, R204, -0xb6, RZ ;  /* 0xffffff4accd17810 */ /* 0x000fe40007ffe0ff */
[----:B------:R-:W-:Y:S01]  /*7de0*/  ISETP.GE.U32.AND P3, PT, R13, 0x7fffff0f, PT ;  /* 0x7fffff0f0d00780c */ /* 0x000fe20003f66070 */
[----:B------:R1:W-:Y:S01]  /*7df0*/  LDGSTS.E [R130+0x29400], [R142.64], !P0 ;  /* 0x294000008e827fae */ /* 0x0003e2000c121848 */
[----:B------:R-:W-:-:S03]  /*7e00*/  ISETP.GE.U32.AND P4, PT, R209, 0x7fffff0b, PT ;  /* 0x7fffff0bd100780c */ /* 0x000fc60003f86070 */
[----:B------:R1:W-:Y:S01]  /*7e10*/  LDGSTS.E [R130+0x29600], [R136.64], !P0 ;  /* 0x2960000088827fae */ /* 0x0003e2000c121848 */
[----:B------:R-:W-:-:S04]  /*7e20*/  IMAD.WIDE R140, R198, 0x4, R140 ;  /* 0x00000004c68c7825 */ /* 0x000fc800078e028c */
[C---:B--2---:R-:W-:Y:S01]  /*7e30*/  IMAD.WIDE R138, R198.reuse, 0x4, R138 ;  /* 0x00000004c68a7825 */ /* 0x044fe200078e028a */
[----:B------:R-:W-:Y:S04]  /*7e40*/  STL.64 [R1+0x1a0], R140 ;  /* 0x0001a08c01007387 */ /* 0x000fe80000100a00 */
[----:B------:R2:W-:Y:S01]  /*7e50*/  STL.64 [R1+0x198], R138 ;  /* 0x0001988a01007387 */ /* 0x0005e20000100a00 */
[----:B------:R-:W-:-:S03]  /*7e60*/  IMAD.WIDE R134, R198, 0x4, R134 ;  /* 0x00000004c6867825 */ /* 0x000fc600078e0286 */
[----:B------:R-:W4:Y:S01]  /*7e70*/  LDL.LU.64 R146, [R1+0x90] ;  /* 0x0000900001927983 */ /* 0x000f220000300a00 */
[----:B------:R-:W-:-:S03]  /*7e80*/  IMAD.WIDE R128, R198, 0x4, R128 ;  /* 0x00000004c6807825 */ /* 0x000fc600078e0280 */
[----:B-1----:R-:W4:Y:S04]  /*7e90*/  LDL.LU.64 R136, [R1+0x88] ;  /* 0x0000880001887983 */ /* 0x002f280000300a00 */
[----:B------:R-:W-:Y:S04]  /*7ea0*/  STL.64 [R1+0x180], R134 ;  /* 0x0001808601007387 */ /* 0x000fe80000100a00 */
[----:B------:R1:W-:Y:S04]  /*7eb0*/  STL.64 [R1+0x178], R128 ;  /* 0x0001788001007387 */ /* 0x0003e80000100a00 */
[----:B------:R-:W4:Y:S04]  /*7ec0*/  LDL.LU.64 R142, [R1+0x60] ;  /* 0x00006000018e7983 */ /* 0x000f280000300a00 */
[----:B------:R1:W-:Y:S04]  /*7ed0*/  LDGSTS.E [R130+0x2a400], [R140.64], !P1 ;  /* 0x2a4000008c827fae */ /* 0x0003e8000c921848 */
[----:B------:R-:W4:Y:S04]  /*7ee0*/  LDL.LU.64 R148, [R1+0x58] ;  /* 0x0000580001947983 */ /* 0x000f280000300a00 */
[----:B------:R2:W-:Y:S04]  /*7ef0*/  LDGSTS.E [R130+0x2a600], [R138.64], !P1 ;  /* 0x2a6000008a827fae */ /* 0x0005e8000c921848 */
[----:B------:R1:W-:Y:S04]  /*7f00*/  LDGSTS.E [R130+0x2b400], [R134.64], !P2 ;  /* 0x2b40000086827fae */ /* 0x0003e8000d121848 */
[----:B------:R1:W-:Y:S04]  /*7f10*/  LDGSTS.E [R130+0x2b600], [R128.64], !P2 ;  /* 0x2b60000080827fae */ /* 0x0003e8000d121848 */
[----:B--2---:R-:W2:Y:S04]  /*7f20*/  LDL.LU.64 R138, [R1+0x50] ;  /* 0x00005000018a7983 */ /* 0x004ea80000300a00 */
[----:B-1----:R-:W2:Y:S01]  /*7f30*/  LDL.LU.64 R128, [R1+0x48] ;  /* 0x0000480001807983 */ /* 0x002ea20000300a00 */
[----:B---3--:R-:W-:-:S04]  /*7f40*/  IMAD.WIDE R250, R198, 0x4, R250 ;  /* 0x00000004c6fa7825 */ /* 0x008fc800078e02fa */
[C---:B----4-:R-:W-:Y:S01]  /*7f50*/  IMAD.WIDE R126, R198.reuse, 0x4, R126 ;  /* 0x00000004c67e7825 */ /* 0x050fe200078e027e */
[----:B------:R-:W-:Y:S04]  /*7f60*/  STL.64 [R1+0x160], R250 ;  /* 0x000160fa01007387 */ /* 0x000fe80000100a00 */
[----:B------:R-:W3:Y:S04]  /*7f70*/  LDL.LU.64 R134, [R1+0x40] ;  /* 0x0000400001867983 */ /* 0x000ee80000300a00 */
[----:B------:R-:W4:Y:S04]  /*7f80*/  LDL.LU.64 R140, [R1+0x20] ;  /* 0x00002000018c7983 */ /* 0x000f280000300a00 */
[----:B------:R-:W-:Y:S04]  /*7f90*/  STL.64 [R1+0x158], R126 ;  /* 0x0001587e01007387 */ /* 0x000fe80000100a00 */
[----:B------:R1:W-:Y:S04]  /*7fa0*/  LDGSTS.E [R130+0x2c400], [R250.64], !P3 ;  /* 0x2c400000fa827fae */ /* 0x0003e8000d921848 */
[----:B------:R1:W-:Y:S01]  /*7fb0*/  LDGSTS.E [R130+0x2c600], [R126.64], !P3 ;  /* 0x2c6000007e827fae */ /* 0x0003e2000d921848 */
[----:B------:R-:W-:-:S04]  /*7fc0*/  IMAD.WIDE R124, R198, 0x4, R124 ;  /* 0x00000004c67c7825 */ /* 0x000fc800078e027c */
[----:B------:R-:W-:Y:S01]  /*7fd0*/  IMAD.WIDE R132, R198, 0x4, R132 ;  /* 0x00000004c6847825 */ /* 0x000fe200078e0284 */
[----:B------:R1:W-:Y:S04]  /*7fe0*/  STL.64 [R1+0x140], R124 ;  /* 0x0001407c01007387 */ /* 0x0003e80000100a00 */
[----:B------:R1:W-:Y:S04]  /*7ff0*/  STL.64 [R1+0x138], R132 ;  /* 0x0001388401007387 */ /* 0x0003e80000100a00 */
[----:B------:R1:W-:Y:S04]  /*8000*/  LDGSTS.E [R130+0x2d400], [R124.64], !P4 ;  /* 0x2d4000007c827fae */ /* 0x0003e8000e121848 */
[----:B------:R1:W-:Y:S04]  /*8010*/  LDGSTS.E [R130+0x2d600], [R132.64], !P4 ;  /* 0x2d60000084827fae */ /* 0x0003e8000e121848 */
[----:B-1----:R-:W4:Y:S04]  /*8020*/  LDL.LU.64 R124, [R1+0x18] ;  /* 0x00001800017c7983 */ /* 0x002f280000300a00 */
[----:B------:R-:W4:Y:S04]  /*8030*/  LDL.LU.64 R126, [R1+0x10] ;  /* 0x00001000017e7983 */ /* 0x000f280000300a00 */
[----:B------:R-:W4:Y:S04]  /*8040*/  LDL.LU.64 R132, [R1+0x8] ;  /* 0x0000080001847983 */ /* 0x000f280000300a00 */
[----:B------:R-:W4:Y:S01]  /*8050*/  LDL.LU.64 R250, [R1] ;  /* 0x0000000001fa7983 */ /* 0x000f220000300a00 */
[----:B------:R-:W-:-:S02]  /*8060*/  IADD3 R13, R204, -0xba, RZ ;  /* 0xffffff46cc0d7810 */ /* 0x000fc40007ffe0ff */
[C---:B------:R-:W-:Y:S02]  /*8070*/  IADD3 R209, R204.reuse, -0xbe, RZ ;  /* 0xffffff42ccd17810 */ /* 0x040fe40007ffe0ff */
[----:B------:R-:W-:Y:S02]  /*8080*/  ISETP.GE.U32.AND P5, PT, R13, 0x7fffff07, PT ;  /* 0x7fffff070d00780c */ /* 0x000fe40003fa6070 */
[C---:B------:R-:W-:Y:S02]  /*8090*/  IADD3 R13, R204.reuse, -0x83, RZ ;  /* 0xffffff7dcc0d7810 */ /* 0x040fe40007ffe0ff */
[----:B------:R-:W-:Y:S02]  /*80a0*/  ISETP.GE.U32.AND P6, PT, R209, 0x7fffff03, PT ;  /* 0x7fffff03d100780c */ /* 0x000fe40003fc6070 */
[----:B------:R-:W-:Y:S02]  /*80b0*/  ISETP.GE.U32.AND P0, PT, R13, 0x7fffff3e, PT ;  /* 0x7fffff3e0d00780c */ /* 0x000fe40003f06070 */
[----:B------:R-:W-:-:S02]  /*80c0*/  IADD3 R209, R204, -0x87, RZ ;  /* 0xffffff79ccd17810 */ /* 0x000fc40007ffe0ff */
[C---:B------:R-:W-:Y:S02]  /*80d0*/  IADD3 R13, R204.reuse, -0x8b, RZ ;  /* 0xffffff75cc0d7810 */ /* 0x040fe40007ffe0ff */
[----:B------:R-:W-:Y:S02]  /*80e0*/  ISETP.GE.U32.AND P1, PT, R209, 0x7fffff3a, PT ;  /* 0x7fffff3ad100780c */ /* 0x000fe40003f26070 */
[----:B------:R-:W-:Y:S02]  /*80f0*/  ISETP.GE.U32.AND P2, PT, R13, 0x7fffff36, PT ;  /* 0x7fffff360d00780c */ /* 0x000fe40003f46070 */
[----:B------:R-:W-:-:S04]  /*8100*/  IADD3 R209, R204, -0x8f, RZ ;  /* 0xffffff71ccd17810 */ /* 0x000fc80007ffe0ff */
[----:B------:R-:W-:Y:S01]  /*8110*/  ISETP.GE.U32.AND P3, PT, R209, 0x7fffff32, PT ;  /* 0x7fffff32d100780c */ /* 0x000fe20003f66070 */
[----:B------:R-:W-:-:S04]  /*8120*/  IMAD.WIDE R146, R198, 0x4, R146 ;  /* 0x00000004c6927825 */ /* 0x000fc800078e0292 */
[C---:B------:R-:W-:Y:S01]  /*8130*/  IMAD.WIDE R136, R198.reuse, 0x4, R136 ;  /* 0x00000004c6887825 */ /* 0x040fe200078e0288 */
[----:B------:R1:W-:Y:S04]  /*8140*/  STL.64 [R1+0x120], R146 ;  /* 0x0001209201007387 */ /* 0x0003e80000100a00 */
[----:B------:R1:W-:Y:S04]  /*8150*/  STL.64 [R1+0x118], R136 ;  /* 0x0001188801007387 */ /* 0x0003e80000100a00 */
[----:B------:R1:W-:Y:S01]  /*8160*/  LDGSTS.E [R130+0x2e400], [R146.64], !P5 ;  /* 0x2e40000092827fae */ /* 0x0003e2000e921848 */
[----:B------:R-:W-:-:S03]  /*8170*/  IMAD.WIDE R142, R198, 0x4, R142 ;  /* 0x00000004c68e7825 */ /* 0x000fc600078e028e */
[----:B------:R1:W-:Y:S04]  /*8180*/  LDGSTS.E [R130+0x2e600], [R136.64], !P5 ;  /* 0x2e60000088827fae */ /* 0x0003e8000e921848 */
[----:B------:R2:W-:Y:S01]  /*8190*/  LDGSTS.E [R130+0x2f400], [R142.64], !P6 ;  /* 0x2f4000008e827fae */ /* 0x0005e2000f121848 */
[----:B------:R-:W-:-:S03]  /*81a0*/  IMAD.WIDE R148, R198, 0x4, R148 ;  /* 0x00000004c6947825 */ /* 0x000fc600078e0294 */
[----:B-1----:R-:W4:Y:S04]  /*81b0*/  LDL.LU.64 R146, [R1+0x690] ;  /* 0x0006900001927983 */ /* 0x002f280000300a00 */
[----:B------:R-:W4:Y:S04]  /*81c0*/  LDL.LU.64 R136, [R1+0x688] ;  /* 0x0006880001887983 */ /* 0x000f280000300a00 */
[----:B------:R1:W-:Y:S04]  /*81d0*/  STL.64 [R1+0x100], R142 ;  /* 0x0001008e01007387 */ /* 0x0003e80000100a00 */
[----:B------:R2:W-:Y:S02]  /*81e0*/  STL.64 [R1+0xf8], R148 ;  /* 0x0000f89401007387 */ /* 0x0005e40000100a00 */
[----:B--2---:R-:W-:-:S02]  /*81f0*/  IMAD.WIDE R138, R198, 0x4, R138 ;  /* 0x00000004c68a7825 */ /* 0x004fc400078e028a */
[----:B------:R2:W-:Y:S04]  /*8200*/  LDGSTS.E [R130+0x2f600], [R148.64], !P6 ;  /* 0x2f60000094827fae */ /* 0x0005e8000f121848 */
[----:B-1----:R-:W4:Y:S01]  /*8210*/  LDL.LU.64 R142, [R1+0x680] ;  /* 0x00068000018e7983 */ /* 0x002f220000300a00 */
[----:B------:R-:W-:-:S03]  /*8220*/  IMAD.WIDE R128, R198, 0x4, R128 ;  /* 0x00000004c6807825 */ /* 0x000fc600078e0280 */
[----:B------:R1:W-:Y:S04]  /*8230*/  LDGSTS.E [R131+0x20800], [R138.64], !P0 ;  /* 0x208000008a837fae */ /* 0x0003e8000c121848 */
[----:B--2---:R-:W2:Y:S04]  /*8240*/  LDL.LU.64 R148, [R1+0x678] ;  /* 0x0006780001947983 */ /* 0x004ea80000300a00 */
[----:B------:R1:W-:Y:S04]  /*8250*/  STL.64 [R1+0x368], R138 ;  /* 0x0003688a01007387 */ /* 0x0003e80000100a00 */
[----:B------:R1:W-:Y:S04]  /*8260*/  STL.64 [R1+0x360], R128 ;  /* 0x0003608001007387 */ /* 0x0003e80000100a00 */
[----:B------:R1:W-:Y:S04]  /*8270*/  LDGSTS.E [R131+0x20a00], [R128.64], !P0 ;  /* 0x20a0000080837fae */ /* 0x0003e8000c121848 */
[----:B-1----:R-:W2:Y:S04]  /*8280*/  LDL.LU.64 R138, [R1+0x670] ;  /* 0x00067000018a7983 */ /* 0x002ea80000300a00 */
[----:B------:R-:W2:Y:S01]  /*8290*/  LDL.LU.64 R128, [R1+0x668] ;  /* 0x0006680001807983 */ /* 0x000ea20000300a00 */
[----:B---3--:R-:W-:-:S04]  /*82a0*/  IMAD.WIDE R134, R198, 0x4, R134 ;  /* 0x00000004c6867825 */ /* 0x008fc800078e0286 */
[C---:B----4-:R-:W-:Y:S01]  /*82b0*/  IMAD.WIDE R140, R198.reuse, 0x4, R140 ;  /* 0x00000004c68c7825 */ /* 0x050fe200078e028c */
[----:B------:R1:W-:Y:S04]  /*82c0*/  STL.64 [R1+0x338], R134 ;  /* 0x0003388601007387 */ /* 0x0003e80000100a00 */
[----:B------:R3:W-:Y:S04]  /*82d0*/  STL.64 [R1+0x330], R140 ;  /* 0x0003308c01007387 */ /* 0x0007e80000100a00 */
[----:B------:R1:W-:Y:S04]  /*82e0*/  LDGSTS.E [R131+0x21800], [R134.64], !P1 ;  /* 0x2180000086837fae */ /* 0x0003e8000c921848 */
[----:B------:R3:W-:Y:S04]  /*82f0*/  LDGSTS.E [R131+0x21a00], [R140.64], !P1 ;  /* 0x21a000008c837fae */ /* 0x0007e8000c921848 */
[----:B-1----:R-:W4:Y:S04]  /*8300*/  LDL.LU.64 R134, [R1+0x660] ;  /* 0x0006600001867983 */ /* 0x002f280000300a00 */
[----:B---3--:R-:W3:Y:S01]  /*8310*/  LDL.LU.64 R140, [R1+0x658] ;  /* 0x00065800018c7983 */ /* 0x008ee20000300a00 */
[----:B------:R-:W-:-:S04]  /*8320*/  IMAD.WIDE R124, R198, 0x4, R124 ;  /* 0x00000004c67c7825 */ /* 0x000fc800078e027c */
[C---:B------:R-:W-:Y:S01]  /*8330*/  IMAD.WIDE R126, R198.reuse, 0x4, R126 ;  /* 0x00000004c67e7825 */ /* 0x040fe200078e027e */
[----:B------:R1:W-:Y:S03]  /*8340*/  STL.64 [R1+0x308], R124 ;  /* 0x0003087c01007387 */ /* 0x0003e60000100a00 */
[C---:B------:R-:W-:Y:S01]  /*8350*/  IMAD.WIDE R132, R198.reuse, 0x4, R132 ;  /* 0x00000004c6847825 */ /* 0x040fe200078e0284 */
[----:B------:R1:W-:Y:S03]  /*8360*/  STL.64 [R1+0x300], R126 ;  /* 0x0003007e01007387 */ /* 0x0003e60000100a00 */
[----:B------:R-:W-:Y:S01]  /*8370*/  IMAD.WIDE R250, R198, 0x4, R250 ;  /* 0x00000004c6fa7825 */ /* 0x000fe200078e02fa */
[----:B------:R1:W-:Y:S04]  /*8380*/  LDGSTS.E [R131+0x22800], [R124.64], !P2 ;  /* 0x228000007c837fae */ /* 0x0003e8000d121848 */
[----:B------:R1:W-:Y:S04]  /*8390*/  LDGSTS.E [R131+0x22a00], [R126.64], !P2 ;  /* 0x22a000007e837fae */ /* 0x0003e8000d121848 */
[----:B------:R1:W-:Y:S04]  /*83a0*/  LDGSTS.E [R131+0x23800], [R132.64], !P3 ;  /* 0x2380000084837fae */ /* 0x0003e8000d921848 */
[----:B-1----:R-:W2:Y:S04]  /*83b0*/  LDL.LU.64 R124, [R1+0x650] ;  /* 0x00065000017c7983 */ /* 0x002ea80000300a00 */
[----:B------:R-:W2:Y:S04]  /*83c0*/  LDL.LU.64 R126, [R1+0x648] ;  /* 0x00064800017e7983 */ /* 0x000ea80000300a00 */
[----:B------:R1:W-:Y:S04]  /*83d0*/  STL.64 [R1+0x2d8], R132 ;  /* 0x0002d88401007387 */ /* 0x0003e80000100a00 */
[----:B------:R1:W-:Y:S04]  /*83e0*/  STL.64 [R1+0x2d0], R250 ;  /* 0x0002d0fa01007387 */ /* 0x0003e80000100a00 */
[----:B------:R1:W-:Y:S04]  /*83f0*/  LDGSTS.E [R131+0x23a00], [R250.64], !P3 ;  /* 0x23a00000fa837fae */ /* 0x0003e8000d921848 */
[----:B-1----:R-:W2:Y:S04]  /*8400*/  LDL.LU.64 R132, [R1+0x640] ;  /* 0x0006400001847983 */ /* 0x002ea80000300a00 */
[----:B------:R-:W3:Y:S01]  /*8410*/  LDL.LU.64 R250, [R1+0x638] ;  /* 0x0006380001fa7983 */ /* 0x000ee20000300a00 */
[----:B------:R-:W-:-:S04]  /*8420*/  IADD3 R13, R204, -0x93, RZ ;  /* 0xffffff6dcc0d7810 */ /* 0x000fc80007ffe0ff */
[----:B------:R-:W-:Y:S01]  /*8430*/  ISETP.GE.U32.AND P4, PT, R13, 0x7fffff2e, PT ;  /* 0x7fffff2e0d00780c */ /* 0x000fe20003f86070 */
[----:B--2---:R-:W-:-:S04]  /*8440*/  IMAD.WIDE R132, R198, 0x4, R132 ;  /* 0x00000004c6847825 */ /* 0x004fc800078e0284 */
[----:B---3--:R-:W-:Y:S01]  /*8450*/  IMAD.WIDE R130, R198, 0x4, R250 ;  /* 0x00000004c6827825 */ /* 0x008fe200078e02fa */
[----:B------:R-:W-:-:S04]  /*8460*/  LOP3.LUT R251, R205, 0x40, RZ, 0x3c, !PT ;  /* 0x00000040cdfb7812 */ /* 0x000fc800078e3cff */
[----:B------:R1:W-:Y:S04]  /*8470*/  STL.64 [R1+0x2a8], R130 ;  /* 0x0002a88201007387 */ /* 0x0003e80000100a00 */
[----:B------:R4:W-:Y:S04]  /*8480*/  STL.64 [R1+0x2a0], R132 ;  /* 0x0002a08401007387 */ /* 0x0009e80000100a00 */
[----:B------:R1:W-:Y:S01]  /*8490*/  LDGSTS.E [R251+0x24800], [R130.64], !P4 ;  /* 0x2480000082fb7fae */ /* 0x0003e2000e121848 */
[C---:B------:R-:W-:Y:S02]  /*84a0*/  IADD3 R209, R204.reuse, -0x97, RZ ;  /* 0xffffff69ccd17810 */ /* 0x040fe40007ffe0ff */
[----:B------:R-:W-:Y:S01]  /*84b0*/  IADD3 R13, R204, -0x9b, RZ ;  /* 0xffffff65cc0d7810 */ /* 0x000fe20007ffe0ff */
[----:B------:R-:W-:Y:S01]  /*84c0*/  IMAD.WIDE R126, R198, 0x4, R126 ;  /* 0x00000004c67e7825 */ /* 0x000fe200078e027e */
[----:B-1----:R-:W2:Y:S01]  /*84d0*/  LDL.LU.64 R130, [R1+0x630] ;  /* 0x0006300001827983 */ /* 0x002ea20000300a00 */
[----:B------:R-:W-:-:S02]  /*84e0*/  ISETP.GE.U32.AND P5, PT, R209, 0x7fffff2a, PT ;  /* 0x7fffff2ad100780c */ /* 0x000fc40003fa6070 */
[----:B------:R-:W-:Y:S01]  /*84f0*/  IADD3 R209, R204, -0x9f, RZ ;  /* 0xffffff61ccd17810 */ /* 0x000fe20007ffe0ff */
[----:B------:R-:W-:Y:S01]  /*8500*/  IMAD.WIDE R124, R198, 0x4, R124 ;  /* 0x00000004c67c7825 */ /* 0x000fe200078e027c */
[----:B------:R-:W-:Y:S01]  /*8510*/  ISETP.GE.U32.AND P6, PT, R13, 0x7fffff26, PT ;  /* 0x7fffff260d00780c */ /* 0x000fe20003fc6070 */
[----:B------:R4:W-:Y:S01]  /*8520*/  LDGSTS.E [R251+0x24a00], [R132.64], !P4 ;  /* 0x24a0000084fb7fae */ /* 0x0009e2000e121848 */
[----:B------:R-:W-:Y:S02]  /*8530*/  ISETP.GE.U32.AND P0, PT, R209, 0x7fffff22, PT ;  /* 0x7fffff22d100780c */ /* 0x000fe40003f06070 */
[----:B------:R-:W-:Y:S01]  /*8540*/  IADD3 R13, R204, -0xa3, RZ ;  /* 0xffffff5dcc0d7810 */ /* 0x000fe20007ffe0ff */
[----:B------:R-:W-:Y:S01]  /*8550*/  IMAD.WIDE R140, R198, 0x4, R140 ;  /* 0x00000004c68c7825 */ /* 0x000fe200078e028c */
[C---:B------:R-:W-:Y:S02]  /*8560*/  IADD3 R209, R204.reuse, -0xa7, RZ ;  /* 0xffffff59ccd17810 */ /* 0x040fe40007ffe0ff */
[----:B------:R-:W-:Y:S01]  /*8570*/  ISETP.GE.U32.AND P1, PT, R13, 0x7fffff1e, PT ;  /* 0x7fffff1e0d00780c */ /* 0x000fe20003f26070 */
[----:B------:R1:W-:Y:S01]  /*8580*/  STL.64 [R1+0x278], R126 ;  /* 0x0002787e01007387 */ /* 0x0003e20000100a00 */
[----:B------:R-:W-:Y:S01]  /*8590*/  IADD3 R13, R204, -0xab, RZ ;  /* 0xffffff55cc0d7810 */ /* 0x000fe20007ffe0ff */
[----:B----4-:R-:W-:-:S02]  /*85a0*/  IMAD.WIDE R132, R198, 0x4, R134 ;  /* 0x00000004c6847825 */ /* 0x010fc400078e0286 */
[----:B------:R1:W-:Y:S01]  /*85b0*/  LDGSTS.E [R251+0x25800], [R126.64], !P5 ;  /* 0x258000007efb7fae */ /* 0x0003e2000e921848 */
[----:B------:R-:W-:-:S03]  /*85c0*/  ISETP.GE.U32.AND P2, PT, R209, 0x7fffff1a, PT ;  /* 0x7fffff1ad100780c */ /* 0x000fc60003f46070 */
[----:B------:R3:W-:Y:S01]  /*85d0*/  STL.64 [R1+0x270], R124 ;  /* 0x0002707c01007387 */ /* 0x0007e20000100a00 */
[----:B------:R-:W-:-:S03]  /*85e0*/  ISETP.GE.U32.AND P3, PT, R13, 0x7fffff16, PT ;  /* 0x7fffff160d00780c */ /* 0x000fc60003f66070 */
[----:B------:R3:W-:Y:S01]  /*85f0*/  LDGSTS.E [R251+0x25a00], [R124.64], !P5 ;  /* 0x25a000007cfb7fae */ /* 0x0007e2000e921848 */
[C---:B------:R-:W-:Y:S02]  /*8600*/  IADD3 R209, R204.reuse, -0xaf, RZ ;  /* 0xffffff51ccd17810 */ /* 0x040fe40007ffe0ff */
[----:B------:R-:W-:Y:S01]  /*8610*/  IADD3 R13, R204, -0xb3, RZ ;  /* 0xffffff4dcc0d7810 */ /* 0x000fe20007ffe0ff */
[C---:B-1----:R-:W-:Y:S01]  /*8620*/  IMAD.WIDE R126, R198.reuse, 0x4, R128 ;  /* 0x00000004c67e7825 */ /* 0x042fe200078e0280 */
[----:B------:R-:W-:Y:S02]  /*8630*/  ISETP.GE.U32.AND P4, PT, R209, 0x7fffff12, PT ;  /* 0x7fffff12d100780c */ /* 0x000fe40003f86070 */
[----:B------:R-:W-:Y:S01]  /*8640*/  ISETP.GE.U32.AND P5, PT, R13, 0x7fffff0e, PT ;  /* 0x7fffff0e0d00780c */ /* 0x000fe20003fa6070 */
[----:B------:R-:W-:Y:S01]  /*8650*/  IMAD.WIDE R128, R198, 0x4, R142 ;  /* 0x00000004c6807825 */ /* 0x000fe200078e028e */
[C---:B---3--:R-:W-:Y:S02]  /*8660*/  IADD3 R124, R204.reuse, -0xb7, RZ ;  /* 0xffffff49cc7c7810 */ /* 0x048fe40007ffe0ff */
[----:B------:R-:W-:Y:S01]  /*8670*/  IADD3 R13, R204, -0xbb, RZ ;  /* 0xffffff45cc0d7810 */ /* 0x000fe20007ffe0ff */
[----:B------:R-:W-:-:S04]  /*8680*/  IMAD.WIDE R14, R198, 0x4, R14 ;  /* 0x00000004c60e7825 */ /* 0x000fc800078e020e */
[----:B------:R-:W-:-:S04]  /*8690*/  IMAD.WIDE R16, R198, 0x4, R16 ;  /* 0x00000004c6107825 */ /* 0x000fc800078e0210 */
[----:B------:R-:W-:-:S04]  /*86a0*/  IMAD.WIDE R18, R198, 0x4, R18 ;  /* 0x00000004c6127825 */ /* 0x000fc800078e0212 */
[----:B------:R-:W-:-:S04]  /*86b0*/  IMAD.WIDE R2, R0, 0x4, R2 ;  /* 0x0000000400027825 */ /* 0x000fc800078e0202 */
[----:B--2---:R-:W-:-:S05]  /*86c0*/  IMAD.WIDE R130, R198, 0x4, R130 ;  /* 0x00000004c6827825 */ /* 0x004fca00078e0282 */
[----:B------:R1:W-:Y:S04]  /*86d0*/  STL.64 [R1+0x248], R130 ;  /* 0x0002488201007387 */ /* 0x0003e80000100a00 */
[----:B------:R1:W-:Y:S04]  /*86e0*/  LDGSTS.E [R251+0x26800], [R130.64], !P6 ;  /* 0x2680000082fb7fae */ /* 0x0003e8000f121848 */
[----:B------:R-:W-:Y:S04]  /*86f0*/  STL.64 [R1+0x240], R140 ;  /* 0x0002408c01007387 */ /* 0x000fe80000100a00 */
[----:B------:R2:W-:Y:S04]  /*8700*/  LDGSTS.E [R251+0x26a00], [R140.64], !P6 ;  /* 0x26a000008cfb7fae */ /* 0x0005e8000f121848 */
[----:B------:R3:W-:Y:S01]  /*8710*/  STL.64 [R1+0x218], R132 ;  /* 0x0002188401007387 */ /* 0x0007e20000100a00 */
[----:B-1----:R-:W-:-:S03]  /*8720*/  IMAD.WIDE R130, R198, 0x4, R148 ;  /* 0x00000004c6827825 */ /* 0x002fc600078e0294 */
[----:B------:R3:W-:Y:S01]  /*8730*/  LDGSTS.E [R251+0x27800], [R132.64], !P0 ;  /* 0x2780000084fb7fae */ /* 0x0007e2000c121848 */
[----:B------:R-:W-:-:S03]  /*8740*/  ISETP.GE.U32.AND P6, PT, R124, 0x7fffff0a, PT ;  /* 0x7fffff0a7c00780c */ /* 0x000fc60003fc6070 */
[----:B------:R1:W-:Y:S01]  /*8750*/  STL.64 [R1+0x210], R126 ;  /* 0x0002107e01007387 */ /* 0x0003e20000100a00 */
[----:B------:R-:W-:-:S03]  /*8760*/  IADD3 R124, R204, -0xbf, RZ ;  /* 0xffffff41cc7c7810 */ /* 0x000fc60007ffe0ff */
[----:B------:R1:W-:Y:S01]  /*8770*/  LDGSTS.E [R251+0x27a00], [R126.64], !P0 ;  /* 0x27a000007efb7fae */ /* 0x0003e2000c121848 */
[----:B---3--:R-:W-:-:S05]  /*8780*/  IMAD.WIDE R132, R198, 0x4, R138 ;  /* 0x00000004c6847825 */ /* 0x008fca00078e028a */
[----:B------:R3:W-:Y:S01]  /*8790*/  STL.64 [R1+0x1e8], R132 ;  /* 0x0001e88401007387 */ /* 0x0007e20000100a00 */
[----:B-1----:R-:W-:-:S03]  /*87a0*/  IMAD.WIDE R126, R198, 0x4, R136 ;  /* 0x00000004c67e7825 */ /* 0x002fc600078e0288 */
[----:B------:R3:W-:Y:S04]  /*87b0*/  LDGSTS.E [R251+0x28800], [R132.64], !P1 ;  /* 0x2880000084fb7fae */ /* 0x0007e8000c921848 */
[----:B------:R1:W-:Y:S04]  /*87c0*/  STL.64 [R1+0x1e0], R130 ;  /* 0x0001e08201007387 */ /* 0x0003e80000100a00 */
[----:B------:R1:W-:Y:S01]  /*87d0*/  LDGSTS.E [R251+0x28a00], [R130.64], !P1 ;  /* 0x28a0000082fb7fae */ /* 0x0003e2000c921848 */
[----:B---3--:R-:W-:-:S03]  /*87e0*/  IMAD.WIDE R132, R198, 0x4, R146 ;  /* 0x00000004c6847825 */ /* 0x008fc600078e0292 */
[----:B------:R3:W-:Y:S01]  /*87f0*/  STL.64 [R1+0x1b8], R128 ;  /* 0x0001b88001007387 */ /* 0x0007e20000100a00 */
[----:B------:R-:W-:Y:S02]  /*8800*/  ISETP.GE.U32.AND P0, PT, R13, 0x7fffff06, PT ;  /* 0x7fffff060d00780c */ /* 0x000fe40003f06070 */
[----:B------:R-:W-:Y:S01]  /*8810*/  ISETP.GE.U32.AND P1, PT, R124, 0x7fffff02, PT ;  /* 0x7fffff027c00780c */ /* 0x000fe20003f26070 */
[----:B------:R3:W-:Y:S01]  /*8820*/  LDGSTS.E [R251+0x29800], [R128.64], !P2 ;  /* 0x2980000080fb7fae */ /* 0x0007e2000d121848 */
[----:B-1----:R-:W-:-:S03]  /*8830*/  IMAD.WIDE R130, R198, 0x4, R156 ;  /* 0x00000004c6827825 */ /* 0x002fc600078e029c */
[----:B------:R1:W-:Y:S01]  /*8840*/  STL.64 [R1+0x1b0], R126 ;  /* 0x0001b07e01007387 */ /* 0x0003e20000100a00 */
[----:B------:R-:W-:-:S03]  /*8850*/  IADD3 R124, R204, -0x88, RZ ;  /* 0xffffff78cc7c7810 */ /* 0x000fc60007ffe0ff */
[----:B------:R1:W-:Y:S01]  /*8860*/  LDGSTS.E [R251+0x29a00], [R126.64], !P2 ;  /* 0x29a000007efb7fae */ /* 0x0003e2000d121848 */
[----:B---3--:R-:W-:-:S03]  /*8870*/  IMAD.WIDE R128, R198, 0x4, R150 ;  /* 0x00000004c6807825 */ /* 0x008fc600078e0296 */
[----:B------:R3:W-:Y:S01]  /*8880*/  STL.64 [R1+0x190], R132 ;  /* 0x0001908401007387 */ /* 0x0007e20000100a00 */
[----:B------:R-:W-:-:S03]  /*8890*/  IADD3 R13, R204, -0x84, RZ ;  /* 0xffffff7ccc0d7810 */ /* 0x000fc60007ffe0ff */
[----:B------:R3:W-:Y:S01]  /*88a0*/  LDGSTS.E [R251+0x2a800], [R132.64], !P3 ;  /* 0x2a80000084fb7fae */ /* 0x0007e2000d921848 */
[----:B-1----:R-:W-:-:S03]  /*88b0*/  IMAD.WIDE R126, R198, 0x4, R144 ;  /* 0x00000004c67e7825 */ /* 0x002fc600078e0290 */
[----:B------:R1:W-:Y:S04]  /*88c0*/  STL.64 [R1+0x188], R130 ;  /* 0x0001888201007387 */ /* 0x0003e80000100a00 */
[----:B------:R1:W-:Y:S01]  /*88d0*/  LDGSTS.E [R251+0x2aa00], [R130.64], !P3 ;  /* 0x2aa0000082fb7fae */ /* 0x0003e2000d921848 */
[----:B------:R-:W-:Y:S01]  /*88e0*/  ISETP.GE.U32.AND P3, PT, R124, 0x7fffff39, PT ;  /* 0x7fffff397c00780c */ /* 0x000fe20003f66070 */
[----:B---3--:R-:W-:Y:S02]  /*88f0*/  IMAD.WIDE R132, R198, 0x4, R154 ;  /* 0x00000004c6847825 */ /* 0x008fe400078e029a */
[----:B------:R3:W-:Y:S01]  /*8900*/  STL.64 [R1+0x170], R128 ;  /* 0x0001708001007387 */ /* 0x0007e20000100a00 */
[----:B------:R-:W-:-:S03]  /*8910*/  IADD3 R124, R204, -0x90, RZ ;  /* 0xffffff70cc7c7810 */ /* 0x000fc60007ffe0ff */
[----:B------:R3:W-:Y:S01]  /*8920*/  LDGSTS.E [R251+0x2b800], [R128.64], !P4 ;  /* 0x2b80000080fb7fae */ /* 0x0007e2000e121848 */
[----:B-1----:R-:W-:-:S03]  /*8930*/  IMAD.WIDE R130, R198, 0x4, R164 ;  /* 0x00000004c6827825 */ /* 0x002fc600078e02a4 */
[----:B------:R1:W-:Y:S01]  /*8940*/  STL.64 [R1+0x168], R126 ;  /* 0x0001687e01007387 */ /* 0x0003e20000100a00 */
[----:B------:R-:W-:-:S03]  /*8950*/  ISETP.GE.U32.AND P2, PT, R13, 0x7fffff3d, PT ;  /* 0x7fffff3d0d00780c */ /* 0x000fc60003f46070 */
[----:B------:R1:W-:Y:S01]  /*8960*/  LDGSTS.E [R251+0x2ba00], [R126.64], !P4 ;  /* 0x2ba000007efb7fae */ /* 0x0003e2000e121848 */
[----:B---3--:R-:W-:-:S03]  /*8970*/  IMAD.WIDE R128, R198, 0x4, R158 ;  /* 0x00000004c6807825 */ /* 0x008fc600078e029e */
[----:B------:R3:W-:Y:S04]  /*8980*/  STL.64 [R1+0x150], R132 ;  /* 0x0001508401007387 */ /* 0x0007e80000100a00 */
[----:B------:R3:W-:Y:S01]  /*8990*/  LDGSTS.E [R251+0x2c800], [R132.64], !P5 ;  /* 0x2c80000084fb7fae */ /* 0x0007e2000e921848 */
[----:B-1----:R-:W-:-:S03]  /*89a0*/  IMAD.WIDE R126, R198, 0x4, R152 ;  /* 0x00000004c67e7825 */ /* 0x002fc600078e0298 */
[----:B------:R1:W-:Y:S01]  /*89b0*/  STL.64 [R1+0x148], R130 ;  /* 0x0001488201007387 */ /* 0x0003e20000100a00 */
[----:B------:R-:W-:-:S03]  /*89c0*/  IADD3 R13, R204, -0x8c, RZ ;  /* 0xffffff74cc0d7810 */ /* 0x000fc60007ffe0ff */
[----:B------:R1:W-:Y:S01]  /*89d0*/  LDGSTS.E [R251+0x2ca00], [R130.64], !P5 ;  /* 0x2ca0000082fb7fae */ /* 0x0003e2000e921848 */
[----:B------:R-:W-:Y:S01]  /*89e0*/  ISETP.GE.U32.AND P5, PT, R124, 0x7fffff31, PT ;  /* 0x7fffff317c00780c */ /* 0x000fe20003fa6070 */
[----:B---3--:R-:W-:Y:S02]  /*89f0*/  IMAD.WIDE R132, R198, 0x4, R162 ;  /* 0x00000004c6847825 */ /* 0x008fe400078e02a2 */
[----:B------:R3:W-:Y:S01]  /*8a00*/  LDGSTS.E [R251+0x2d800], [R128.64], !P6 ;  /* 0x2d80000080fb7fae */ /* 0x0007e2000f121848 */
[----:B------:R-:W-:-:S03]  /*8a10*/  IADD3 R124, R204, -0x98, RZ ;  /* 0xffffff68cc7c7810 */ /* 0x000fc60007ffe0ff */
[----:B------:R4:W-:Y:S01]  /*8a20*/  LDGSTS.E [R251+0x2da00], [R126.64], !P6 ;  /* 0x2da000007efb7fae */ /* 0x0009e2000f121848 */
[----:B-1----:R-:W-:-:S03]  /*8a30*/  IMAD.WIDE R130, R198, 0x4, R168 ;  /* 0x00000004c6827825 */ /* 0x002fc600078e02a8 */
[----:B------:R3:W-:Y:S01]  /*8a40*/  STL.64 [R1+0x130], R128 ;  /* 0x0001308001007387 */ /* 0x0007e20000100a00 */
[----:B------:R-:W-:-:S03]  /*8a50*/  ISETP.GE.U32.AND P4, PT, R13, 0x7fffff35, PT ;  /* 0x7fffff350d00780c */ /* 0x000fc60003f86070 */
[----:B------:R2:W-:Y:S01]  /*8a60*/  LDGSTS.E [R251+0x2e800], [R132.64], !P0 ;  /* 0x2e80000084fb7fae */ /* 0x0005e2000c121848 */
[----:B------:R-:W-:-:S03]  /*8a70*/  IADD3 R13, R204, -0x94, RZ ;  /* 0xffffff6ccc0d7810 */ /* 0x000fc60007ffe0ff */
[----:B------:R4:W-:Y:S01]  /*8a80*/  STL.64 [R1+0x128], R126 ;  /* 0x0001287e01007387 */ /* 0x0009e20000100a00 */
[----:B---3--:R-:W-:-:S03]  /*8a90*/  IMAD.WIDE R128, R198, 0x4, R166 ;  /* 0x00000004c6807825 */ /* 0x008fc600078e02a6 */
[----:B------:R2:W-:Y:S01]  /*8aa0*/  LDGSTS.E [R251+0x2ea00], [R130.64], !P0 ;  /* 0x2ea0000082fb7fae */ /* 0x0005e2000c121848 */
[----:B------:R-:W-:Y:S01]  /*8ab0*/  ISETP.GE.U32.AND P0, PT, R124, 0x7fffff29, PT ;  /* 0x7fffff297c00780c */ /* 0x000fe20003f06070 */
[C---:B------:R-:W-:Y:S02]  /*8ac0*/  IMAD.WIDE R124, R198.reuse, 0x4, R10 ;  /* 0x00000004c67c7825 */ /* 0x040fe400078e020a */
[----:B------:R-:W-:Y:S02]  /*8ad0*/  STL.64 [R1+0x110], R132 ;  /* 0x0001108401007387 */ /* 0x000fe40000100a00 */
[----:B----4-:R-:W-:Y:S02]  /*8ae0*/  IMAD.WIDE R126, R198, 0x4, R160 ;  /* 0x00000004c67e7825 */ /* 0x010fe400078e02a0 */
[----:B------:R-:W-:Y:S01]  /*8af0*/  STL.64 [R1+0x108], R130 ;  /* 0x0001088201007387 */ /* 0x000fe20000100a00 */
[----:B------:R-:W-:-:S03]  /*8b00*/  ISETP.GE.U32.AND P6, PT, R13, 0x7fffff2d, PT ;  /* 0x7fffff2d0d00780c */ /* 0x000fc60003fc6070 */
[----:B------:R-:W-:Y:S01]  /*8b10*/  STL.64 [R1+0xf0], R128 ;  /* 0x0000f08001007387 */ /* 0x000fe20000100a00 */
[----:B------:R-:W-:-:S03]  /*8b20*/  IADD3 R13, R204, -0x9c, RZ ;  /* 0xffffff64cc0d7810 */ /* 0x000fc60007ffe0ff */
[----:B------:R2:W-:Y:S04]  /*8b30*/  LDGSTS.E [R251+0x2f800], [R128.64], !P1 ;  /* 0x2f80000080fb7fae */ /* 0x0005e8000c921848 */
[----:B------:R-:W-:Y:S04]  /*8b40*/  STL.64 [R1+0xe0], R126 ;  /* 0x0000e07e01007387 */ /* 0x000fe80000100a00 */
[----:B------:R2:W-:Y:S04]  /*8b50*/  LDGSTS.E [R251+0x2fa00], [R126.64], !P1 ;  /* 0x2fa000007efb7fae */ /* 0x0005e8000c921848 */
[----:B------:R1:W-:Y:S04]  /*8b60*/  STL.64 [R1+0x358], R124 ;  /* 0x0003587c01007387 */ /* 0x0003e80000100a00 */
[----:B------:R1:W-:Y:S01]  /*8b70*/  LDGSTS.E [R252+0x20c00], [R124.64], !P2 ;  /* 0x20c000007cfc7fae */ /* 0x0003e2000d121848 */
[----:B------:R-:W-:-:S03]  /*8b80*/  ISETP.GE.U32.AND P1, PT, R13, 0x7fffff25, PT ;  /* 0x7fffff250d00780c */ /* 0x000fc60003f26070 */
[----:B------:R3:W-:Y:S04]  /*8b90*/  STL.64 [R1+0x350], R14 ;  /* 0x0003500e01007387 */ /* 0x0007e80000100a00 */
[----:B------:R3:W-:Y:S01]  /*8ba0*/  LDGSTS.E [R252+0x20e00], [R14.64], !P2 ;  /* 0x20e000000efc7fae */ /* 0x0007e2000d121848 */
[----:B------:R-:W-:-:S03]  /*8bb0*/  IADD3 R13, R204, -0xa0, RZ ;  /* 0xffffff60cc0d7810 */ /* 0x000fc60007ffe0ff */
[----:B------:R4:W-:Y:S01]  /*8bc0*/  STL.64 [R1+0x328], R16 ;  /* 0x0003281001007387 */ /* 0x0009e20000100a00 */
[----:B-1----:R-:W-:-:S03]  /*8bd0*/  IMAD.WIDE R124, R198, 0x4, R248 ;  /* 0x00000004c67c7825 */ /* 0x002fc600078e02f8 */
[----:B------:R4:W-:Y:S04]  /*8be0*/  LDGSTS.E [R252+0x21c00], [R16.64], !P3 ;  /* 0x21c0000010fc7fae */ /* 0x0009e8000d921848 */
[----:B------:R1:W-:Y:S01]  /*8bf0*/  STL.64 [R1+0x320], R18 ;  /* 0x0003201201007387 */ /* 0x0003e20000100a00 */
[----:B---3--:R-:W-:-:S03]  /*8c00*/  IMAD.WIDE R14, R198, 0x4, R24 ;  /* 0x00000004c60e7825 */ /* 0x008fc600078e0218 */
[----:B------:R1:W-:Y:S01]  /*8c10*/  LDGSTS.E [R252+0x21e00], [R18.64], !P3 ;  /* 0x21e0000012fc7fae */ /* 0x0003e2000d921848 */
[----:B----4-:R-:W-:-:S03]  /*8c20*/  IMAD.WIDE R16, R198, 0x4, R22 ;  /* 0x00000004c6107825 */ /* 0x010fc600078e0216 */
[----:B------:R-:W-:Y:S01]  /*8c30*/  STL.64 [R1+0x2f8], R124 ;  /* 0x0002f87c01007387 */ /* 0x000fe20000100a00 */
[----:B------:R-:W-:-:S03]  /*8c40*/  ISETP.GE.U32.AND P2, PT, R13, 0x7fffff21, PT ;  /* 0x7fffff210d00780c */ /* 0x000fc60003f46070 */
[----:B------:R3:W-:Y:S01]  /*8c50*/  LDGSTS.E [R252+0x22c00], [R124.64], !P4 ;  /* 0x22c000007cfc7fae */ /* 0x0007e2000e121848 */
[----:B-1----:R-:W-:Y:S01]  /*8c60*/  IMAD.WIDE R18, R198, 0x4, R20 ;  /* 0x00000004c6127825 */ /* 0x002fe200078e0214 */
[----:B------:R-:W-:-:S03]  /*8c70*/  IADD3 R10, R204, -0xa4, RZ ;  /* 0xffffff5ccc0a7810 */ /* 0x000fc60007ffe0ff */
[C---:B------:R-:W-:Y:S01]  /*8c80*/  IMAD.WIDE R20, R198.reuse, 0x4, R26 ;  /* 0x00000004c6147825 */ /* 0x040fe200078e021a */
[----:B------:R1:W-:Y:S04]  /*8c90*/  STL.64 [R1+0x2f0], R18 ;  /* 0x0002f01201007387 */ /* 0x0003e80000100a00 */
[----:B------:R1:W-:Y:S04]  /*8ca0*/  LDGSTS.E [R252+0x22e00], [R18.64], !P4 ;  /* 0x22e0000012fc7fae */ /* 0x0003e8000e121848 */
[----:B------:R4:W-:Y:S04]  /*8cb0*/  STL.64 [R1+0x2c8], R16 ;  /* 0x0002c81001007387 */ /* 0x0009e80000100a00 */
[----:B------:R4:W-:Y:S01]  /*8cc0*/  LDGSTS.E [R252+0x23c00], [R16.64], !P5 ;  /* 0x23c0000010fc7fae */ /* 0x0009e2000e921848 */
[----:B-1----:R-:W-:-:S03]  /*8cd0*/  IMAD.WIDE R18, R198, 0x4, R28 ;  /* 0x00000004c6127825 */ /* 0x002fc600078e021c */
[----:B------:R1:W-:Y:S04]  /*8ce0*/  STL.64 [R1+0x2c0], R14 ;  /* 0x0002c00e01007387 */ /* 0x0003e80000100a00 */
[----:B------:R1:W-:Y:S01]  /*8cf0*/  LDGSTS.E [R252+0x23e00], [R14.64], !P5 ;  /* 0x23e000000efc7fae */ /* 0x0003e2000e921848 */
[----:B----4-:R-:W-:-:S03]  /*8d00*/  IMAD.WIDE R16, R198, 0x4, R244 ;  /* 0x00000004c6107825 */ /* 0x010fc600078e02f4 */
[----:B------:R4:W-:Y:S01]  /*8d10*/  STL.64 [R1+0x298], R20 ;  /* 0x0002981401007387 */ /* 0x0009e20000100a00 */
[----:B------:R-:W-:Y:S02]  /*8d20*/  ISETP.GE.U32.AND P3, PT, R10, 0x7fffff1d, PT ;  /* 0x7fffff1d0a00780c */ /* 0x000fe40003f66070 */
[----:B------:R-:W-:Y:S01]  /*8d30*/  IADD3 R11, R204, -0xa8, RZ ;  /* 0xffffff58cc0b7810 */ /* 0x000fe20007ffe0ff */
[----:B------:R4:W-:Y:S01]  /*8d40*/  LDGSTS.E [R252+0x24c00], [R20.64], !P6 ;  /* 0x24c0000014fc7fae */ /* 0x0009e2000f121848 */
[----:B-1----:R-:W-:-:S03]  /*8d50*/  IMAD.WIDE R14, R198, 0x4, R246 ;  /* 0x00000004c60e7825 */ /* 0x002fc600078e02f6 */
[----:B------:R1:W-:Y:S01]  /*8d60*/  STL.64 [R1+0x290], R18 ;  /* 0x0002901201007387 */ /* 0x0003e20000100a00 */
[----:B------:R-:W-:-:S03]  /*8d70*/  IADD3 R10, R204, -0xac, RZ ;  /* 0xffffff54cc0a7810 */ /* 0x000fc60007ffe0ff */
[----:B------:R1:W-:Y:S01]  /*8d80*/  LDGSTS.E [R252+0x24e00], [R18.64], !P6 ;  /* 0x24e0000012fc7fae */ /* 0x0003e2000f121848 */
[----:B----4-:R-:W-:-:S03]  /*8d90*/  IMAD.WIDE R20, R198, 0x4, R30 ;  /* 0x00000004c6147825 */ /* 0x010fc600078e021e */
[----:B------:R4:W-:Y:S01]  /*8da0*/  STL.64 [R1+0x268], R16 ;  /* 0x0002681001007387 */ /* 0x0009e20000100a00 */
[----:B------:R-:W-:-:S03]  /*8db0*/  ISETP.GE.U32.AND P4, PT, R11, 0x7fffff19, PT ;  /* 0x7fffff190b00780c */ /* 0x000fc60003f86070 */
[----:B------:R4:W-:Y:S01]  /*8dc0*/  LDGSTS.E [R252+0x25c00], [R16.64], !P0 ;  /* 0x25c0000010fc7fae */ /* 0x0009e2000c121848 */
[----:B-1----:R-:W-:-:S03]  /*8dd0*/  IMAD.WIDE R18, R198, 0x4, R36 ;  /* 0x00000004c6127825 */ /* 0x002fc600078e0224 */
[----:B------:R1:W-:Y:S04]  /*8de0*/  STL.64 [R1+0x260], R14 ;  /* 0x0002600e01007387 */ /* 0x0003e80000100a00 */
[----:B------:R1:W-:Y:S01]  /*8df0*/  LDGSTS.E [R252+0x25e00], [R14.64], !P0 ;  /* 0x25e000000efc7fae */ /* 0x0003e2000c121848 */
[----:B----4-:R-:W-:-:S03]  /*8e00*/  IMAD.WIDE R16, R198, 0x4, R32 ;  /* 0x00000004c6107825 */ /* 0x010fc600078e0220 */
[----:B------:R-:W-:Y:S01]  /*8e10*/  STL.64 [R1+0x238], R20 ;  /* 0x0002381401007387 */ /* 0x000fe20000100a00 */
[----:B------:R-:W-:Y:S02]  /*8e20*/  ISETP.GE.U32.AND P5, PT, R10, 0x7fffff15, PT ;  /* 0x7fffff150a00780c */ /* 0x000fe40003fa6070 */
[----:B------:R-:W-:Y:S01]  /*8e30*/  IADD3 R11, R204, -0xb0, RZ ;  /* 0xffffff50cc0b7810 */ /* 0x000fe20007ffe0ff */
[----:B------:R4:W-:Y:S01]  /*8e40*/  LDGSTS.E [R252+0x26c00], [R20.64], !P1 ;  /* 0x26c0000014fc7fae */ /* 0x0009e2000c921848 */
[----:B-1----:R-:W-:-:S03]  /*8e50*/  IMAD.WIDE R14, R198, 0x4, R34 ;  /* 0x00000004c60e7825 */ /* 0x002fc600078e0222 */
[----:B------:R-:W-:Y:S01]  /*8e60*/  STL.64 [R1+0x230], R18 ;  /* 0x0002301201007387 */ /* 0x000fe20000100a00 */
[----:B------:R-:W-:-:S03]  /*8e70*/  IADD3 R10, R204, -0xb4, RZ ;  /* 0xffffff4ccc0a7810 */ /* 0x000fc60007ffe0ff */
[----:B------:R1:W-:Y:S01]  /*8e80*/  LDGSTS.E [R252+0x26e00], [R18.64], !P1 ;  /* 0x26e0000012fc7fae */ /* 0x0003e2000c921848 */
[----:B------:R-:W-:-:S03]  /*8e90*/  ISETP.GE.U32.AND P6, PT, R11, 0x7fffff11, PT ;  /* 0x7fffff110b00780c */ /* 0x000fc60003fc6070 */
[----:B------:R1:W-:Y:S04]  /*8ea0*/  STL.64 [R1+0x208], R16 ;  /* 0x0002081001007387 */ /* 0x0003e80000100a00 */
[----:B------:R1:W-:Y:S04]  /*8eb0*/  LDGSTS.E [R252+0x27c00], [R16.64], !P2 ;  /* 0x27c0000010fc7fae */ /* 0x0003e8000d121848 */
[----:B------:R2:W-:Y:S04]  /*8ec0*/  STL.64 [R1+0x200], R14 ;  /* 0x0002000e01007387 */ /* 0x0005e80000100a00 */
[----:B------:R2:W-:Y:S01]  /*8ed0*/  LDGSTS.E [R252+0x27e00], [R14.64], !P2 ;  /* 0x27e000000efc7fae */ /* 0x0005e2000d121848 */
[----:B-1----:R-:W-:Y:S01]  /*8ee0*/  IMAD.WIDE R16, R198, 0x4, R58 ;  /* 0x00000004c6107825 */ /* 0x002fe200078e023a */
[----:B------:R-:W-:-:S02]  /*8ef0*/  ISETP.GE.U32.AND P0, PT, R10, 0x7fffff0d, PT ;  /* 0x7fffff0d0a00780c */ /* 0x000fc40003f06070 */
[----:B------:R-:W-:Y:S01]  /*8f00*/  IADD3 R11, R204, -0xb8, RZ ;  /* 0xffffff48cc0b7810 */ /* 0x000fe20007ffe0ff */
[----:B----4-:R-:W-:-:S04]  /*8f10*/  IMAD.WIDE R20, R198, 0x4, R40 ;  /* 0x00000004c6147825 */ /* 0x010fc800078e0228 */
[----:B--2---:R-:W-:Y:S01]  /*8f20*/  IMAD.WIDE R14, R198, 0x4, R60 ;  /* 0x00000004c60e7825 */ /* 0x004fe200078e023c */
[----:B------:R1:W-:Y:S01]  /*8f30*/  STL.64 [R1+0x1d8], R16 ;  /* 0x0001d81001007387 */ /* 0x0003e20000100a00 */
[----:B------:R-:W-:Y:S02]  /*8f40*/  IADD3 R10, R204, -0xbc, RZ ;  /* 0xffffff44cc0a7810 */ /* 0x000fe40007ffe0ff */
[----:B------:R-:W-:Y:S01]  /*8f50*/  IMAD.WIDE R18, R198, 0x4, R38 ;  /* 0x00000004c6127825 */ /* 0x000fe200078e0226 */
[----:B------:R1:W-:Y:S01]  /*8f60*/  LDGSTS.E [R252+0x28c00], [R16.64], !P3 ;  /* 0x28c0000010fc7fae */ /* 0x0003e2000d921848 */
[----:B------:R-:W-:-:S03]  /*8f70*/  ISETP.GE.U32.AND P1, PT, R11, 0x7fffff09, PT ;  /* 0x7fffff090b00780c */ /* 0x000fc60003f26070 */
[----:B------:R2:W-:Y:S04]  /*8f80*/  STL.64 [R1+0x1d0], R14 ;  /* 0x0001d00e01007387 */ /* 0x0005e80000100a00 */
[----:B------:R2:W-:Y:S01]  /*8f90*/  LDGSTS.E [R252+0x28e00], [R14.64], !P3 ;  /* 0x28e000000efc7fae */ /* 0x0005e2000d921848 */
[----:B-1----:R-:W-:-:S03]  /*8fa0*/  IMAD.WIDE R16, R198, 0x4, R54 ;  /* 0x00000004c6107825 */ /* 0x002fc600078e0236 */
[----:B------:R1:W-:Y:S01]  /*8fb0*/  STL.64 [R1+0x1a8], R20 ;  /* 0x0001a81401007387 */ /* 0x0003e20000100a00 */
[----:B------:R-:W-:-:S03]  /*8fc0*/  ISETP.GE.U32.AND P2, PT, R10, 0x7fffff05, PT ;  /* 0x7fffff050a00780c */ /* 0x000fc60003f46070 */
[----:B------:R1:W-:Y:S01]  /*8fd0*/  LDGSTS.E [R252+0x29c00], [R20.64], !P4 ;  /* 0x29c0000014fc7fae */ /* 0x0003e2000e121848 */
[----:B--2---:R-:W-:-:S03]  /*8fe0*/  IMAD.WIDE R14, R198, 0x4, R56 ;  /* 0x00000004c60e7825 */ /* 0x004fc600078e0238 */
[----:B------:R2:W-:Y:S04]  /*8ff0*/  STL.64 [R1+0xe8], R18 ;  /* 0x0000e81201007387 */ /* 0x0005e80000100a00 */
[----:B------:R2:W-:Y:S01]  /*9000*/  LDGSTS.E [R252+0x29e00], [R18.64], !P4 ;  /* 0x29e0000012fc7fae */ /* 0x0005e2000e121848 */
[----:B-1----:R-:W-:-:S03]  /*9010*/  IMAD.WIDE R20, R198, 0x4, R64 ;  /* 0x00000004c6147825 */ /* 0x002fc600078e0240 */
[----:B------:R1:W-:Y:S04]  /*9020*/  STL.64 [R1+0xd8], R16 ;  /* 0x0000d81001007387 */ /* 0x0003e80000100a00 */
[----:B------:R1:W-:Y:S01]  /*9030*/  LDGSTS.E [R252+0x2ac00], [R16.64], !P5 ;  /* 0x2ac0000010fc7fae */ /* 0x0003e2000e921848 */
[----:B--2---:R-:W-:-:S03]  /*9040*/  IMAD.WIDE R18, R198, 0x4, R50 ;  /* 0x00000004c6127825 */ /* 0x004fc600078e0232 */
[----:B------:R2:W-:Y:S04]  /*9050*/  STL.64 [R1+0xd0], R14 ;  /* 0x0000d00e01007387 */ /* 0x0005e80000100a00 */
[----:B------:R2:W-:Y:S01]  /*9060*/  LDGSTS.E [R252+0x2ae00], [R14.64], !P5 ;  /* 0x2ae000000efc7fae */ /* 0x0005e2000e921848 */
[----:B-1----:R-:W-:-:S03]  /*9070*/  IMAD.WIDE R16, R198, 0x4, R62 ;  /* 0x00000004c6107825 */ /* 0x002fc600078e023e */
[----:B------:R1:W-:Y:S01]  /*9080*/  STL.64 [R1+0xc8], R20 ;  /* 0x0000c81401007387 */ /* 0x0003e20000100a00 */
[----:B------:R-:W-:-:S03]  /*9090*/  IADD3 R10, R204, -0xc0, RZ ;  /* 0xffffff40cc0a7810 */ /* 0x000fc60007ffe0ff */
[----:B------:R1:W-:Y:S01]  /*90a0*/  LDGSTS.E [R252+0x2bc00], [R20.64], !P6 ;  /* 0x2bc0000014fc7fae */ /* 0x0003e2000f121848 */
[----:B--2---:R-:W-:-:S03]  /*90b0*/  IMAD.WIDE R14, R198, 0x4, R48 ;  /* 0x00000004c60e7825 */ /* 0x004fc600078e0230 */
[----:B------:R2:W-:Y:S04]  /*90c0*/  STL.64 [R1+0xc0], R18 ;  /* 0x0000c01201007387 */ /* 0x0005e80000100a00 */
[----:B------:R2:W-:Y:S01]  /*90d0*/  LDGSTS.E [R252+0x2be00], [R18.64], !P6 ;  /* 0x2be0000012fc7fae */ /* 0x0005e2000f121848 */
[----:B-1----:R-:W-:-:S03]  /*90e0*/  IMAD.WIDE R20, R198, 0x4, R68 ;  /* 0x00000004c6147825 */ /* 0x002fc600078e0244 */
[----:B------:R1:W-:Y:S01]  /*90f0*/  STL.64 [R1+0xb8], R16 ;  /* 0x0000b81001007387 */ /* 0x0003e20000100a00 */
[----:B------:R-:W-:-:S03]  /*9100*/  ISETP.GE.U32.AND P3, PT, R10, 0x7fffff01, PT ;  /* 0x7fffff010a00780c */ /* 0x000fc60003f66070 */
[----:B------:R1:W-:Y:S01]  /*9110*/  LDGSTS.E [R252+0x2cc00], [R16.64], !P0 ;  /* 0x2cc0000010fc7fae */ /* 0x0003e2000c121848 */
[----:B--2---:R-:W-:-:S03]  /*9120*/  IMAD.WIDE R18, R198, 0x4, R42 ;  /* 0x00000004c6127825 */ /* 0x004fc600078e022a */
[----:B------:R2:W-:Y:S01]  /*9130*/  STL.64 [R1+0xb0], R14 ;  /* 0x0000b00e01007387 */ /* 0x0005e20000100a00 */
[----:B------:R-:W-:-:S03]  /*9140*/  ISETP.GE.AND P4, PT, R207, R10, PT ;  /* 0x0000000acf00720c */ /* 0x000fc60003f86270 */
[----:B------:R2:W-:Y:S01]  /*9150*/  LDGSTS.E [R252+0x2ce00], [R14.64], !P0 ;  /* 0x2ce000000efc7fae */ /* 0x0005e2000c121848 */
[----:B------:R-:W-:Y:S01]  /*9160*/  IADD3 R11, R204, -0xc1, RZ ;  /* 0xffffff3fcc0b7810 */ /* 0x000fe20007ffe0ff */
[----:B-1----:R-:W-:Y:S01]  /*9170*/  IMAD.WIDE R16, R198, 0x4, R44 ;  /* 0x00000004c6107825 */ /* 0x002fe200078e022c */
[----:B------:R-:W-:Y:S01]  /*9180*/  IADD3 R10, R204, -0xc9, RZ ;  /* 0xffffff37cc0a7810 */ /* 0x000fe20007ffe0ff */
[----:B------:R1:W-:Y:S02]  /*9190*/  LDGSTS.E [R252+0x2dc00], [R20.64], !P1 ;  /* 0x2dc0000014fc7fae */ /* 0x0003e4000c921848 */
[----:B--2---:R-:W-:Y:S02]  /*91a0*/  IMAD.WIDE R14, R198, 0x4, R52 ;  /* 0x00000004c60e7825 */ /* 0x004fe400078e0234 */
[----:B------:R2:W-:Y:S01]  /*91b0*/  LDGSTS.E [R252+0x2de00], [R18.64], !P1 ;  /* 0x2de0000012fc7fae */ /* 0x0005e2000c921848 */
[----:B------:R-:W-:-:S03]  /*91c0*/  ISETP.GE.U32.AND P5, PT, R11, 0x7fffff00, PT ;  /* 0x7fffff000b00780c */ /* 0x000fc60003fa6070 */
[----:B------:R4:W-:Y:S01]  /*91d0*/  LDGSTS.E [R252+0x2ec00], [R16.64], !P2 ;  /* 0x2ec0000010fc7fae */ /* 0x0009e2000d121848 */
[----:B------:R-:W-:-:S03]  /*91e0*/  ISETP.GE.U32.AND P0, PT, R10, 0x7ffffef8, PT ;  /* 0x7ffffef80a00780c */ /* 0x000fc60003f06070 */
[----:B------:R1:W-:Y:S01]  /*91f0*/  LDGSTS.E [R252+0x2ee00], [R14.64], !P2 ;  /* 0x2ee000000efc7fae */ /* 0x0003e2000d121848 */
[----:B------:R-:W-:Y:S02]  /*9200*/  ISETP.NE.U32.AND P2, PT, R12, RZ, PT ;  /* 0x000000ff0c00720c */ /* 0x000fe40003f45070 */
[C---:B------:R-:W-:Y:S01]  /*9210*/  IADD3 R11, R204.reuse, -0xc5, RZ ;  /* 0xffffff3bcc0b7810 */ /* 0x040fe20007ffe0ff */
[----:B------:R-:W-:Y:S01]  /*9220*/  STL.64 [R1+0xa8], R20 ;  /* 0x0000a81401007387 */ /* 0x000fe20000100a00 */
[----:B------:R-:W-:-:S03]  /*9230*/  IADD3 R10, R204, -0xcd, RZ ;  /* 0xffffff33cc0a7810 */ /* 0x000fc60007ffe0ff */
[----:B------:R-:W-:Y:S01]  /*9240*/  STL.64 [R1+0xa0], R18 ;  /* 0x0000a01201007387 */ /* 0x000fe20000100a00 */
[----:B------:R-:W-:-:S03]  /*9250*/  ISETP.GE.U32.AND P6, PT, R11, 0x7ffffefc, PT ;  /* 0x7ffffefc0b00780c */ /* 0x000fc60003fc6070 */
[----:B------:R-:W-:Y:S01]  /*9260*/  STL.64 [R1+0x98], R16 ;  /* 0x0000981001007387 */ /* 0x000fe20000100a00 */
[----:B------:R-:W-:Y:S01]  /*9270*/  ISETP.GE.U32.AND P1, PT, R10, 0x7ffffef4, PT ;  /* 0x7ffffef40a00780c */ /* 0x000fe20003f26070 */
[----:B------:R-:W-:Y:S02]  /*9280*/  IMAD.WIDE R10, R198, 0x4, R46 ;  /* 0x00000004c60a7825 */ /* 0x000fe400078e022e */
[----:B------:R1:W-:Y:S02]  /*9290*/  STL.64 [R1+0x90], R14 ;  /* 0x0000900e01007387 */ /* 0x0003e40000100a00 */
[----:B------:R-:W-:-:S04]  /*92a0*/  IMAD.WIDE R62, R0, 0x4, R6 ;  /* 0x00000004003e7825 */ /* 0x000fc800078e0206 */
[----:B------:R-:W-:-:S04]  /*92b0*/  IMAD.WIDE R60, R0, 0x4, R194 ;  /* 0x00000004003c7825 */ /* 0x000fc800078e02c2 */
[----:B-1----:R-:W-:-:S04]  /*92c0*/  IMAD.WIDE R14, R198, 0x4, R66 ;  /* 0x00000004c60e7825 */ /* 0x002fc800078e0242 */
[C---:B------:R-:W-:Y:S01]  /*92d0*/  IMAD.WIDE R58, R0.reuse, 0x4, R74 ;  /* 0x00000004003a7825 */ /* 0x040fe200078e024a */
[----:B------:R1:W-:Y:S03]  /*92e0*/  LDGSTS.E [R252+0x2fc00], [R14.64], !P3 ;  /* 0x2fc000000efc7fae */ /* 0x0003e6000d921848 */
[C---:B------:R-:W-:Y:S01]  /*92f0*/  IMAD.WIDE R56, R0.reuse, 0x4, R84 ;  /* 0x0000000400387825 */ /* 0x040fe200078e0254 */
[----:B------:R1:W-:Y:S03]  /*9300*/  LDGSTS.E [R252+0x2fe00], [R10.64], !P3 ;  /* 0x2fe000000afc7fae */ /* 0x0003e6000d921848 */
[C---:B------:R-:W-:Y:S01]  /*9310*/  IMAD.WIDE R54, R0.reuse, 0x4, R8 ;  /* 0x0000000400367825 */ /* 0x040fe200078e0208 */
[----:B------:R-:W0:Y:S03]  /*9320*/  LDGDEPBAR ;  /* 0x00000000000079af */ /* 0x000e260000000000 */
[C---:B------:R-:W-:Y:S01]  /*9330*/  IMAD.WIDE R250, R0.reuse, 0x4, R96 ;  /* 0x0000000400fa7825 */ /* 0x040fe200078e0260 */
[----:B------:R1:W-:Y:S03]  /*9340*/  LDGSTS.E [R199+0x58000], [R62.64], P2 ;  /* 0x580000003ec77fae */ /* 0x0003e60009121848 */
[----:B------:R-:W-:Y:S01]  /*9350*/  IMAD.WIDE R8, R0, 0x4, R176 ;  /* 0x0000000400087825 */ /* 0x000fe200078e02b0 */
[----:B------:R1:W-:Y:S01]  /*9360*/  LDGSTS.E [R199+0x58800], [R60.64], P2 ;  /* 0x588000003cc77fae */ /* 0x0003e20009121848 */
[----:B------:R-:W-:-:S02]  /*9370*/  ISETP.GT.AND P3, PT, R206, 0xff, PT ;  /* 0x000000ffce00780c */ /* 0x000fc40003f64270 */
[C---:B----4-:R-:W-:Y:S01]  /*9380*/  IMAD.WIDE R16, R0.reuse, 0x4, R184 ;  /* 0x0000000400107825 */ /* 0x050fe200078e02b8 */
[----:B------:R4:W-:Y:S01]  /*9390*/  LDGSTS.E [R199+0x59000], [R58.64], P2 ;  /* 0x590000003ac77fae */ /* 0x0009e20009121848 */
[----:B------:R-:W-:Y:S02]  /*93a0*/  LOP3.LUT R133, R199, 0x20, RZ, 0x3c, !PT ;  /* 0x00000020c7857812 */ /* 0x000fe400078e3cff */
[C---:B------:R-:W-:Y:S01]  /*93b0*/  IMAD.WIDE R24, R0.reuse, 0x4, R118 ;  /* 0x0000000400187825 */ /* 0x040fe200078e0276 */
[----:B------:R1:W-:Y:S03]  /*93c0*/  LDGSTS.E [R199+0x59800], [R56.64], P2 ;  /* 0x5980000038c77fae */ /* 0x0003e60009121848 */
[C---:B------:R-:W-:Y:S01]  /*93d0*/  IMAD.WIDE R206, R0.reuse, 0x4, R196 ;  /* 0x0000000400ce7825 */ /* 0x040fe200078e02c4 */
[----:B------:R1:W-:Y:S03]  /*93e0*/  LDGSTS.E [R199+0x5a000], [R250.64], P2 ;  /* 0x5a000000fac77fae */ /* 0x0003e60009121848 */
[C---:B------:R-:W-:Y:S01]  /*93f0*/  IMAD.WIDE R52, R0.reuse, 0x4, R78 ;  /* 0x0000000400347825 */ /* 0x040fe200078e024e */
[----:B------:R1:W-:Y:S03]  /*9400*/  LDGSTS.E [R199+0x5a800], [R8.64], P2 ;  /* 0x5a80000008c77fae */ /* 0x0003e60009121848 */
[C---:B------:R-:W-:Y:S01]  /*9410*/  IMAD.WIDE R50, R0.reuse, 0x4, R86 ;  /* 0x0000000400327825 */ /* 0x040fe200078e0256 */
[----:B------:R-:W-:Y:S03]  /*9420*/  STL.64 [R1+0x88], R14 ;  /* 0x0000880e01007387 */ /* 0x000fe60000100a00 */
[C---:B------:R-:W-:Y:S01]  /*9430*/  IMAD.WIDE R248, R0.reuse, 0x4, R100 ;  /* 0x0000000400f87825 */ /* 0x040fe200078e0264 */
[----:B------:R1:W-:Y:S04]  /*9440*/  LDGSTS.E [R199+0x5b000], [R16.64], P2 ;  /* 0x5b00000010c77fae */ /* 0x0003e80009121848 */
[----:B------:R1:W-:Y:S01]  /*9450*/  STL.64 [R1+0x80], R10 ;  /* 0x0000800a01007387 */ /* 0x0003e20000100a00 */
[----:B------:R-:W-:-:S03]  /*9460*/  IMAD.WIDE R48, R0, 0x4, R188 ;  /* 0x0000000400307825 */ /* 0x000fc600078e02bc */
[----:B------:R3:W-:Y:S01]  /*9470*/  LDGSTS.E [R199+0x5b800], [R24.64], P2 ;  /* 0x5b80000018c77fae */ /* 0x0007e20009121848 */
[----:B--2---:R-:W-:-:S03]  /*9480*/  IMAD.WIDE R18, R0, 0x4, R114 ;  /* 0x0000000400127825 */ /* 0x004fc600078e0272 */
[----:B------:R2:W-:Y:S01]  /*9490*/  LDGSTS.E [R133+0x58200], [R54.64], P2 ;  /* 0x5820000036857fae */ /* 0x0005e20009121848 */
[C---:B------:R-:W-:Y:S01]  /*94a0*/  IMAD.WIDE R26, R0.reuse, 0x4, R180 ;  /* 0x00000004001a7825 */ /* 0x040fe200078e02b4 */
[----:B------:R-:W-:Y:S02]  /*94b0*/  LOP3.LUT R132, R199, 0x40, RZ, 0x3c, !PT ;  /* 0x00000040c7847812 */ /* 0x000fe400078e3cff */
[----:B------:R2:W-:Y:S01]  /*94c0*/  LDGSTS.E [R133+0x58a00], [R206.64], P2 ;  /* 0x58a00000ce857fae */ /* 0x0005e20009121848 */
[----:B-1----:R-:W-:-:S03]  /*94d0*/  IMAD.WIDE R10, R0, 0x4, R110 ;  /* 0x00000004000a7825 */ /* 0x002fc600078e026e */
[----:B------:R2:W-:Y:S01]  /*94e0*/  LDGSTS.E [R133+0x59200], [R52.64], P2 ;  /* 0x5920000034857fae */ /* 0x0005e20009121848 */
[----:B------:R-:W-:-:S03]  /*94f0*/  IMAD.WIDE R46, R0, 0x4, R200 ;  /* 0x00000004002e7825 */ /* 0x000fc600078e02c8 */
[----:B------:R2:W-:Y:S01]  /*9500*/  LDGSTS.E [R133+0x59a00], [R50.64], P2 ;  /* 0x59a0000032857fae */ /* 0x0005e20009121848 */
[----:B------:R-:W-:-:S03]  /*9510*/  IMAD.WIDE R44, R0, 0x4, R80 ;  /* 0x00000004002c7825 */ /* 0x000fc600078e0250 */
[----:B------:R-:W-:Y:S01]  /*9520*/  STL.64 [R1+0x78], R62 ;  /* 0x0000783e01007387 */ /* 0x000fe20000100a00 */
        /* <DEDUP_REMOVED lines=13> */
[----:B------:R2:W-:Y:S04]  /*9600*/  LDGSTS.E [R133+0x5ba00], [R26.64], P2 ;  /* 0x5ba000001a857fae */ /* 0x0005e80009121848 */
[----:B------:R1:W-:Y:S04]  /*9610*/  STL.64 [R1+0x60], R2 ;  /* 0x0000600201007387 */ /* 0x0003e80000100a00 */
[----:B------:R1:W-:Y:S04]  /*9620*/  LDGSTS.E [R132+0x58400], [R48.64], P2 ;  /* 0x5840000030847fae */ /* 0x0003e80009121848 */
[----:B------:R-:W-:Y:S01]  /*9630*/  STL.64 [R1+0x48], R46 ;  /* 0x0000482e01007387 */ /* 0x000fe20000100a00 */
[----:B--2---:R-:W-:-:S03]  /*9640*/  LOP3.LUT R133, R199, 0x60, RZ, 0x3c, !PT ;  /* 0x00000060c7857812 */ /* 0x004fc600078e3cff */
[----:B------:R1:W-:Y:S01]  /*9650*/  LDGSTS.E [R132+0x58c00], [R46.64], P2 ;  /* 0x58c000002e847fae */ /* 0x0003e20009121848 */
[----:B------:R-:W-:-:S03]  /*9660*/  IMAD.WIDE R36, R0, 0x4, R92 ;  /* 0x0000000400247825 */ /* 0x000fc600078e025c */
[----:B------:R-:W-:Y:S04]  /*9670*/  STL.64 [R1+0x38], R58 ;  /* 0x0000383a01007387 */ /* 0x000fe80000100a00 */
[----:B------:R1:W-:Y:S04]  /*9680*/  LDGSTS.E [R132+0x59400], [R44.64], P2 ;  /* 0x594000002c847fae */ /* 0x0003e80009121848 */
[----:B------:R-:W-:Y:S04]  /*9690*/  STL.64 [R1+0x40], R40 ;  /* 0x0000402801007387 */ /* 0x000fe80000100a00 */
[----:B------:R1:W-:Y:S01]  /*96a0*/  LDGSTS.E [R132+0x59c00], [R42.64], P2 ;  /* 0x59c000002a847fae */ /* 0x0003e20009121848 */
[----:B------:R-:W-:-:S03]  /*96b0*/  IMAD.WIDE R6, R0, 0x4, R108 ;  /* 0x0000000400067825 */ /* 0x000fc600078e026c */
        /* <DEDUP_REMOVED lines=9> */
[----:B------:R2:W-:Y:S04]  /*9750*/  STL.64 [R1+0x20], R38 ;  /* 0x0000202601007387 */ /* 0x0005e80000100a00 */
[----:B------:R1:W-:Y:S04]  /*9760*/  LDGSTS.E [R132+0x5bc00], [R28.64], P2 ;  /* 0x5bc000001c847fae */ /* 0x0003e80009121848 */
[----:B------:R1:W-:Y:S04]  /*9770*/  STL.64 [R1+0x10], R50 ;  /* 0x0000103201007387 */ /* 0x0003e80000100a00 */
[----:B------:R1:W-:Y:S04]  /*9780*/  LDGSTS.E [R133+0x58600], [R2.64], P2 ;  /* 0x5860000002857fae */ /* 0x0003e80009121848 */
[----:B------:R-:W-:Y:S04]  /*9790*/  STL.64 [R1+0x8], R42 ;  /* 0x0000082a01007387 */ /* 0x000fe80000100a00 */
[----:B------:R1:W-:Y:S04]  /*97a0*/  LDGSTS.E [R133+0x58e00], [R40.64], P2 ;  /* 0x58e0000028857fae */ /* 0x0003e80009121848 */
[----:B------:R1:W-:Y:S04]  /*97b0*/  STL.64 [R1], R36 ;  /* 0x0000002401007387 */ /* 0x0003e80000100a00 */
[----:B------:R1:W-:Y:S04]  /*97c0*/  LDGSTS.E [R133+0x59600], [R38.64], P2 ;  /* 0x5960000026857fae */ /* 0x0003e80009121848 */
[----:B------:R1:W-:Y:S04]  /*97d0*/  STL.64 [R1+0x628], R250 ;  /* 0x000628fa01007387 */ /* 0x0003e80000100a00 */
[----:B------:R1:W-:Y:S04]  /*97e0*/  LDGSTS.E [R133+0x59e00], [R36.64], P2 ;  /* 0x59e0000024857fae */ /* 0x0003e80009121848 */
[----:B------:R1:W-:Y:S04]  /*97f0*/  LDGSTS.E [R133+0x5a600], [R6.64], P2 ;  /* 0x5a60000006857fae */ /* 0x0003e80009121848 */
[----:B------:R-:W2:Y:S04]  /*9800*/  LDL.LU.64 R128, [R1+0x378] ;  /* 0x0003780001807983 */ /* 0x000ea80000300a00 */
[----:B------:R1:W-:Y:S04]  /*9810*/  LDGSTS.E [R133+0x5ae00], [R14.64], P2 ;  /* 0x5ae000000e857fae */ /* 0x0003e80009121848 */
[----:B------:R-:W3:Y:S04]  /*9820*/  LDL.LU.64 R126, [R1+0x370] ;  /* 0x00037000017e7983 */ /* 0x000ee80000300a00 */
[----:B------:R1:W-:Y:S04]  /*9830*/  LDGSTS.E [R133+0x5b600], [R22.64], P2 ;  /* 0x5b60000016857fae */ /* 0x0003e80009121848 */
[----:B------:R1:W-:Y:S04]  /*9840*/  LDGSTS.E [R133+0x5be00], [R30.64], P2 ;  /* 0x5be000001e857fae */ /* 0x0003e80009121848 */
[----:B------:R-:W4:Y:S01]  /*9850*/  LDL.LU.64 R130, [R1+0x348] ;  /* 0x0003480001827983 */ /* 0x000f220000300a00 */
[----:B------:R-:W-:-:S03]  /*9860*/  IMAD.WIDE R190, R198, 0x4, R190 ;  /* 0x00000004c6be7825 */ /* 0x000fc600078e02be */
[----:B------:R-:W0:Y:S04]  /*9870*/  LDGDEPBAR ;  /* 0x00000000000079af */ /* 0x000e280000000000 */
[----:B-1----:R-:W4:Y:S04]  /*9880*/  LDL.LU.64 R132, [R1+0x340] ;  /* 0x0003400001847983 */ /* 0x002f280000300a00 */
[----:B------:R-:W4:Y:S04]  /*9890*/  LDL.LU.64 R134, [R1+0x318] ;  /* 0x0003180001867983 */ /* 0x000f280000300a00 */
[----:B------:R-:W4:Y:S04]  /*98a0*/  LDL.LU.64 R148, [R1+0x310] ;  /* 0x0003100001947983 */ /* 0x000f280000300a00 */
[----:B------:R-:W4:Y:S04]  /*98b0*/  LDL.LU.64 R138, [R1+0x2e8] ;  /* 0x0002e800018a7983 */ /* 0x000f280000300a00 */
[----:B------:R-:W4:Y:S01]  /*98c0*/  LDL.LU.64 R140, [R1+0x2e0] ;  /* 0x0002e000018c7983 */ /* 0x000f220000300a00 */
[----:B------:R-:W-:-:S04]  /*98d0*/  IMAD.WIDE R188, R198, 0x4, R106 ;  /* 0x00000004c6bc7825 */ /* 0x000fc800078e026a */
[C---:B------:R-:W-:Y:S01]  /*98e0*/  IMAD.WIDE R158, R198.reuse, 0x4, R102 ;  /* 0x00000004c69e7825 */ /* 0x040fe200078e0266 */
[----:B------:R-:W-:Y:S03]  /*98f0*/  STL.64 [R1+0x5b0], R190 ;  /* 0x0005b0be01007387 */ /* 0x000fe60000100a00 */
[C---:B------:R-:W-:Y:S01]  /*9900*/  IMAD.WIDE R160, R198.reuse, 0x4, R98 ;  /* 0x00000004c6a07825 */ /* 0x040fe200078e0262 */
[----:B------:R-:W-:Y:S03]  /*9910*/  STL.64 [R1+0x5b8], R188 ;  /* 0x0005b8bc01007387 */ /* 0x000fe60000100a00 */
[C---:B------:R-:W-:Y:S01]  /*9920*/  IMAD.WIDE R162, R198.reuse, 0x4, R94 ;  /* 0x00000004c6a27825 */ /* 0x040fe200078e025e */
[----:B------:R-:W-:Y:S03]  /*9930*/  STL.64 [R1+0x5c0], R158 ;  /* 0x0005c09e01007387 */ /* 0x000fe60000100a00 */
[C---:B------:R-:W-:Y:S01]  /*9940*/  IMAD.WIDE R168, R198.reuse, 0x4, R90 ;  /* 0x00000004c6a87825 */ /* 0x040fe200078e025a */
[----:B------:R1:W-:Y:S03]  /*9950*/  STL.64 [R1+0x5c8], R160 ;  /* 0x0005c8a001007387 */ /* 0x0003e60000100a00 */
        /* <DEDUP_REMOVED lines=16> */
[----:B------:R-:W-:Y:S01]  /*9a60*/  IMAD.WIDE R202, R198, 0x4, R202 ;  /* 0x00000004c6ca7825 */ /* 0x000fe200078e02ca */
[----:B------:R-:W-:Y:S04]  /*9a70*/  STL.64 [R1+0x610], R196 ;  /* 0x000610c401007387 */ /* 0x000fe80000100a00 */
[----:B------:R-:W-:Y:S04]  /*9a80*/  STL.64 [R1+0x618], R200 ;  /* 0x000618c801007387 */ /* 0x000fe80000100a00 */
[----:B------:R-:W-:Y:S04]  /*9a90*/  STL.64 [R1+0x620], R202 ;  /* 0x000620ca01007387 */ /* 0x000fe80000100a00 */
[----:B------:R-:W-:Y:S01]  /*9aa0*/  BAR.SYNC.DEFER_BLOCKING 0x0 ;  /* 0x0000000000007b1d */ /* 0x000fe20000010000 */
[----:B------:R-:W-:Y:S01]  /*9ab0*/  IADD3 R34, R204, -0xd1, RZ ;  /* 0xffffff2fcc227810 */ /* 0x000fe20007ffe0ff */
[----:B--2---:R-:W-:-:S04]  /*9ac0*/  IMAD.WIDE R244, R198, 0x4, R128 ;  /* 0x00000004c6f47825 */ /* 0x004fc800078e0280 */
[----:B---3--:R-:W-:Y:S01]  /*9ad0*/  IMAD.WIDE R184, R198, 0x4, R126 ;  /* 0x00000004c6b87825 */ /* 0x008fe200078e027e */
[----:B------:R-:W-:Y:S01]  /*9ae0*/  IADD3 R33, R204, -0xd5, RZ ;  /* 0xffffff2bcc217810 */ /* 0x000fe20007ffe0ff */
[----:B------:R-:W2:Y:S04]  /*9af0*/  LDL.LU.64 R126, [R1+0x2b8] ;  /* 0x0002b800017e7983 */ /* 0x000ea80000300a00 */
[----:B------:R-:W3:Y:S01]  /*9b00*/  LDL.LU.64 R128, [R1+0x2b0] ;  /* 0x0002b00001807983 */ /* 0x000ee20000300a00 */
[C---:B----4-:R-:W-:Y:S01]  /*9b10*/  IMAD.WIDE R166, R198.reuse, 0x4, R130 ;  /* 0x00000004c6a67825 */ /* 0x050fe200078e0282 */
[----:B------:R-:W-:Y:S02]  /*9b20*/  SEL R32, RZ, 0x4, P4 ;  /* 0x00000004ff207807 */ /* 0x000fe40002000000 */
[----:B------:R-:W4:Y:S01]  /*9b30*/  LDL.LU.64 R130, [R1+0x288] ;  /* 0x0002880001827983 */ /* 0x000f220000300a00 */
[----:B------:R-:W-:Y:S01]  /*9b40*/  IMAD.WIDE R164, R198, 0x4, R132 ;  /* 0x00000004c6a47825 */ /* 0x000fe200078e0284 */
[----:B------:R-:W-:-:S02]  /*9b50*/  IADD3 R35, R204, -0xd9, RZ ;  /* 0xffffff27cc237810 */ /* 0x000fc40007ffe0ff */
[----:B------:R-:W4:Y:S01]  /*9b60*/  LDL.LU.64 R132, [R1+0x280] ;  /* 0x0002800001847983 */ /* 0x000f220000300a00 */
[----:B------:R-:W-:-:S03]  /*9b70*/  IMAD.WIDE R90, R198, 0x4, R134 ;  /* 0x00000004c65a7825 */ /* 0x000fc600078e0286 */
[----:B------:R-:W4:Y:S01]  /*9b80*/  LDL.LU.64 R134, [R1+0x258] ;  /* 0x0002580001867983 */ /* 0x000f220000300a00 */
[----:B------:R-:W-:-:S03]  /*9b90*/  IMAD.WIDE R88, R198, 0x4, R148 ;  /* 0x00000004c6587825 */ /* 0x000fc600078e0294 */
[----:B------:R-:W4:Y:S01]  /*9ba0*/  LDL.LU.64 R148, [R1+0x250] ;  /* 0x0002500001947983 */ /* 0x000f220000300a00 */
[----:B------:R-:W-:-:S03]  /*9bb0*/  IMAD.WIDE R106, R198, 0x4, R138 ;  /* 0x00000004c66a7825 */ /* 0x000fc600078e028a */
[----:B------:R-:W4:Y:S01]  /*9bc0*/  LDL.LU.64 R138, [R1+0x228] ;  /* 0x00022800018a7983 */ /* 0x000f220000300a00 */
[----:B------:R-:W-:-:S03]  /*9bd0*/  IMAD.WIDE R108, R198, 0x4, R140 ;  /* 0x00000004c66c7825 */ /* 0x000fc600078e028c */
[----:B------:R-:W4:Y:S01]  /*9be0*/  LDL.LU.64 R140, [R1+0x220] ;  /* 0x00022000018c7983 */ /* 0x000f220000300a00 */
[----:B------:R-:W-:Y:S02]  /*9bf0*/  ISETP.GE.U32.AND P2, PT, R34, 0x7ffffef0, PT ;  /* 0x7ffffef02200780c */ /* 0x000fe40003f46070 */
[----:B------:R-:W-:Y:S01]  /*9c00*/  IADD3 R3, R204, -0xdd, RZ ;  /* 0xffffff23cc037810 */ /* 0x000fe20007ffe0ff */
[----:B------:R-:W-:Y:S01]  /*9c10*/  @!PT LDS RZ, [RZ] ;  /* 0x00000000fffff984 */ /* 0x000fe20000000800 */
[----:B------:R-:W-:Y:S01]  /*9c20*/  @!PT LDS RZ, [RZ] ;  /* 0x00000000fffff984 */ /* 0x000fe20000000800 */
[----:B------:R-:W-:Y:S01]  /*9c30*/  @!PT LDS RZ, [RZ] ;  /* 0x00000000fffff984 */ /* 0x000fe20000000800 */
[----:B------:R1:W-:Y:S01]  /*9c40*/  LDGSTS.E [R205+0x30000], [R190.64], !P5 ;  /* 0x30000000becd7fae */ /* 0x0003e2000e921848 */
[----:B------:R-:W-:Y:S02]  /*9c50*/  ISETP.GE.U32.AND P4, PT, R33, 0x7ffffeec, PT ;  /* 0x7ffffeec2100780c */ /* 0x000fe40003f86070 */
[----:B------:R-:W-:Y:S01]  /*9c60*/  SEL R209, R32, RZ, P3 ;  /* 0x000000ff20d17207 */ /* 0x000fe20001800000 */
[----:B------:R1:W-:Y:S01]  /*9c70*/  LDGSTS.E [R205+0x30200], [R188.64], !P5 ;  /* 0x30200000bccd7fae */ /* 0x0003e2000e921848 */
[----:B------:R-:W-:Y:S02]  /*9c80*/  IADD3 R2, R204, -0xe1, RZ ;  /* 0xffffff1fcc027810 */ /* 0x000fe40007ffe0ff */
[----:B------:R-:W-:Y:S01]  /*9c90*/  ISETP.GE.U32.AND P3, PT, R35, 0x7ffffee8, PT ;  /* 0x7ffffee82300780c */ /* 0x000fe20003f66070 */
[----:B------:R1:W-:Y:S01]  /*9ca0*/  LDGSTS.E [R205+0x31000], [R158.64], !P6 ;  /* 0x310000009ecd7fae */ /* 0x0003e2000f121848 */
[----:B------:R-:W-:-:S02]  /*9cb0*/  ISETP.GE.U32.AND P5, PT, R3, 0x7ffffee4, PT ;  /* 0x7ffffee40300780c */ /* 0x000fc40003fa6070 */
[----:B------:R-:W-:Y:S01]  /*9cc0*/  IADD3 R3, R204, -0xe5, RZ ;  /* 0xffffff1bcc037810 */ /* 0x000fe20007ffe0ff */
[----:B------:R1:W-:Y:S01]  /*9cd0*/  LDGSTS.E [R205+0x31200], [R160.64], !P6 ;  /* 0x31200000a0cd7fae */ /* 0x0003e2000f121848 */
[----:B--2---:R-:W-:-:S04]  /*9ce0*/  IMAD.WIDE R110, R198, 0x4, R126 ;  /* 0x00000004c66e7825 */ /* 0x004fc800078e027e */
[C---:B---3--:R-:W-:Y:S01]  /*9cf0*/  IMAD.WIDE R112, R198.reuse, 0x4, R128 ;  /* 0x00000004c6707825 */ /* 0x048fe200078e0280 */
[----:B------:R-:W2:Y:S04]  /*9d00*/  LDL.64 R126, [R1+0x1f8] ;  /* 0x0001f800017e7983 */ /* 0x000ea80000100a00 */
[----:B------:R-:W3:Y:S01]  /*9d10*/  LDL.LU.64 R128, [R1+0x1f0] ;  /* 0x0001f00001807983 */ /* 0x000ee20000300a00 */
[----:B----4-:R-:W-:-:S04]  /*9d20*/  IMAD.WIDE R114, R198, 0x4, R130 ;  /* 0x00000004c6727825 */ /* 0x010fc800078e0282 */
[C---:B------:R-:W-:Y:S01]  /*9d30*/  IMAD.WIDE R116, R198.reuse, 0x4, R132 ;  /* 0x00000004c6747825 */ /* 0x040fe200078e0284 */
[----:B------:R-:W3:Y:S03]  /*9d40*/  LDL.LU.64 R130, [R1+0x1c8] ;  /* 0x0001c80001827983 */ /* 0x000ee60000300a00 */
[C---:B------:R-:W-:Y:S01]  /*9d50*/  IMAD.WIDE R118, R198.reuse, 0x4, R134 ;  /* 0x00000004c6767825 */ /* 0x040fe200078e0286 */
[----:B------:R-:W3:Y:S04]  /*9d60*/  LDL.LU.64 R132, [R1+0x1c0] ;  /* 0x0001c00001847983 */ /* 0x000ee80000300a00 */
[----:B------:R-:W3:Y:S01]  /*9d70*/  LDL.LU.64 R134, [R1+0x1a0] ;  /* 0x0001a00001867983 */ /* 0x000ee20000300a00 */
[----:B------:R-:W-:-:S03]  /*9d80*/  IMAD.WIDE R122, R198, 0x4, R138 ;  /* 0x00000004c67a7825 */ /* 0x000fc600078e028a */
[----:B------:R-:W3:Y:S01]  /*9d90*/  LDL.LU.64 R136, [R1+0x198] ;  /* 0x0001980001887983 */ /* 0x000ee20000300a00 */
[----:B------:R-:W-:-:S03]  /*9da0*/  IMAD.WIDE R124, R198, 0x4, R140 ;  /* 0x00000004c67c7825 */ /* 0x000fc600078e028c */
[----:B------:R-:W3:Y:S04]  /*9db0*/  LDL.LU.64 R138, [R1+0x180] ;  /* 0x00018000018a7983 */ /* 0x000ee80000300a00 */
[----:B------:R-:W3:Y:S01]  /*9dc0*/  LDL.LU.64 R140, [R1+0x178] ;  /* 0x00017800018c7983 */ /* 0x000ee20000300a00 */
[----:B------:R-:W-:-:S03]  /*9dd0*/  IMAD.WIDE R120, R198, 0x4, R148 ;  /* 0x00000004c6787825 */ /* 0x000fc600078e0294 */
[----:B------:R-:W3:Y:S04]  /*9de0*/  LDL.LU.64 R142, [R1+0x160] ;  /* 0x00016000018e7983 */ /* 0x000ee80000300a00 */
        /* <DEDUP_REMOVED lines=9> */
[----:B------:R-:W3:Y:S01]  /*9e80*/  LDL.LU.64 R64, [R1+0x338] ;  /* 0x0003380001407983 */ /* 0x000ee20000300a00 */
[----:B------:R-:W-:-:S02]  /*9e90*/  ISETP.GE.U32.AND P6, PT, R2, 0x7ffffee0, PT ;  /* 0x7ffffee00200780c */ /* 0x000fc40003fc6070 */
[C---:B------:R-:W-:Y:S01]  /*9ea0*/  IADD3 R2, R204.reuse, -0xe9, RZ ;  /* 0xffffff17cc027810 */ /* 0x040fe20007ffe0ff */
        /* <DEDUP_REMOVED lines=8> */
[----:B------:R1:W-:Y:S01]  /*9f30*/  LDGSTS.E [R205+0x34000], [R174.64], !P2 ;  /* 0x34000000aecd7fae */ /* 0x0003e2000d121848 */
[----:B------:R-:W-:-:S03]  /*9f40*/  IMAD.WIDE R210, R198, 0x4, R210 ;  /* 0x00000004c6d27825 */ /* 0x000fc600078e02d2 */
        /* <DEDUP_REMOVED lines=51> */
[----:B------:R1:W-:Y:S01]  /*a280*/  LDGSTS.E [R205+0x3d000], [R232.64], !P3 ;  /* 0x3d000000e8cd7fae */ /* 0x0003e2000d921848 */
[----:B------:R-:W-:-:S03]  /*a290*/  LOP3.LUT R51, R205, 0x20, RZ, 0x3c, !PT ;  /* 0x00000020cd337812 */ /* 0x000fc600078e3cff */
[----:B------:R1:W-:Y:S01]  /*a2a0*/  LDGSTS.E [R205+0x3d200], [R234.64], !P3 ;  /* 0x3d200000eacd7fae */ /* 0x0003e2000d921848 */
[----:B------:R-:W-:Y:S02]  /*a2b0*/  ISETP.GE.U32.AND P3, PT, R2, 0x7ffffeef, PT ;  /* 0x7ffffeef0200780c */ /* 0x000fe40003f66070 */
        /* <DEDUP_REMOVED lines=39> */
[----:B------:R-:W-:-:S03]  /*a530*/  ISETP.GE.U32.AND P0, PT, R2, 0x7ffffec7, PT ;  /* 0x7ffffec70200780c */ /* 0x000fc60003f06070 */
[----:B------:R-:W4:Y:S04]  /*a540*/  LDL.LU.64 R56, [R1+0x330] ;  /* 0x0003300001387983 */ /* 0x000f280000300a00 */
[----:B------:R-:W4:Y:S04]  /*a550*/  LDL.LU.64 R54, [R1+0x308] ;  /* 0x0003080001367983 */ /* 0x000f280000300a00 */
[----:B------:R-:W4:Y:S04]  /*a560*/  LDL.LU.64 R36, [R1+0x300] ;  /* 0x0003000001247983 */ /* 0x000f280000300a00 */
[----:B------:R-:W4:Y:S04]  /*a570*/  LDL.LU.64 R40, [R1+0x2d8] ;  /* 0x0002d80001287983 */ /* 0x000f280000300a00 */
[----:B------:R-:W4:Y:S01]  /*a580*/  LDL.LU.64 R58, [R1+0x2d0] ;  /* 0x0002d000013a7983 */ /* 0x000f220000300a00 */
[----:B--2---:R-:W-:-:S04]  /*a590*/  IMAD.WIDE R126, R198, 0x4, R126 ;  /* 0x00000004c67e7825 */ /* 0x004fc800078e027e */
[C---:B---3--:R-:W-:Y:S01]  /*a5a0*/  IMAD.WIDE R128, R198.reuse, 0x4, R128 ;  /* 0x00000004c6807825 */ /* 0x048fe200078e0280 */
        /* <DEDUP_REMOVED lines=32> */
[----:B------:R-:W-:-:S02]  /*a7b0*/  IMAD.WIDE R180, R198, 0x4, R60 ;  /* 0x00000004c6b47825 */ /* 0x000fc400078e023c */
[----:B------:R-:W2:Y:S02]  /*a7c0*/  LDL.LU.64 R60, [R1+0x2a8] ;  /* 0x0002a800013c7983 */ /* 0x000ea40000300a00 */
[----:B------:R-:W-:Y:S02]  /*a7d0*/  IMAD.WIDE R102, R198, 0x4, R64 ;  /* 0x00000004c6667825 */ /* 0x000fe400078e0240 */
[----:B------:R-:W3:Y:S04]  /*a7e0*/  LDL.LU.64 R38, [R1+0x2a0] ;  /* 0x0002a00001267983 */ /* 0x000ee80000300a00 */
[----:B------:R-:W3:Y:S04]  /*a7f0*/  LDL.LU.64 R64, [R1+0x278] ;  /* 0x0002780001407983 */ /* 0x000ee80000300a00 */
[----:B------:R-:W3:Y:S04]  /*a800*/  LDL.LU.64 R68, [R1+0x270] ;  /* 0x0002700001447983 */ /* 0x000ee80000300a00 */
[----:B-1----:R-:W3:Y:S01]  /*a810*/  LDL.LU.64 R50, [R1+0x248] ;  /* 0x0002480001327983 */ /* 0x002ee20000300a00 */
[----:B------:R-:W-:-:S02]  /*a820*/  IADD3 R2, R204, -0xc3, RZ ;  /* 0xffffff3dcc027810 */ /* 0x000fc40007ffe0ff */
[----:B------:R-:W-:Y:S02]  /*a830*/  IADD3 R3, R204, -0xc7, RZ ;  /* 0xffffff39cc037810 */ /* 0x000fe40007ffe0ff */
[----:B------:R-:W-:Y:S02]  /*a840*/  ISETP.GE.U32.AND P2, PT, R2, 0x7ffffefe, PT ;  /* 0x7ffffefe0200780c */ /* 0x000fe40003f46070 */
[----:B------:R-:W-:Y:S02]  /*a850*/  IADD3 R2, R204, -0xcb, RZ ;  /* 0xffffff35cc027810 */ /* 0x000fe40007ffe0ff */
[----:B------:R-:W-:Y:S02]  /*a860*/  ISETP.GE.U32.AND P4, PT, R3, 0x7ffffefa, PT ;  /* 0x7ffffefa0300780c */ /* 0x000fe40003f86070 */
[----:B------:R-:W-:Y:S02]  /*a870*/  ISETP.GE.U32.AND P3, PT, R2, 0x7ffffef6, PT ;  /* 0x7ffffef60200780c */ /* 0x000fe40003f66070 */
[----:B------:R-:W-:-:S02]  /*a880*/  IADD3 R3, R204, -0xcf, RZ ;  /* 0xffffff31cc037810 */ /* 0x000fc40007ffe0ff */
[----:B------:R-:W-:Y:S02]  /*a890*/  IADD3 R2, R204, -0xd3, RZ ;  /* 0xffffff2dcc027810 */ /* 0x000fe40007ffe0ff */
[----:B------:R-:W-:Y:S02]  /*a8a0*/  ISETP.GE.U32.AND P5, PT, R3, 0x7ffffef2, PT ;  /* 0x7ffffef20300780c */ /* 0x000fe40003fa6070 */
[----:B------:R-:W-:Y:S02]  /*a8b0*/  ISETP.GE.U32.AND P6, PT, R2, 0x7ffffeee, PT ;  /* 0x7ffffeee0200780c */ /* 0x000fe40003fc6070 */
[C---:B------:R-:W-:Y:S02]  /*a8c0*/  IADD3 R3, R204.reuse, -0xd7, RZ ;  /* 0xffffff29cc037810 */ /* 0x040fe40007ffe0ff */
[----:B------:R-:W-:Y:S02]  /*a8d0*/  IADD3 R2, R204, -0xdb, RZ ;  /* 0xffffff25cc027810 */ /* 0x000fe40007ffe0ff */
[----:B------:R-:W-:-:S02]  /*a8e0*/  LOP3.LUT R99, R205, 0x40, RZ, 0x3c, !PT ;  /* 0x00000040cd637812 */ /* 0x000fc400078e3cff */
[----:B------:R-:W-:Y:S02]  /*a8f0*/  ISETP.GE.U32.AND P0, PT, R3, 0x7ffffeea, PT ;  /* 0x7ffffeea0300780c */ /* 0x000fe40003f06070 */
[----:B------:R-:W-:Y:S01]  /*a900*/  ISETP.GE.U32.AND P1, PT, R2, 0x7ffffee6, PT ;  /* 0x7ffffee60200780c */ /* 0x000fe20003f26070 */
[----:B------:R1:W-:Y:S01]  /*a910*/  LDGSTS.E [R99+0x30800], [R182.64], !P2 ;  /* 0x30800000b6637fae */ /* 0x0003e2000d121848 */
[C---:B------:R-:W-:Y:S02]  /*a920*/  IADD3 R3, R204.reuse, -0xdf, RZ ;  /* 0xffffff21cc037810 */ /* 0x040fe40007ffe0ff */
[----:B------:R-:W-:Y:S01]  /*a930*/  IADD3 R2, R204, -0xe3, RZ ;  /* 0xffffff1dcc027810 */ /* 0x000fe20007ffe0ff */
[----:B------:R1:W-:Y:S01]  /*a940*/  LDGSTS.E [R99+0x30a00], [R180.64], !P2 ;  /* 0x30a00000b4637fae */ /* 0x0003e2000d121848 */
[----:B------:R-:W-:-:S03]  /*a950*/  ISETP.GE.U32.AND P2, PT, R3, 0x7ffffee2, PT ;  /* 0x7ffffee20300780c */ /* 0x000fc60003f46070 */
[----:B------:R1:W-:Y:S01]  /*a960*/  LDGSTS.E [R99+0x31800], [R102.64], !P4 ;  /* 0x3180000066637fae */ /* 0x0003e2000e121848 */
[----:B------:R-:W-:Y:S01]  /*a970*/  IADD3 R3, R204, -0xe7, RZ ;  /* 0xffffff19cc037810 */ /* 0x000fe20007ffe0ff */
[----:B----4-:R-:W-:-:S04]  /*a980*/  IMAD.WIDE R100, R198, 0x4, R56 ;  /* 0x00000004c6647825 */ /* 0x010fc800078e0238 */
[C---:B------:R-:W-:Y:S01]  /*a990*/  IMAD.WIDE R84, R198.reuse, 0x4, R54 ;  /* 0x00000004c6547825 */ /* 0x040fe200078e0236 */
[----:B------:R1:W-:Y:S03]  /*a9a0*/  LDGSTS.E [R99+0x31a00], [R100.64], !P4 ;  /* 0x31a0000064637fae */ /* 0x0003e6000e121848 */
[----:B------:R-:W-:Y:S01]  /*a9b0*/  IMAD.WIDE R56, R198, 0x4, R36 ;  /* 0x00000004c6387825 */ /* 0x000fe200078e0224 */
[----:B------:R-:W-:Y:S01]  /*a9c0*/  ISETP.GE.U32.AND P4, PT, R2, 0x7ffffede, PT ;  /* 0x7ffffede0200780c */ /* 0x000fe20003f86070 */
[----:B------:R1:W-:Y:S02]  /*a9d0*/  LDGSTS.E [R99+0x32800], [R84.64], !P3 ;  /* 0x3280000054637fae */ /* 0x0003e4000d921848 */
[----:B------:R-:W-:Y:S01]  /*a9e0*/  IMAD.WIDE R48, R198, 0x4, R40 ;  /* 0x00000004c6307825 */ /* 0x000fe200078e0228 */
[----:B------:R-:W-:Y:S01]  /*a9f0*/  IADD3 R2, R204, -0xeb, RZ ;  /* 0xffffff15cc027810 */ /* 0x000fe20007ffe0ff */
[----:B------:R-:W4:Y:S02]  /*aa00*/  LDL.LU.64 R36, [R1+0x240] ;  /* 0x0002400001247983 */ /* 0x000f240000300a00 */
[----:B------:R-:W-:-:S02]  /*aa10*/  IMAD.WIDE R46, R198, 0x4, R58 ;  /* 0x00000004c62e7825 */ /* 0x000fc400078e023a */
[----:B------:R1:W-:Y:S01]  /*aa20*/  LDGSTS.E [R99+0x32a00], [R56.64], !P3 ;  /* 0x32a0000038637fae */ /* 0x0003e2000d921848 */
[----:B------:R-:W-:-:S03]  /*aa30*/  ISETP.GE.U32.AND P3, PT, R3, 0x7ffffeda, PT ;  /* 0x7ffffeda0300780c */ /* 0x000fc60003f66070 */
[----:B------:R-:W4:Y:S04]  /*aa40*/  LDL.LU.64 R54, [R1+0x218] ;  /* 0x0002180001367983 */ /* 0x000f280000300a00 */
[----:B------:R1:W-:Y:S04]  /*aa50*/  LDGSTS.E [R99+0x33800], [R48.64], !P5 ;  /* 0x3380000030637fae */ /* 0x0003e8000e921848 */
[----:B------:R-:W4:Y:S04]  /*aa60*/  LDL.64 R58, [R1+0x210] ;  /* 0x00021000013a7983 */ /* 0x000f280000100a00 */
[----:B------:R1:W-:Y:S01]  /*aa70*/  LDGSTS.E [R99+0x33a00], [R46.64], !P5 ;  /* 0x33a000002e637fae */ /* 0x0003e2000e921848 */
[----:B------:R-:W-:Y:S01]  /*aa80*/  ISETP.GE.U32.AND P5, PT, R2, 0x7ffffed6, PT ;  /* 0x7ffffed60200780c */ /* 0x000fe20003fa6070 */
[----:B--2---:R-:W-:-:S02]  /*aa90*/  IMAD.WIDE R40, R198, 0x4, R60 ;  /* 0x00000004c6287825 */ /* 0x004fc400078e023c */
[----:B------:R-:W2:Y:S04]  /*aaa0*/  LDL.LU.64 R60, [R1+0x1e8] ;  /* 0x0001e800013c7983 */ /* 0x000ea80000300a00 */
[----:B------:R-:W2:Y:S01]  /*aab0*/  LDL.LU.64 R62, [R1+0x1e0] ;  /* 0x0001e000013e7983 */ /* 0x000ea20000300a00 */
[----:B---3--:R-:W-:-:S03]  /*aac0*/  IMAD.WIDE R2, R198, 0x4, R64 ;  /* 0x00000004c6027825 */ /* 0x008fc600078e0240 */
[----:B------:R-:W3:Y:S01]  /*aad0*/  LDL.LU.64 R64, [R1+0x1b8] ;  /* 0x0001b80001407983 */ /* 0x000ee20000300a00 */
[----:B------:R-:W-:-:S03]  /*aae0*/  IMAD.WIDE R32, R198, 0x4, R68 ;  /* 0x00000004c6207825 */ /* 0x000fc600078e0244 */
[----:B------:R-:W2:Y:S01]  /*aaf0*/  LDL.LU.64 R68, [R1+0x1b0] ;  /* 0x0001b00001447983 */ /* 0x000ea20000300a00 */
[----:B------:R-:W-:-:S03]  /*ab00*/  IMAD.WIDE R34, R198, 0x4, R50 ;  /* 0x00000004c6227825 */ /* 0x000fc600078e0232 */
[----:B------:R-:W3:Y:S04]  /*ab10*/  LDL.LU.64 R50, [R1+0x190] ;  /* 0x0001900001327983 */ /* 0x000ee80000300a00 */
[----:B------:R-:W3:Y:S04]  /*ab20*/  LDL.LU.64 R44, [R1+0x188] ;  /* 0x00018800012c7983 */ /* 0x000ee80000300a00 */
[----:B------:R-:W4:Y:S04]  /*ab30*/  LDL.64 R42, [R1+0x170] ;  /* 0x00017000012a7983 */ /* 0x000f280000100a00 */
[----:B------:R-:W4:Y:S04]  /*ab40*/  LDL.LU.64 R74, [R1+0x168] ;  /* 0x00016800014a7983 */ /* 0x000f280000300a00 */
[----:B------:R-:W4:Y:S04]  /*ab50*/  LDL.LU.64 R82, [R1+0x150] ;  /* 0x0001500001527983 */ /* 0x000f280000300a00 */
[----:B------:R-:W4:Y:S04]  /*ab60*/  LDL.64 R78, [R1+0x148] ;  /* 0x00014800014e7983 */ /* 0x000f280000100a00 */
[----:B------:R-:W4:Y:S04]  /*ab70*/  LDL.64 R80, [R1+0x130] ;  /* 0x0001300001507983 */ /* 0x000f280000100a00 */
[----:B------:R-:W4:Y:S01]  /*ab80*/  LDL.LU.64 R52, [R1+0x128] ;  /* 0x0001280001347983 */ /* 0x000f220000300a00 */
[----:B------:R-:W-:Y:S01]  /*ab90*/  IMAD.WIDE R38, R198, 0x4, R38 ;  /* 0x00000004c6267825 */ /* 0x000fe200078e0226 */
[----:B------:R-:W-:-:S02]  /*aba0*/  IADD3 R5, R204, -0xef, RZ ;  /* 0xffffff11cc057810 */ /* 0x000fc40007ffe0ff */
[----:B------:R1:W-:Y:S01]  /*abb0*/  LDGSTS.E [R99+0x34800], [R40.64], !P6 ;  /* 0x3480000028637fae */ /* 0x0003e2000f121848 */
[----:B------:R-:W-:-:S03]  /*abc0*/  IADD3 R4, R204, -0xf3, RZ ;  /* 0xffffff0dcc047810 */ /* 0x000fc60007ffe0ff */
[----:B------:R1:W-:Y:S01]  /*abd0*/  LDGSTS.E [R99+0x34a00], [R38.64], !P6 ;  /* 0x34a0000026637fae */ /* 0x0003e2000f121848 */
[----:B--2---:R-:W-:-:S04]  /*abe0*/  IMAD.WIDE R66, R198, 0x4, R68 ;  /* 0x00000004c6427825 */ /* 0x004fc800078e0244 */
[----:B---3--:R-:W-:-:S04]  /*abf0*/  IMAD.WIDE R70, R198, 0x4, R44 ;  /* 0x00000004c6467825 */ /* 0x008fc800078e022c */
[C---:B----4-:R-:W-:Y:S01]  /*ac00*/  IMAD.WIDE R72, R198.reuse, 0x4, R42 ;  /* 0x00000004c6487825 */ /* 0x050fe200078e022a */
[----:B------:R-:W-:Y:S01]  /*ac10*/  ISETP.GE.U32.AND P6, PT, R5, 0x7ffffed2, PT ;  /* 0x7ffffed20500780c */ /* 0x000fe20003fc6070 */
[----:B------:R1:W-:Y:S02]  /*ac20*/  LDGSTS.E [R99+0x35800], [R2.64], !P0 ;  /* 0x3580000002637fae */ /* 0x0003e4000c121848 */
[C---:B------:R-:W-:Y:S02]  /*ac30*/  IMAD.WIDE R68, R198.reuse, 0x4, R50 ;  /* 0x00000004c6447825 */ /* 0x040fe400078e0232 */
[----:B------:R-:W2:Y:S04]  /*ac40*/  LDL.LU.64 R50, [R1+0x110] ;  /* 0x0001100001327983 */ /* 0x000ea80000300a00 */
[----:B------:R-:W3:Y:S04]  /*ac50*/  LDL.LU.64 R44, [R1+0x108] ;  /* 0x00010800012c7983 */ /* 0x000ee80000300a00 */
[----:B------:R-:W4:Y:S04]  /*ac60*/  LDL.LU.64 R42, [R1+0xf0] ;  /* 0x0000f000012a7983 */ /* 0x000f280000300a00 */
[----:B------:R-:W4:Y:S04]  /*ac70*/  LDL.LU.64 R104, [R1+0xe0] ;  /* 0x0000e00001687983 */ /* 0x000f280000300a00 */
[----:B------:R-:W4:Y:S04]  /*ac80*/  LDL.LU.64 R178, [R1+0x358] ;  /* 0x0003580001b27983 */ /* 0x000f280000300a00 */
[----:B------:R-:W4:Y:S04]  /*ac90*/  LDL.LU.64 R176, [R1+0x350] ;  /* 0x0003500001b07983 */ /* 0x000f280000300a00 */
[----:B------:R-:W1:Y:S01]  /*aca0*/  LDL.LU.64 R250, [R1+0x328] ;  /* 0x0003280001fa7983 */ /* 0x000e620000300a00 */
[----:B------:R-:W-:Y:S01]  /*acb0*/  IMAD.WIDE R36, R198, 0x4, R36 ;  /* 0x00000004c6247825 */ /* 0x000fe200078e0224 */
[----:B------:R-:W-:-:S02]  /*acc0*/  IADD3 R5, R204, -0xf7, RZ ;  /* 0xffffff09cc057810 */ /* 0x000fc40007ffe0ff */
[----:B------:R1:W-:Y:S01]  /*acd0*/  LDGSTS.E [R99+0x35a00], [R32.64], !P0 ;  /* 0x35a0000020637fae */ /* 0x0003e2000c121848 */
[----:B------:R-:W-:Y:S01]  /*ace0*/  IMAD.WIDE R54, R198, 0x4, R54 ;  /* 0x00000004c6367825 */ /* 0x000fe200078e0236 */
[----:B------:R-:W-:Y:S02]  /*acf0*/  ISETP.GE.U32.AND P0, PT, R4, 0x7ffffece, PT ;  /* 0x7ffffece0400780c */ /* 0x000fe40003f06070 */
[----:B------:R-:W4:Y:S01]  /*ad00*/  LDL.LU.64 R96, [R1+0x320] ;  /* 0x0003200001607983 */ /* 0x000f220000300a00 */
[----:B------:R-:W-:Y:S01]  /*ad10*/  IMAD.WIDE R76, R198, 0x4, R82 ;  /* 0x00000004c64c7825 */ /* 0x000fe200078e0252 */
[----:B------:R-:W-:Y:S02]  /*ad20*/  IADD3 R4, R204, -0xfb, RZ ;  /* 0xffffff05cc047810 */ /* 0x000fe40007ffe0ff */
[----:B------:R1:W-:Y:S01]  /*ad30*/  LDGSTS.E [R99+0x36800], [R34.64], !P1 ;  /* 0x3680000022637fae */ /* 0x0003e2000c921848 */
[----:B------:R-:W-:-:S03]  /*ad40*/  IMAD.WIDE R58, R198, 0x4, R58 ;  /* 0x00000004c63a7825 */ /* 0x000fc600078e023a */
[----:B------:R1:W-:Y:S01]  /*ad50*/  LDGSTS.E [R99+0x36a00], [R36.64], !P1 ;  /* 0x36a0000024637fae */ /* 0x0003e2000c921848 */
[C---:B------:R-:W-:Y:S01]  /*ad60*/  IMAD.WIDE R82, R198.reuse, 0x4, R52 ;  /* 0x00000004c6527825 */ /* 0x040fe200078e0234 */
[----:B------:R-:W-:Y:S02]  /*ad70*/  ISETP.GE.U32.AND P1, PT, R5, 0x7ffffeca, PT ;  /* 0x7ffffeca0500780c */ /* 0x000fe40003f26070 */
[----:B------:R-:W4:Y:S01]  /*ad80*/  LDL.LU.64 R52, [R1+0x2f8] ;  /* 0x0002f80001347983 */ /* 0x000f220000300a00 */
[----:B------:R-:W-:Y:S01]  /*ad90*/  IMAD.WIDE R60, R198, 0x4, R60 ;  /* 0x00000004c63c7825 */ /* 0x000fe200078e023c */
[----:B------:R-:W-:Y:S02]  /*ada0*/  IADD3 R5, R204, -0xff, RZ ;  /* 0xffffff01cc057810 */ /* 0x000fe40007ffe0ff */
[----:B------:R1:W-:Y:S01]  /*adb0*/  LDGSTS.E [R99+0x37800], [R54.64], !P2 ;  /* 0x3780000036637fae */ /* 0x0003e2000d121848 */
[----:B------:R-:W-:-:S03]  /*adc0*/  IMAD.WIDE R62, R198, 0x4, R62 ;  /* 0x00000004c63e7825 */ /* 0x000fc600078e023e */
[----:B------:R1:W-:Y:S01]  /*add0*/  LDGSTS.E [R99+0x37a00], [R58.64], !P2 ;  /* 0x37a000003a637fae */ /* 0x0003e2000d121848 */
[----:B------:R-:W-:Y:S01]  /*ade0*/  IMAD.WIDE R64, R198, 0x4, R64 ;  /* 0x00000004c6407825 */ /* 0x000fe200078e0240 */
[----:B------:R-:W-:Y:S02]  /*adf0*/  ISETP.GE.U32.AND P2, PT, R4, 0x7ffffec6, PT ;  /* 0x7ffffec60400780c */ /* 0x000fe40003f46070 */
[----:B------:R1:W-:Y:S01]  /*ae00*/  LDGSTS.E [R99+0x38800], [R60.64], !P4 ;  /* 0x388000003c637fae */ /* 0x0003e2000e121848 */
[----:B------:R-:W-:-:S03]  /*ae10*/  IMAD.WIDE R74, R198, 0x4, R74 ;  /* 0x00000004c64a7825 */ /* 0x000fc600078e024a */
[----:B------:R1:W-:Y:S01]  /*ae20*/  LDGSTS.E [R99+0x38a00], [R62.64], !P4 ;  /* 0x38a000003e637fae */ /* 0x0003e2000e121848 */
[----:B------:R-:W-:Y:S01]  /*ae30*/  ISETP.GE.U32.AND P4, PT, R5, 0x7ffffec2, PT ;  /* 0x7ffffec20500780c */ /* 0x000fe20003f86070 */
[C---:B------:R-:W-:Y:S02]  /*ae40*/  IMAD.WIDE R78, R198.reuse, 0x4, R78 ;  /* 0x00000004c64e7825 */ /* 0x040fe400078e024e */
[----:B------:R1:W-:Y:S02]  /*ae50*/  LDGSTS.E [R99+0x39800], [R64.64], !P3 ;  /* 0x3980000040637fae */ /* 0x0003e4000d921848 */
[C---:B------:R-:W-:Y:S02]  /*ae60*/  IMAD.WIDE R80, R198.reuse, 0x4, R80 ;  /* 0x00000004c6507825 */ /* 0x040fe400078e0250 */
[----:B------:R1:W-:Y:S04]  /*ae70*/  LDGSTS.E [R99+0x39a00], [R66.64], !P3 ;  /* 0x39a0000042637fae */ /* 0x0003e8000d921848 */
[----:B------:R1:W-:Y:S04]  /*ae80*/  LDGSTS.E [R99+0x3a800], [R68.64], !P5 ;  /* 0x3a80000044637fae */ /* 0x0003e8000e921848 */
[----:B------:R1:W-:Y:S04]  /*ae90*/  LDGSTS.E [R99+0x3aa00], [R70.64], !P5 ;  /* 0x3aa0000046637fae */ /* 0x0003e8000e921848 */
[----:B------:R1:W-:Y:S04]  /*aea0*/  LDGSTS.E [R99+0x3b800], [R72.64], !P6 ;  /* 0x3b80000048637fae */ /* 0x0003e8000f121848 */
[----:B------:R1:W-:Y:S04]  /*aeb0*/  LDGSTS.E [R99+0x3ba00], [R74.64], !P6 ;  /* 0x3ba000004a637fae */ /* 0x0003e8000f121848 */
[----:B------:R1:W-:Y:S04]  /*aec0*/  LDGSTS.E [R99+0x3c800], [R76.64], !P0 ;  /* 0x3c8000004c637fae */ /* 0x0003e8000c121848 */
[----:B------:R1:W-:Y:S04]  /*aed0*/  LDGSTS.E [R99+0x3ca00], [R78.64], !P0 ;  /* 0x3ca000004e637fae */ /* 0x0003e8000c121848 */
[----:B------:R1:W-:Y:S04]  /*aee0*/  LDGSTS.E [R99+0x3d800], [R80.64], !P1 ;  /* 0x3d80000050637fae */ /* 0x0003e8000c921848 */
[----:B------:R1:W-:Y:S01]  /*aef0*/  LDGSTS.E [R99+0x3da00], [R82.64], !P1 ;  /* 0x3da0000052637fae */ /* 0x0003e2000c921848 */
[----:B--2---:R-:W-:-:S03]  /*af00*/  IMAD.WIDE R86, R198, 0x4, R50 ;  /* 0x00000004c6567825 */ /* 0x004fc600078e0232 */
[----:B------:R-:W2:Y:S01]  /*af10*/  LDL.LU.64 R50, [R1+0x2f0] ;  /* 0x0002f00001327983 */ /* 0x000ea20000300a00 */
[----:B---3--:R-:W-:-:S03]  /*af20*/  IMAD.WIDE R92, R198, 0x4, R44 ;  /* 0x00000004c65c7825 */ /* 0x008fc600078e022c */
[----:B------:R-:W3:Y:S01]  /*af30*/  LDL.LU.64 R44, [R1+0x2c8] ;  /* 0x0002c800012c7983 */ /* 0x000ee20000300a00 */
[----:B----4-:R-:W-:-:S03]  /*af40*/  IMAD.WIDE R94, R198, 0x4, R42 ;  /* 0x00000004c65e7825 */ /* 0x010fc600078e022a */
[----:B------:R-:W4:Y:S04]  /*af50*/  LDL.LU.64 R42, [R1+0x2c0] ;  /* 0x0002c000012a7983 */ /* 0x000f280000300a00 */
[----:B------:R-:W4:Y:S04]  /*af60*/  LDL.LU.64 R160, [R1+0x298] ;  /* 0x0002980001a07983 */ /* 0x000f280000300a00 */
[----:B------:R-:W4:Y:S04]  /*af70*/  LDL.LU.64 R158, [R1+0x290] ;  /* 0x00029000019e7983 */ /* 0x000f280000300a00 */
[----:B------:R-:W4:Y:S04]  /*af80*/  LDL.LU.64 R170, [R1+0x268] ;  /* 0x0002680001aa7983 */ /* 0x000f280000300a00 */
[----:B------:R-:W4:Y:S01]  /*af90*/  LDL.LU.64 R188, [R1+0x260] ;  /* 0x0002600001bc7983 */ /* 0x000f220000300a00 */
[----:B------:R-:W-:-:S03]  /*afa0*/  IMAD.WIDE R104, R198, 0x4, R104 ;  /* 0x00000004c6687825 */ /* 0x000fc600078e0268 */
[----:B------:R-:W4:Y:S04]  /*afb0*/  LDL.LU.64 R168, [R1+0x238] ;  /* 0x0002380001a87983 */ /* 0x000f280000300a00 */
[----:B------:R-:W4:Y:S04]  /*afc0*/  LDL.LU.64 R162, [R1+0x230] ;  /* 0x0002300001a27983 */ /* 0x000f280000300a00 */
[----:B------:R1:W-:Y:S04]  /*afd0*/  LDGSTS.E [R99+0x3e800], [R86.64], !P2 ;  /* 0x3e80000056637fae */ /* 0x0003e8000d121848 */
[----:B------:R-:W4:Y:S04]  /*afe0*/  LDL.LU.64 R190, [R1+0x208] ;  /* 0x0002080001be7983 */ /* 0x000f280000300a00 */
[----:B------:R1:W-:Y:S04]  /*aff0*/  LDGSTS.E [R99+0x3ea00], [R92.64], !P2 ;  /* 0x3ea000005c637fae */ /* 0x0003e8000d121848 */
[----:B------:R1:W-:Y:S04]  /*b000*/  LDGSTS.E [R99+0x3f800], [R94.64], !P4 ;  /* 0x3f8000005e637fae */ /* 0x0003e8000e121848 */
[----:B------:R1:W-:Y:S02]  /*b010*/  LDGSTS.E [R99+0x3fa00], [R104.64], !P4 ;  /* 0x3fa0000068637fae */ /* 0x0003e4000e121848 */
[----:B-1----:R-:W-:-:S02]  /*b020*/  IMAD.WIDE R98, R198, 0x4, R250 ;  /* 0x00000004c6627825 */ /* 0x002fc400078e02fa */
[----:B------:R-:W4:Y:S01]  /*b030*/  LDL.LU.64 R250, [R1+0x200] ;  /* 0x0002000001fa7983 */ /* 0x000f220000300a00 */
[C---:B------:R-:W-:Y:S02]  /*b040*/  IADD3 R4, R204.reuse, -0xc4, RZ ;  /* 0xffffff3ccc047810 */ /* 0x040fe40007ffe0ff */
[----:B------:R-:W-:Y:S02]  /*b050*/  IADD3 R5, R204, -0xc8, RZ ;  /* 0xffffff38cc057810 */ /* 0x000fe40007ffe0ff */
[----:B------:R-:W-:Y:S02]  /*b060*/  ISETP.GE.U32.AND P3, PT, R4, 0x7ffffefd, PT ;  /* 0x7ffffefd0400780c */ /* 0x000fe40003f66070 */
[C---:B------:R-:W-:Y:S02]  /*b070*/  IADD3 R4, R204.reuse, -0xcc, RZ ;  /* 0xffffff34cc047810 */ /* 0x040fe40007ffe0ff */
[----:B------:R-:W-:Y:S02]  /*b080*/  ISETP.GE.U32.AND P5, PT, R5, 0x7ffffef9, PT ;  /* 0x7ffffef90500780c */ /* 0x000fe40003fa6070 */
[----:B------:R-:W-:-:S02]  /*b090*/  IADD3 R5, R204, -0xd0, RZ ;  /* 0xffffff30cc057810 */ /* 0x000fc40007ffe0ff */
[----:B------:R-:W-:Y:S02]  /*b0a0*/  ISETP.GE.U32.AND P6, PT, R4, 0x7ffffef5, PT ;  /* 0x7ffffef50400780c */ /* 0x000fe40003fc6070 */
[C---:B------:R-:W-:Y:S02]  /*b0b0*/  IADD3 R4, R204.reuse, -0xd4, RZ ;  /* 0xffffff2ccc047810 */ /* 0x040fe40007ffe0ff */
[----:B------:R-:W-:Y:S02]  /*b0c0*/  ISETP.GE.U32.AND P0, PT, R5, 0x7ffffef1, PT ;  /* 0x7ffffef10500780c */ /* 0x000fe40003f06070 */
[----:B------:R-:W-:Y:S01]  /*b0d0*/  IADD3 R5, R204, -0xd8, RZ ;  /* 0xffffff28cc057810 */ /* 0x000fe20007ffe0ff */
[----:B------:R-:W-:Y:S01]  /*b0e0*/  IMAD.WIDE R178, R198, 0x4, R178 ;  /* 0x00000004c6b27825 */ /* 0x000fe200078e02b2 */
[----:B------:R-:W-:Y:S02]  /*b0f0*/  ISETP.GE.U32.AND P1, PT, R4, 0x7ffffeed, PT ;  /* 0x7ffffeed0400780c */ /* 0x000fe40003f26070 */
[----:B------:R-:W-:Y:S01]  /*b100*/  ISETP.GE.U32.AND P2, PT, R5, 0x7ffffee9, PT ;  /* 0x7ffffee90500780c */ /* 0x000fe20003f46070 */
[C---:B------:R-:W-:Y:S01]  /*b110*/  IMAD.WIDE R176, R198.reuse, 0x4, R176 ;  /* 0x00000004c6b07825 */ /* 0x040fe200078e02b0 */
[----:B------:R1:W-:Y:S03]  /*b120*/  LDGSTS.E [R252+0x30c00], [R178.64], !P3 ;  /* 0x30c00000b2fc7fae */ /* 0x0003e6000d921848 */
[----:B------:R-:W-:Y:S01]  /*b130*/  IMAD.WIDE R96, R198, 0x4, R96 ;  /* 0x00000004c6607825 */ /* 0x000fe200078e0260 */
[----:B------:R-:W-:Y:S01]  /*b140*/  IADD3 R4, R204, -0xdc, RZ ;  /* 0xffffff24cc047810 */ /* 0x000fe20007ffe0ff */
[----:B------:R1:W-:Y:S02]  /*b150*/  LDGSTS.E [R252+0x30e00], [R176.64], !P3 ;  /* 0x30e00000b0fc7fae */ /* 0x0003e4000d921848 */
[----:B------:R-:W-:-:S02]  /*b160*/  IMAD.WIDE R52, R198, 0x4, R52 ;  /* 0x00000004c6347825 */ /* 0x000fc400078e0234 */
[----:B------:R1:W-:Y:S01]  /*b170*/  LDGSTS.E [R252+0x31c00], [R98.64], !P5 ;  /* 0x31c0000062fc7fae */ /* 0x0003e2000e921848 */
[----:B------:R-:W-:-:S03]  /*b180*/  ISETP.GE.U32.AND P4, PT, R4, 0x7ffffee5, PT ;  /* 0x7ffffee50400780c */ /* 0x000fc60003f86070 */
[----:B------:R1:W-:Y:S04]  /*b190*/  LDGSTS.E [R252+0x31e00], [R96.64], !P5 ;  /* 0x31e0000060fc7fae */ /* 0x0003e8000e921848 */
[----:B------:R1:W-:Y:S01]  /*b1a0*/  LDGSTS.E [R252+0x32c00], [R52.64], !P6 ;  /* 0x32c0000034fc7fae */ /* 0x0003e2000f121848 */
[----:B--2---:R-:W-:-:S04]  /*b1b0*/  IMAD.WIDE R50, R198, 0x4, R50 ;  /* 0x00000004c6327825 */ /* 0x004fc800078e0232 */
[C---:B---3--:R-:W-:Y:S01]  /*b1c0*/  IMAD.WIDE R44, R198.reuse, 0x4, R44 ;  /* 0x00000004c62c7825 */ /* 0x048fe200078e022c */
[----:B------:R1:W-:Y:S03]  /*b1d0*/  LDGSTS.E [R252+0x32e00], [R50.64], !P6 ;  /* 0x32e0000032fc7fae */ /* 0x0003e6000f121848 */
[C---:B----4-:R-:W-:Y:S01]  /*b1e0*/  IMAD.WIDE R42, R198.reuse, 0x4, R42 ;  /* 0x00000004c62a7825 */ /* 0x050fe200078e022a */
[----:B------:R1:W-:Y:S03]  /*b1f0*/  LDGSTS.E [R252+0x33c00], [R44.64], !P0 ;  /* 0x33c000002cfc7fae */ /* 0x0003e6000c121848 */
[C---:B------:R-:W-:Y:S01]  /*b200*/  IMAD.WIDE R186, R198.reuse, 0x4, R160 ;  /* 0x00000004c6ba7825 */ /* 0x040fe200078e02a0 */
[----:B------:R1:W-:Y:S03]  /*b210*/  LDGSTS.E [R252+0x33e00], [R42.64], !P0 ;  /* 0x33e000002afc7fae */ /* 0x0003e6000c121848 */
[C---:B------:R-:W-:Y:S01]  /*b220*/  IMAD.WIDE R174, R198.reuse, 0x4, R158 ;  /* 0x00000004c6ae7825 */ /* 0x040fe200078e029e */
[----:B------:R-:W2:Y:S03]  /*b230*/  LDL.LU.64 R160, [R1+0x1d8] ;  /* 0x0001d80001a07983 */ /* 0x000ea60000300a00 */
[C---:B------:R-:W-:Y:S01]  /*b240*/  IMAD.WIDE R172, R198.reuse, 0x4, R170 ;  /* 0x00000004c6ac7825 */ /* 0x040fe200078e02aa */
[----:B------:R-:W3:Y:S03]  /*b250*/  LDL.LU.64 R158, [R1+0x1d0] ;  /* 0x0001d000019e7983 */ /* 0x000ee60000300a00 */
[C---:B------:R-:W-:Y:S01]  /*b260*/  IMAD.WIDE R170, R198.reuse, 0x4, R188 ;  /* 0x00000004c6aa7825 */ /* 0x040fe200078e02bc */
[----:B------:R4:W-:Y:S04]  /*b270*/  STL.64 [R1+0xe0], R186 ;  /* 0x0000e0ba01007387 */ /* 0x0009e80000100a00 */
[----:B------:R1:W-:Y:S04]  /*b280*/  STL.64 [R1+0xf8], R174 ;  /* 0x0000f8ae01007387 */ /* 0x0003e80000100a00 */
[----:B------:R4:W-:Y:S04]  /*b290*/  LDGSTS.E [R252+0x34c00], [R186.64], !P1 ;  /* 0x34c00000bafc7fae */ /* 0x0009e8000c921848 */
[----:B------:R1:W-:Y:S04]  /*b2a0*/  STL.64 [R1+0x100], R172 ;  /* 0x000100ac01007387 */ /* 0x0003e80000100a00 */
[----:B------:R1:W-:Y:S04]  /*b2b0*/  LDGSTS.E [R252+0x34e00], [R174.64], !P1 ;  /* 0x34e00000aefc7fae */ /* 0x0003e8000c921848 */
[----:B------:R-:W3:Y:S01]  /*b2c0*/  LDL.LU.64 R188, [R1+0x1a8] ;  /* 0x0001a80001bc7983 */ /* 0x000ee20000300a00 */
[----:B----4-:R-:W-:-:S03]  /*b2d0*/  IMAD.WIDE R186, R198, 0x4, R162 ;  /* 0x00000004c6ba7825 */ /* 0x010fc600078e02a2 */
[----:B------:R4:W-:Y:S04]  /*b2e0*/  STL.64 [R1+0x108], R170 ;  /* 0x000108aa01007387 */ /* 0x0009e80000100a00 */
[----:B------:R1:W-:Y:S04]  /*b2f0*/  LDGSTS.E [R252+0x35c00], [R172.64], !P2 ;  /* 0x35c00000acfc7fae */ /* 0x0003e8000d121848 */
[----:B------:R-:W3:Y:S04]  /*b300*/  LDL.64 R192, [R1+0xe8] ;  /* 0x0000e80001c07983 */ /* 0x000ee80000100a00 */
[----:B------:R4:W-:Y:S04]  /*b310*/  LDGSTS.E [R252+0x35e00], [R170.64], !P2 ;  /* 0x35e00000aafc7fae */ /* 0x0009e8000d121848 */
[----:B-1----:R-:W3:Y:S04]  /*b320*/  LDL.LU.64 R174, [R1+0xd8] ;  /* 0x0000d80001ae7983 */ /* 0x002ee80000300a00 */
[----:B------:R-:W3:Y:S01]  /*b330*/  LDL.LU.64 R172, [R1+0xd0] ;  /* 0x0000d00001ac7983 */ /* 0x000ee20000300a00 */
[----:B----4-:R-:W-:-:S04]  /*b340*/  IMAD.WIDE R170, R198, 0x4, R168 ;  /* 0x00000004c6aa7825 */ /* 0x010fc800078e02a8 */
[C---:B------:R-:W-:Y:S01]  /*b350*/  IMAD.WIDE R168, R198.reuse, 0x4, R190 ;  /* 0x00000004c6a87825 */ /* 0x040fe200078e02be */
[----:B------:R1:W-:Y:S04]  /*b360*/  STL.64 [R1+0x110], R170 ;  /* 0x000110aa01007387 */ /* 0x0003e80000100a00 */
[----:B------:R-:W-:Y:S01]  /*b370*/  STL.64 [R1+0x118], R186 ;  /* 0x000118ba01007387 */ /* 0x000fe20000100a00 */
[----:B------:R-:W-:-:S03]  /*b380*/  IMAD.WIDE R162, R198, 0x4, R250 ;  /* 0x00000004c6a27825 */ /* 0x000fc600078e02fa */
[----:B------:R1:W-:Y:S01]  /*b390*/  LDGSTS.E [R252+0x36c00], [R170.64], !P4 ;  /* 0x36c00000aafc7fae */ /* 0x0003e2000e121848 */
[C---:B------:R-:W-:Y:S02]  /*b3a0*/  IADD3 R5, R204.reuse, -0xe0, RZ ;  /* 0xffffff20cc057810 */ /* 0x040fe40007ffe0ff */
[----:B------:R-:W-:Y:S01]  /*b3b0*/  IADD3 R4, R204, -0xe4, RZ ;  /* 0xffffff1ccc047810 */ /* 0x000fe20007ffe0ff */
[----:B------:R3:W-:Y:S04]  /*b3c0*/  LDGSTS.E [R252+0x36e00], [R186.64], !P4 ;  /* 0x36e00000bafc7fae */ /* 0x0007e8000e121848 */
[----:B-1----:R-:W4:Y:S04]  /*b3d0*/  LDL.LU.64 R170, [R1+0xc8] ;  /* 0x0000c80001aa7983 */ /* 0x002f280000300a00 */
[----:B------:R1:W-:Y:S04]  /*b3e0*/  STL.64 [R1+0x120], R168 ;  /* 0x000120a801007387 */ /* 0x0003e80000100a00 */
[----:B------:R-:W4:Y:S04]  /*b3f0*/  LDL.LU.64 R190, [R1+0xc0] ;  /* 0x0000c00001be7983 */ /* 0x000f280000300a00 */
[----:B------:R1:W-:Y:S04]  /*b400*/  STL.64 [R1+0x128], R162 ;  /* 0x000128a201007387 */ /* 0x0003e80000100a00 */
[----:B------:R-:W4:Y:S01]  /*b410*/  LDL.LU.64 R250, [R1+0xb8] ;  /* 0x0000b80001fa7983 */ /* 0x000f220000300a00 */
[----:B------:R-:W-:-:S02]  /*b420*/  ISETP.GE.U32.AND P3, PT, R5, 0x7ffffee1, PT ;  /* 0x7ffffee10500780c */ /* 0x000fc40003f66070 */
[----:B------:R-:W-:Y:S02]  /*b430*/  IADD3 R5, R204, -0xe8, RZ ;  /* 0xffffff18cc057810 */ /* 0x000fe40007ffe0ff */
[----:B------:R-:W-:Y:S02]  /*b440*/  ISETP.GE.U32.AND P5, PT, R4, 0x7ffffedd, PT ;  /* 0x7ffffedd0400780c */ /* 0x000fe40003fa6070 */
[----:B------:R-:W-:Y:S02]  /*b450*/  IADD3 R4, R204, -0xec, RZ ;  /* 0xffffff14cc047810 */ /* 0x000fe40007ffe0ff */
[----:B------:R-:W-:Y:S02]  /*b460*/  ISETP.GE.U32.AND P6, PT, R5, 0x7ffffed9, PT ;  /* 0x7ffffed90500780c */ /* 0x000fe40003fc6070 */
[----:B------:R-:W-:-:S03]  /*b470*/  ISETP.GE.U32.AND P0, PT, R4, 0x7ffffed5, PT ;  /* 0x7ffffed50400780c */ /* 0x000fc60003f06070 */
[----:B------:R1:W-:Y:S04]  /*b480*/  LDGSTS.E [R252+0x37c00], [R168.64], !P3 ;  /* 0x37c00000a8fc7fae */ /* 0x0003e8000d921848 */
[----:B------:R1:W-:Y:S04]  /*b490*/  LDGSTS.E [R252+0x37e00], [R162.64], !P3 ;  /* 0x37e00000a2fc7fae */ /* 0x0003e8000d921848 */
[----:B-1----:R-:W4:Y:S04]  /*b4a0*/  LDL.LU.64 R168, [R1+0xb0] ;  /* 0x0000b00001a87983 */ /* 0x002f280000300a00 */
[----:B------:R-:W4:Y:S01]  /*b4b0*/  LDL.LU.64 R162, [R1+0xa8] ;  /* 0x0000a80001a27983 */ /* 0x000f220000300a00 */
[----:B--2---:R-:W-:-:S03]  /*b4c0*/  IMAD.WIDE R194, R198, 0x4, R160 ;  /* 0x00000004c6c27825 */ /* 0x004fc600078e02a0 */
[----:B------:R-:W2:Y:S01]  /*b4d0*/  LDL.LU.64 R160, [R1+0xa0] ;  /* 0x0000a00001a07983 */ /* 0x000ea20000300a00 */
[----:B---3--:R-:W-:-:S03]  /*b4e0*/  IMAD.WIDE R186, R198, 0x4, R158 ;  /* 0x00000004c6ba7825 */ /* 0x008fc600078e029e */
[----:B------:R-:W-:Y:S04]  /*b4f0*/  STL.64 [R1+0x160], R194 ;  /* 0x000160c201007387 */ /* 0x000fe80000100a00 */
[----:B------:R-:W-:Y:S04]  /*b500*/  STL.64 [R1+0x168], R186 ;  /* 0x000168ba01007387 */ /* 0x000fe80000100a00 */
[----:B------:R-:W3:Y:S04]  /*b510*/  LDL.LU.64 R158, [R1+0x98] ;  /* 0x00009800019e7983 */ /* 0x000ee80000300a00 */
[----:B------:R1:W-:Y:S04]  /*b520*/  LDGSTS.E [R252+0x38c00], [R194.64], !P5 ;  /* 0x38c00000c2fc7fae */ /* 0x0003e8000e921848 */
[----:B------:R1:W-:Y:S01]  /*b530*/  LDGSTS.E [R252+0x38e00], [R186.64], !P5 ;  /* 0x38e00000bafc7fae */ /* 0x0003e2000e921848 */
[----:B------:R-:W-:-:S05]  /*b540*/  IMAD.WIDE R188, R198, 0x4, R188 ;  /* 0x00000004c6bc7825 */ /* 0x000fca00078e02bc */
[----:B------:R1:W-:Y:S04]  /*b550*/  STL.64 [R1+0x2a0], R188 ;  /* 0x0002a0bc01007387 */ /* 0x0003e80000100a00 */
[----:B------:R1:W-:Y:S01]  /*b560*/  LDGSTS.E [R252+0x39c00], [R188.64], !P6 ;  /* 0x39c00000bcfc7fae */ /* 0x0003e2000f121848 */
[----:B------:R-:W-:-:S05]  /*b570*/  IMAD.WIDE R192, R198, 0x4, R192 ;  /* 0x00000004c6c07825 */ /* 0x000fca00078e02c0 */
[----:B------:R-:W-:Y:S01]  /*b580*/  STL.64 [R1+0x268], R192 ;  /* 0x000268c001007387 */ /* 0x000fe20000100a00 */
[----:B------:R-:W-:-:S03]  /*b590*/  IMAD.WIDE R174, R198, 0x4, R174 ;  /* 0x00000004c6ae7825 */ /* 0x000fc600078e02ae */
[----:B-1----:R-:W3:Y:S01]  /*b5a0*/  LDL.LU.64 R188, [R1+0x90] ;  /* 0x0000900001bc7983 */ /* 0x002ee20000300a00 */
[----:B------:R-:W-:-:S03]  /*b5b0*/  IMAD.WIDE R172, R198, 0x4, R172 ;  /* 0x00000004c6ac7825 */ /* 0x000fc600078e02ac */
[----:B------:R1:W-:Y:S04]  /*b5c0*/  LDGSTS.E [R252+0x39e00], [R192.64], !P6 ;  /* 0x39e00000c0fc7fae */ /* 0x0003e8000f121848 */
[----:B------:R4:W-:Y:S04]  /*b5d0*/  STL.64 [R1+0x1a0], R174 ;  /* 0x0001a0ae01007387 */ /* 0x0009e80000100a00 */
[----:B------:R4:W-:Y:S04]  /*b5e0*/  LDGSTS.E [R252+0x3ac00], [R174.64], !P0 ;  /* 0x3ac00000aefc7fae */ /* 0x0009e8000c121848 */
[----:B------:R1:W-:Y:S04]  /*b5f0*/  STL.64 [R1+0x1a8], R172 ;  /* 0x0001a8ac01007387 */ /* 0x0003e80000100a00 */
[----:B------:R1:W-:Y:S01]  /*b600*/  LDGSTS.E [R252+0x3ae00], [R172.64], !P0 ;  /* 0x3ae00000acfc7fae */ /* 0x0003e2000c121848 */
[----:B----4-:R-:W-:-:S05]  /*b610*/  IMAD.WIDE R174, R198, 0x4, R170 ;  /* 0x00000004c6ae7825 */ /* 0x010fca00078e02aa */
[----:B------:R-:W-:Y:S01]  /*b620*/  STL.64 [R1+0x1e0], R174 ;  /* 0x0001e0ae01007387 */ /* 0x000fe20000100a00 */
[----:B-1----:R-:W-:-:S03]  /*b630*/  IMAD.WIDE R172, R198, 0x4, R190 ;  /* 0x00000004c6ac7825 */ /* 0x002fc600078e02be */
[----:B------:R-:W4:Y:S04]  /*b640*/  LDL.LU.64 R190, [R1+0x88] ;  /* 0x0000880001be7983 */ /* 0x000f280000300a00 */
[----:B------:R-:W-:Y:S01]  /*b650*/  STL.64 [R1+0x2e8], R172 ;  /* 0x0002e8ac01007387 */ /* 0x000fe20000100a00 */
[----:B------:R-:W-:-:S03]  /*b660*/  IMAD.WIDE R170, R198, 0x4, R250 ;  /* 0x00000004c6aa7825 */ /* 0x000fc600078e02fa */
[----:B------:R-:W4:Y:S04]  /*b670*/  LDL.LU.64 R250, [R1+0x80] ;  /* 0x0000800001fa7983 */ /* 0x000f280000300a00 */
[----:B------:R-:W1:Y:S01]  /*b680*/  S2R R187, SR_TID.X ;  /* 0x0000000000bb7919 */ /* 0x000e620000002100 */
[C---:B------:R-:W-:Y:S02]  /*b690*/  IADD3 R5, R204.reuse, -0xf0, RZ ;  /* 0xffffff10cc057810 */ /* 0x040fe40007ffe0ff */
[----:B------:R-:W-:Y:S02]  /*b6a0*/  IADD3 R4, R204, -0xf4, RZ ;  /* 0xffffff0ccc047810 */ /* 0x000fe40007ffe0ff */
[----:B------:R-:W-:Y:S02]  /*b6b0*/  ISETP.GE.U32.AND P1, PT, R5, 0x7ffffed1, PT ;  /* 0x7ffffed10500780c */ /* 0x000fe40003f26070 */
[----:B------:R-:W-:-:S02]  /*b6c0*/  ISETP.GE.U32.AND P2, PT, R4, 0x7ffffecd, PT ;  /* 0x7ffffecd0400780c */ /* 0x000fc40003f46070 */
[C---:B------:R-:W-:Y:S02]  /*b6d0*/  IADD3 R5, R204.reuse, -0xf8, RZ ;  /* 0xffffff08cc057810 */ /* 0x040fe40007ffe0ff */
[----:B------:R-:W-:Y:S02]  /*b6e0*/  IADD3 R4, R204, -0xfc, RZ ;  /* 0xffffff04cc047810 */ /* 0x000fe40007ffe0ff */
[----:B------:R-:W-:Y:S02]  /*b6f0*/  ISETP.GE.U32.AND P4, PT, R5, 0x7ffffec9, PT ;  /* 0x7ffffec90500780c */ /* 0x000fe40003f86070 */
[----:B------:R-:W-:Y:S02]  /*b700*/  ISETP.GE.U32.AND P3, PT, R4, 0x7ffffec5, PT ;  /* 0x7ffffec50400780c */ /* 0x000fe40003f66070 */
[----:B------:R-:W-:Y:S01]  /*b710*/  IADD3 R4, R204, -0x100, RZ ;  /* 0xffffff00cc047810 */ /* 0x000fe20007ffe0ff */
[----:B------:R2:W-:Y:S01]  /*b720*/  LDGSTS.E [R252+0x3bc00], [R174.64], !P1 ;  /* 0x3bc00000aefc7fae */ /* 0x0005e2000c921848 */
[----:B------:R-:W-:Y:S01]  /*b730*/  IMAD.WIDE R168, R198, 0x4, R168 ;  /* 0x00000004c6a87825 */ /* 0x000fe200078e02a8 */
[----:B-1----:R-:W-:-:S02]  /*b740*/  LOP3.LUT R187, R187, 0x3f, RZ, 0xc0, !PT ;  /* 0x0000003fbbbb7812 */ /* 0x002fc400078ec0ff */
[----:B------:R1:W-:Y:S01]  /*b750*/  LDGSTS.E [R252+0x3be00], [R172.64], !P1 ;  /* 0x3be00000acfc7fae */ /* 0x0003e2000c921848 */
[----:B------:R-:W-:Y:S02]  /*b760*/  ISETP.GE.U32.AND P5, PT, R4, 0x7ffffec1, PT ;  /* 0x7ffffec10400780c */ /* 0x000fe40003fa6070 */
[----:B------:R-:W-:Y:S01]  /*b770*/  ISETP.GE.AND P6, PT, R187, R4, PT ;  /* 0x00000004bb00720c */ /* 0x000fe20003fc6270 */
[----:B------:R1:W-:Y:S01]  /*b780*/  STL.64 [R1+0x220], R170 ;  /* 0x000220aa01007387 */ /* 0x0003e20000100a00 */
[----:B------:R-:W-:-:S03]  /*b790*/  IADD3 R4, R204, -0x109, RZ ;  /* 0xfffffef7cc047810 */ /* 0x000fc60007ffe0ff */
[----:B------:R1:W-:Y:S04]  /*b7a0*/  LDGSTS.E [R252+0x3cc00], [R170.64], !P2 ;  /* 0x3cc00000aafc7fae */ /* 0x0003e8000d121848 */
[----:B------:R2:W-:Y:S04]  /*b7b0*/  STL.64 [R1+0x2c0], R168 ;  /* 0x0002c0a801007387 */ /* 0x0005e80000100a00 */
[----:B------:R2:W-:Y:S01]  /*b7c0*/  LDGSTS.E [R252+0x3ce00], [R168.64], !P2 ;  /* 0x3ce00000a8fc7fae */ /* 0x0005e2000d121848 */
[----:B------:R-:W-:Y:S01]  /*b7d0*/  ISETP.GE.U32.AND P2, PT, R4, 0x7ffffeb8, PT ;  /* 0x7ffffeb80400780c */ /* 0x000fe20003f46070 */
[----:B-1----:R-:W-:Y:S01]  /*b7e0*/  IMAD.WIDE R170, R198, 0x4, R162 ;  /* 0x00000004c6aa7825 */ /* 0x002fe200078e02a2 */
[----:B------:R-:W-:-:S04]  /*b7f0*/  IADD3 R4, R204, -0x10d, RZ ;  /* 0xfffffef3cc047810 */ /* 0x000fc80007ffe0ff */
[----:B------:R1:W-:Y:S04]  /*b800*/  STL.64 [R1+0x260], R170 ;  /* 0x000260aa01007387 */ /* 0x0003e80000100a00 */
[----:B------:R1:W-:Y:S04]  /*b810*/  LDGSTS.E [R252+0x3dc00], [R170.64], !P4 ;  /* 0x3dc00000aafc7fae */ /* 0x0003e8000e121848 */
[----:B------:R-:W4:Y:S01]  /*b820*/  LDL.LU.64 R202, [R1+0x78] ;  /* 0x0000780001ca7983 */ /* 0x000f220000300a00 */
[----:B--2---:R-:W-:-:S05]  /*b830*/  IMAD.WIDE R168, R198, 0x4, R160 ;  /* 0x00000004c6a87825 */ /* 0x004fca00078e02a0 */
[----:B------:R2:W-:Y:S01]  /*b840*/  LDGSTS.E [R252+0x3de00], [R168.64], !P4 ;  /* 0x3de00000a8fc7fae */ /* 0x0005e2000e121848 */
[----:B------:R-:W-:Y:S02]  /*b850*/  ISETP.GE.U32.AND P4, PT, R4, 0x7ffffeb4, PT ;  /* 0x7ffffeb40400780c */ /* 0x000fe40003f86070 */
[----:B------:R-:W-:Y:S01]  /*b860*/  LOP3.LUT R4, R205, 0x60, RZ, 0x3c, !PT ;  /* 0x00000060cd047812 */ /* 0x000fe200078e3cff */
[----:B------:R-:W-:Y:S01]  /*b870*/  STL.64 [R1+0x2b8], R168 ;  /* 0x0002b8a801007387 */ /* 0x000fe20000100a00 */
[----:B---3--:R-:W-:-:S03]  /*b880*/  IMAD.WIDE R162, R198, 0x4, R158 ;  /* 0x00000004c6a27825 */ /* 0x008fc600078e029e */
[----:B------:R-:W3:Y:S04]  /*b890*/  LDL.LU.64 R192, [R1+0x70] ;  /* 0x0000700001c07983 */ /* 0x000ee80000300a00 */
[----:B------:R-:W3:Y:S04]  /*b8a0*/  LDL.LU.64 R172, [R1+0x68] ;  /* 0x0000680001ac7983 */ /* 0x000ee80000300a00 */
[----:B------:R-:W-:Y:S04]  /*b8b0*/  STL.64 [R1+0x228], R162 ;  /* 0x000228a201007387 */ /* 0x000fe80000100a00 */
[----:B------:R-:W3:Y:S04]  /*b8c0*/  LDL.LU.64 R160, [R1+0x60] ;  /* 0x0000600001a07983 */ /* 0x000ee80000300a00 */
[----:B------:R-:W3:Y:S04]  /*b8d0*/  LDL.LU.64 R200, [R1+0x58] ;  /* 0x0000580001c87983 */ /* 0x000ee80000300a00 */
[----:B------:R1:W-:Y:S01]  /*b8e0*/  LDGSTS.E [R4+0x3ec00], [R162.64], !P3 ;  /* 0x3ec00000a2047fae */ /* 0x0003e2000d921848 */
[----:B------:R-:W-:-:S05]  /*b8f0*/  IMAD.WIDE R158, R198, 0x4, R188 ;  /* 0x00000004c69e7825 */ /* 0x000fca00078e02bc */
[----:B------:R2:W-:Y:S04]  /*b900*/  STL.64 [R1+0x2a8], R158 ;  /* 0x0002a89e01007387 */ /* 0x0005e80000100a00 */
[----:B-1----:R-:W3:Y:S04]  /*b910*/  LDL.LU.64 R170, [R1+0x48] ;  /* 0x0000480001aa7983 */ /* 0x002ee80000300a00 */
[----:B------:R2:W-:Y:S04]  /*b920*/  LDGSTS.E [R4+0x3ee00], [R158.64], !P3 ;  /* 0x3ee000009e047fae */ /* 0x0005e8000d921848 */
[----:B--2---:R-:W2:Y:S04]  /*b930*/  LDL.LU.64 R158, [R1+0x40] ;  /* 0x00004000019e7983 */ /* 0x004ea80000300a00 */
[----:B------:R-:W2:Y:S04]  /*b940*/  LDL.LU.64 R196, [R1+0x38] ;  /* 0x0000380001c47983 */ /* 0x000ea80000300a00 */
[----:B------:R-:W2:Y:S04]  /*b950*/  LDL.LU.64 R186, [R1+0x30] ;  /* 0x0000300001ba7983 */ /* 0x000ea80000300a00 */
[----:B------:R-:W2:Y:S04]  /*b960*/  LDL.LU.64 R168, [R1+0x28] ;  /* 0x0000280001a87983 */ /* 0x000ea80000300a00 */
[----:B------:R-:W2:Y:S01]  /*b970*/  LDL.LU.64 R188, [R1+0x20] ;  /* 0x0000200001bc7983 */ /* 0x000ea20000300a00 */
[----:B----4-:R-:W-:-:S05]  /*b980*/  IMAD.WIDE R190, R198, 0x4, R190 ;  /* 0x00000004c6be7825 */ /* 0x010fca00078e02be */
[----:B------:R1:W-:Y:S01]  /*b990*/  STL.64 [R1+0x1e8], R190 ;  /* 0x0001e8be01007387 */ /* 0x0003e20000100a00 */
[----:B------:R-:W-:-:S03]  /*b9a0*/  IMAD.WIDE R250, R198, 0x4, R250 ;  /* 0x00000004c6fa7825 */ /* 0x000fc600078e02fa */
[----:B------:R-:W4:Y:S04]  /*b9b0*/  LDL.LU.64 R194, [R1+0x18] ;  /* 0x0000180001c27983 */ /* 0x000f280000300a00 */
[----:B------:R1:W-:Y:S04]  /*b9c0*/  STL.64 [R1+0x2b0], R250 ;  /* 0x0002b0fa01007387 */ /* 0x0003e80000100a00 */
[----:B------:R-:W4:Y:S04]  /*b9d0*/  LDL.LU.64 R174, [R1+0x10] ;  /* 0x0000100001ae7983 */ /* 0x000f280000300a00 */
[----:B------:R-:W4:Y:S04]  /*b9e0*/  LDL.LU.64 R162, [R1+0x8] ;  /* 0x0000080001a27983 */ /* 0x000f280000300a00 */
[----:B------:R1:W-:Y:S04]  /*b9f0*/  LDGSTS.E [R4+0x3fc00], [R190.64], !P5 ;  /* 0x3fc00000be047fae */ /* 0x0003e8000e921848 */
[----:B------:R1:W-:Y:S01]  /*ba00*/  LDGSTS.E [R4+0x3fe00], [R250.64], !P5 ;  /* 0x3fe00000fa047fae */ /* 0x0003e2000e921848 */
[----:B------:R-:W-:-:S02]  /*ba10*/  IADD3 R5, R204, -0x101, RZ ;  /* 0xfffffeffcc057810 */ /* 0x000fc40007ffe0ff */
[----:B------:R-:W-:Y:S01]  /*ba20*/  ISETP.NE.U32.AND P3, PT, R209, RZ, PT ;  /* 0x000000ffd100720c */ /* 0x000fe20003f65070 */
[----:B------:R-:W0:Y:S04]  /*ba30*/  LDGDEPBAR ;  /* 0x00000000000079af */ /* 0x000e280000000000 */
[----:B-1----:R-:W4:Y:S04]  /*ba40*/  LDL.LU.64 R190, [R1] ;  /* 0x0000000001be7983 */ /* 0x002f280000300a00 */
[----:B------:R-:W4:Y:S01]  /*ba50*/  LDL.LU.64 R250, [R1+0x628] ;  /* 0x0006280001fa7983 */ /* 0x000f220000300a00 */
[----:B------:R-:W-:-:S02]  /*ba60*/  ISETP.GE.U32.AND P0, PT, R5, 0x7ffffec0, PT ;  /* 0x7ffffec00500780c */ /* 0x000fc40003f06070 */
[----:B------:R-:W-:-:S04]  /*ba70*/  IADD3 R5, R204, -0x105, RZ ;  /* 0xfffffefbcc057810 */ /* 0x000fc80007ffe0ff */
[----:B------:R-:W-:Y:S01]  /*ba80*/  ISETP.GE.U32.AND P1, PT, R5, 0x7ffffebc, PT ;  /* 0x7ffffebc0500780c */ /* 0x000fe20003f26070 */
[----:B------:R-:W-:Y:S02]  /*ba90*/  IMAD.MOV.U32 R5, RZ, RZ, 0x3f ;  /* 0x0000003fff057424 */ /* 0x000fe400078e00ff */
[----:B------:R-:W-:-:S03]  /*baa0*/  IMAD.WIDE R8, R0, 0x4, R8 ;  /* 0x0000000400087825 */ /* 0x000fc600078e0208 */
[----:B------:R-:W-:Y:S01]  /*bab0*/  IADD3 R5, R5, c[0x0][0x180], RZ ;  /* 0x0000600005057a10 */ /* 0x000fe20007ffe0ff */
[----:B------:R-:W-:-:S03]  /*bac0*/  IMAD.WIDE R16, R0, 0x4, R16 ;  /* 0x0000000400107825 */ /* 0x000fc600078e0210 */
[----:B------:R-:W-:Y:S01]  /*bad0*/  ISETP.GT.AND P5, PT, R5, 0x13f, PT ;  /* 0x0000013f0500780c */ /* 0x000fe20003fa4270 */
[----:B------:R-:W-:Y:S01]  /*bae0*/  IMAD.WIDE R4, R0, 0x4, R246 ;  /* 0x0000000400047825 */ /* 0x000fe200078e02f6 */
[----:B------:R-:W-:-:S03]  /*baf0*/  LOP3.LUT R247, R199, 0x20, RZ, 0x3c, !PT ;  /* 0x00000020c7f77812 */ /* 0x000fc600078e3cff */
[----:B------:R-:W-:-:S05]  /*bb00*/  IMAD.WIDE R202, R0, 0x4, R202 ;  /* 0x0000000400ca7825 */ /* 0x000fca00078e02ca */
[----:B------:R1:W-:Y:S01]  /*bb10*/  STL.64 [R1+0xb0], R202 ;  /* 0x0000b0ca01007387 */ /* 0x0003e20000100a00 */
[----:B------:R-:W-:-:S03]  /*bb20*/  IMAD.WIDE R24, R0, 0x4, R24 ;  /* 0x0000000400187825 */ /* 0x000fc600078e0218 */
[----:B------:R1:W-:Y:S01]  /*bb30*/  LDGSTS.E [R199+0x5c000], [R202.64], P3 ;  /* 0x5c000000cac77fae */ /* 0x0003e20009921848 */
[----:B------:R-:W-:-:S04]  /*bb40*/  IMAD.WIDE R206, R0, 0x4, R206 ;  /* 0x0000000400ce7825 */ /* 0x000fc800078e02ce */
[----:B------:R-:W-:Y:S01]  /*bb50*/  IMAD.WIDE R248, R0, 0x4, R248 ;  /* 0x0000000400f87825 */ /* 0x000fe200078e02f8 */
[----:B------:R-:W-:-:S03]  /*bb60*/  LOP3.LUT R246, R199, 0x40, RZ, 0x3c, !PT ;  /* 0x00000040c7f67812 */ /* 0x000fc600078e3cff */
[----:B------:R-:W-:-:S04]  /*bb70*/  IMAD.WIDE R10, R0, 0x4, R10 ;  /* 0x00000004000a7825 */ /* 0x000fc800078e020a */
[----:B------:R-:W-:-:S04]  /*bb80*/  IMAD.WIDE R18, R0, 0x4, R18 ;  /* 0x0000000400127825 */ /* 0x000fc800078e0212 */
[----:B------:R-:W-:-:S04]  /*bb90*/  IMAD.WIDE R26, R0, 0x4, R26 ;  /* 0x00000004001a7825 */ /* 0x000fc800078e021a */
[----:B------:R-:W-:-:S04]  /*bba0*/  IMAD.WIDE R12, R0, 0x4, R12 ;  /* 0x00000004000c7825 */ /* 0x000fc800078e020c */
[----:B------:R-:W-:-:S04]  /*bbb0*/  IMAD.WIDE R20, R0, 0x4, R20 ;  /* 0x0000000400147825 */ /* 0x000fc800078e0214 */
[----:B------:R-:W-:-:S04]  /*bbc0*/  IMAD.WIDE R28, R0, 0x4, R28 ;  /* 0x00000004001c7825 */ /* 0x000fc800078e021c */
[----:B---3--:R-:W-:-:S04]  /*bbd0*/  IMAD.WIDE R192, R0, 0x4, R192 ;  /* 0x0000000400c07825 */ /* 0x008fc800078e02c0 */
[C---:B------:R-:W-:Y:S01]  /*bbe0*/  IMAD.WIDE R172, R0.reuse, 0x4, R172 ;  /* 0x0000000400ac7825 */ /* 0x040fe200078e02ac */
[----:B------:R-:W-:Y:S04]  /*bbf0*/  STL.64 [R1+0xa8], R192 ;  /* 0x0000a8c001007387 */ /* 0x000fe80000100a00 */
[----:B------:R-:W-:Y:S01]  /*bc00*/  STL.64 [R1+0xa0], R172 ;  /* 0x0000a0ac01007387 */ /* 0x000fe20000100a00 */
[----:B------:R-:W-:-:S04]  /*bc10*/  IMAD.WIDE R160, R0, 0x4, R160 ;  /* 0x0000000400a07825 */ /* 0x000fc800078e02a0 */
[----:B------:R-:W-:-:S05]  /*bc20*/  IMAD.WIDE R200, R0, 0x4, R200 ;  /* 0x0000000400c87825 */ /* 0x000fca00078e02c8 */
[----:B------:R3:W-:Y:S04]  /*bc30*/  LDGSTS.E [R199+0x5c800], [R200.64], P3 ;  /* 0x5c800000c8c77fae */ /* 0x0007e80009921848 */
[----:B------:R3:W-:Y:S04]  /*bc40*/  STL.64 [R1+0x80], R200 ;  /* 0x000080c801007387 */ /* 0x0007e80000100a00 */
[----:B------:R-:W-:Y:S01]  /*bc50*/  STL.64 [R1+0x88], R160 ;  /* 0x000088a001007387 */ /* 0x000fe20000100a00 */
[----:B------:R-:W-:-:S05]  /*bc60*/  IMAD.WIDE R170, R0, 0x4, R170 ;  /* 0x0000000400aa7825 */ /* 0x000fca00078e02aa */
[----:B------:R-:W-:Y:S01]  /*bc70*/  STL.64 [R1+0x50], R170 ;  /* 0x000050aa01007387 */ /* 0x000fe20000100a00 */
[----:B--2---:R-:W-:-:S04]  /*bc80*/  IMAD.WIDE R158, R0, 0x4, R158 ;  /* 0x00000004009e7825 */ /* 0x004fc800078e029e */
[----:B------:R-:W-:-:S04]  /*bc90*/  IMAD.WIDE R196, R0, 0x4, R196 ;  /* 0x0000000400c47825 */ /* 0x000fc800078e02c4 */
[C---:B------:R-:W-:Y:S01]  /*bca0*/  IMAD.WIDE R186, R0.reuse, 0x4, R186 ;  /* 0x0000000400ba7825 */ /* 0x040fe200078e02ba */
[----:B------:R2:W-:Y:S03]  /*bcb0*/  LDGSTS.E [R199+0x5d000], [R196.64], P3 ;  /* 0x5d000000c4c77fae */ /* 0x0005e60009921848 */
[C---:B------:R-:W-:Y:S01]  /*bcc0*/  IMAD.WIDE R168, R0.reuse, 0x4, R168 ;  /* 0x0000000400a87825 */ /* 0x040fe200078e02a8 */
[----:B------:R2:W-:Y:S03]  /*bcd0*/  STL.64 [R1+0x40], R196 ;  /* 0x000040c401007387 */ /* 0x0005e60000100a00 */
[C---:B------:R-:W-:Y:S01]  /*bce0*/  IMAD.WIDE R188, R0.reuse, 0x4, R188 ;  /* 0x0000000400bc7825 */ /* 0x040fe200078e02bc */
[----:B------:R-:W-:Y:S03]  /*bcf0*/  STL.64 [R1+0x48], R158 ;  /* 0x0000489e01007387 */ /* 0x000fe60000100a00 */
[C---:B----4-:R-:W-:Y:S01]  /*bd00*/  IMAD.WIDE R194, R0.reuse, 0x4, R194 ;  /* 0x0000000400c27825 */ /* 0x050fe200078e02c2 */
[----:B------:R-:W-:Y:S04]  /*bd10*/  STL.64 [R1+0x38], R186 ;  /* 0x000038ba01007387 */ /* 0x000fe80000100a00 */
[----:B------:R2:W-:Y:S01]  /*bd20*/  LDGSTS.E [R199+0x5d800], [R194.64], P3 ;  /* 0x5d800000c2c77fae */ /* 0x0005e20009921848 */
[----:B------:R-:W-:-:S03]  /*bd30*/  IMAD.WIDE R174, R0, 0x4, R174 ;  /* 0x0000000400ae7825 */ /* 0x000fc600078e02ae */
[----:B------:R-:W-:Y:S01]  /*bd40*/  STL.64 [R1+0x30], R168 ;  /* 0x000030a801007387 */ /* 0x000fe20000100a00 */
[----:B------:R-:W-:-:S03]  /*bd50*/  IMAD.WIDE R162, R0, 0x4, R162 ;  /* 0x0000000400a27825 */ /* 0x000fc600078e02a2 */
[----:B------:R2:W-:Y:S04]  /*bd60*/  STL.64 [R1+0x20], R194 ;  /* 0x000020c201007387 */ /* 0x0005e80000100a00 */
[----:B------:R-:W-:Y:S01]  /*bd70*/  STL.64 [R1+0x28], R188 ;  /* 0x000028bc01007387 */ /* 0x000fe20000100a00 */
[----:B------:R-:W-:-:S05]  /*bd80*/  IMAD.WIDE R250, R0, 0x4, R250 ;  /* 0x0000000400fa7825 */ /* 0x000fca00078e02fa */
[----:B------:R1:W-:Y:S01]  /*bd90*/  LDGSTS.E [R199+0x5e000], [R250.64], P3 ;  /* 0x5e000000fac77fae */ /* 0x0003e20009921848 */
[----:B------:R-:W-:-:S03]  /*bda0*/  IMAD.WIDE R190, R0, 0x4, R190 ;  /* 0x0000000400be7825 */ /* 0x000fc600078e02be */
[----:B------:R1:W-:Y:S04]  /*bdb0*/  LDGSTS.E [R199+0x5e800], [R8.64], P3 ;  /* 0x5e80000008c77fae */ /* 0x0003e80009921848 */
[----:B------:R1:W-:Y:S04]  /*bdc0*/  LDGSTS.E [R199+0x5f000], [R16.64], P3 ;  /* 0x5f00000010c77fae */ /* 0x0003e80009921848 */
[----:B------:R1:W-:Y:S04]  /*bdd0*/  LDGSTS.E [R199+0x5f800], [R24.64], P3 ;  /* 0x5f80000018c77fae */ /* 0x0003e80009921848 */
[----:B------:R1:W-:Y:S04]  /*bde0*/  LDGSTS.E [R247+0x5c200], [R192.64], P3 ;  /* 0x5c200000c0f77fae */ /* 0x0003e80009921848 */
[----:B------:R1:W-:Y:S04]  /*bdf0*/  LDGSTS.E [R247+0x5ca00], [R206.64], P3 ;  /* 0x5ca00000cef77fae */ /* 0x0003e80009921848 */
[----:B------:R1:W-:Y:S04]  /*be00*/  LDGSTS.E [R247+0x5d200], [R186.64], P3 ;  /* 0x5d200000baf77fae */ /* 0x0003e80009921848 */
[----:B------:R1:W-:Y:S04]  /*be10*/  STL.64 [R1+0x18], R174 ;  /* 0x000018ae01007387 */ /* 0x0003e80000100a00 */
[----:B------:R1:W-:Y:S04]  /*be20*/  LDGSTS.E [R247+0x5da00], [R174.64], P3 ;  /* 0x5da00000aef77fae */ /* 0x0003e80009921848 */
[----:B------:R1:W-:Y:S04]  /*be30*/  STL.64 [R1+0x8], R162 ;  /* 0x000008a201007387 */ /* 0x0003e80000100a00 */
[----:B------:R1:W-:Y:S04]  /*be40*/  LDGSTS.E [R247+0x5e200], [R248.64], P3 ;  /* 0x5e200000f8f77fae */ /* 0x0003e80009921848 */
[----:B------:R2:W-:Y:S04]  /*be50*/  STL.64 [R1], R190 ;  /* 0x000000be01007387 */ /* 0x0005e80000100a00 */
[----:B------:R2:W-:Y:S04]  /*be60*/  LDGSTS.E [R247+0x5ea00], [R10.64], P3 ;  /* 0x5ea000000af77fae */ /* 0x0005e80009921848 */
[----:B-1----:R-:W4:Y:S04]  /*be70*/  LDL.LU.64 R202, [R1+0x620] ;  /* 0x0006200001ca7983 */ /* 0x002f280000300a00 */
[----:B------:R1:W-:Y:S04]  /*be80*/  LDGSTS.E [R247+0x5f200], [R18.64], P3 ;  /* 0x5f20000012f77fae */ /* 0x0003e80009921848 */
[----:B---3--:R-:W3:Y:S04]  /*be90*/  LDL.LU.64 R200, [R1+0x618] ;  /* 0x0006180001c87983 */ /* 0x008ee80000300a00 */
[----:B------:R1:W-:Y:S04]  /*bea0*/  LDGSTS.E [R247+0x5fa00], [R26.64], P3 ;  /* 0x5fa000001af77fae */ /* 0x0003e80009921848 */
[----:B--2---:R-:W2:Y:S04]  /*beb0*/  LDL.LU.64 R196, [R1+0x610] ;  /* 0x0006100001c47983 */ /* 0x004ea80000300a00 */
[----:B------:R1:W-:Y:S04]  /*bec0*/  LDGSTS.E [R246+0x5c400], [R172.64], P3 ;  /* 0x5c400000acf67fae */ /* 0x0003e80009921848 */
[----:B------:R-:W2:Y:S01]  /*bed0*/  LDL.LU.64 R194, [R1+0x608] ;  /* 0x0006080001c27983 */ /* 0x000ea20000300a00 */
[----:B-1----:R-:W-:-:S03]  /*bee0*/  LOP3.LUT R247, R199, 0x60, RZ, 0x3c, !PT ;  /* 0x00000060c7f77812 */ /* 0x002fc600078e3cff */
[----:B------:R1:W-:Y:S04]  /*bef0*/  LDGSTS.E [R246+0x5cc00], [R170.64], P3 ;  /* 0x5cc00000aaf67fae */ /* 0x0003e80009921848 */
[----:B------:R-:W2:Y:S04]  /*bf00*/  LDL.LU.64 R192, [R1+0x600] ;  /* 0x0006000001c07983 */ /* 0x000ea80000300a00 */
[----:B------:R1:W-:Y:S04]  /*bf10*/  LDGSTS.E [R246+0x5d400], [R168.64], P3 ;  /* 0x5d400000a8f67fae */ /* 0x0003e80009921848 */
[----:B------:R-:W2:Y:S04]  /*bf20*/  LDL.LU.64 R186, [R1+0x5f8] ;  /* 0x0005f80001ba7983 */ /* 0x000ea80000300a00 */
[----:B------:R1:W-:Y:S04]  /*bf30*/  LDGSTS.E [R246+0x5dc00], [R162.64], P3 ;  /* 0x5dc00000a2f67fae */ /* 0x0003e80009921848 */
[----:B------:R-:W2:Y:S04]  /*bf40*/  LDL.LU.64 R174, [R1+0x5f0] ;  /* 0x0005f00001ae7983 */ /* 0x000ea80000300a00 */
[----:B------:R1:W-:Y:S04]  /*bf50*/  LDGSTS.E [R246+0x5e400], [R4.64], P3 ;  /* 0x5e40000004f67fae */ /* 0x0003e80009921848 */
[----:B------:R-:W2:Y:S04]  /*bf60*/  LDL.LU.64 R172, [R1+0x5e8] ;  /* 0x0005e80001ac7983 */ /* 0x000ea80000300a00 */
[----:B------:R1:W-:Y:S04]  /*bf70*/  LDGSTS.E [R246+0x5ec00], [R12.64], P3 ;  /* 0x5ec000000cf67fae */ /* 0x0003e80009921848 */
[----:B-1----:R-:W2:Y:S04]  /*bf80*/  LDL.LU.64 R170, [R1+0x5e0] ;  /* 0x0005e00001aa7983 */ /* 0x002ea80000300a00 */
[----:B------:R1:W-:Y:S04]  /*bf90*/  LDGSTS.E [R246+0x5f400], [R20.64], P3 ;  /* 0x5f40000014f67fae */ /* 0x0003e80009921848 */
[----:B------:R-:W3:Y:S04]  /*bfa0*/  LDL.LU.64 R168, [R1+0x5d8] ;  /* 0x0005d80001a87983 */ /* 0x000ee80000300a00 */
[----:B------:R1:W-:Y:S04]  /*bfb0*/  LDGSTS.E [R246+0x5fc00], [R28.64], P3 ;  /* 0x5fc000001cf67fae */ /* 0x0003e80009921848 */
[----:B------:R-:W4:Y:S04]  /*bfc0*/  LDL.LU.64 R162, [R1+0x5d0] ;  /* 0x0005d00001a27983 */ /* 0x000f280000300a00 */
[----:B------:R1:W-:Y:S04]  /*bfd0*/  LDGSTS.E [R247+0x5c600], [R160.64], P3 ;  /* 0x5c600000a0f77fae */ /* 0x0003e80009921848 */
[----:B------:R1:W-:Y:S04]  /*bfe0*/  LDGSTS.E [R247+0x5ce00], [R158.64], P3 ;  /* 0x5ce000009ef77fae */ /* 0x0003e80009921848 */
[----:B------:R1:W-:Y:S04]  /*bff0*/  LDGSTS.E [R247+0x5d600], [R188.64], P3 ;  /* 0x5d600000bcf77fae */ /* 0x0003e80009921848 */
[----:B-1----:R-:W4:Y:S04]  /*c000*/  LDL.LU.64 R160, [R1+0x5c8] ;  /* 0x0005c80001a07983 */ /* 0x002f280000300a00 */
[----:B------:R-:W4:Y:S04]  /*c010*/  LDL.LU.64 R158, [R1+0x5c0] ;  /* 0x0005c000019e7983 */ /* 0x000f280000300a00 */
[----:B------:R-:W4:Y:S04]  /*c020*/  LDL.LU.64 R188, [R1+0x5b8] ;  /* 0x0005b80001bc7983 */ /* 0x000f280000300a00 */
[----:B------:R1:W-:Y:S04]  /*c030*/  LDGSTS.E [R247+0x5de00], [R190.64], P3 ;  /* 0x5de00000bef77fae */ /* 0x0003e80009921848 */
[----:B-1----:R-:W4:Y:S01]  /*c040*/  LDL.LU.64 R190, [R1+0x5b0] ;  /* 0x0005b00001be7983 */ /* 0x002f220000300a00 */
[----:B------:R-:W-:-:S04]  /*c050*/  IMAD.WIDE R6, R0, 0x4, R6 ;  /* 0x0000000400067825 */ /* 0x000fc800078e0206 */
[C---:B------:R-:W-:Y:S01]  /*c060*/  IMAD.WIDE R14, R0.reuse, 0x4, R14 ;  /* 0x00000004000e7825 */ /* 0x040fe200078e020e */
[----:B------:R1:W-:Y:S03]  /*c070*/  LDGSTS.E [R247+0x5e600], [R6.64], P3 ;  /* 0x5e60000006f77fae */ /* 0x0003e60009921848 */
[C---:B------:R-:W-:Y:S01]  /*c080*/  IMAD.WIDE R22, R0.reuse, 0x4, R22 ;  /* 0x0000000400167825 */ /* 0x040fe200078e0216 */
[----:B------:R1:W-:Y:S03]  /*c090*/  LDGSTS.E [R247+0x5ee00], [R14.64], P3 ;  /* 0x5ee000000ef77fae */ /* 0x0003e60009921848 */
[----:B------:R-:W-:Y:S01]  /*c0a0*/  IMAD.WIDE R30, R0, 0x4, R30 ;  /* 0x00000004001e7825 */ /* 0x000fe200078e021e */
[----:B------:R1:W-:Y:S04]  /*c0b0*/  LDGSTS.E [R247+0x5f600], [R22.64], P3 ;  /* 0x5f60000016f77fae */ /* 0x0003e80009921848 */
[----:B------:R1:W-:Y:S04]  /*c0c0*/  LDGSTS.E [R247+0x5fe00], [R30.64], P3 ;  /* 0x5fe000001ef77fae */ /* 0x0003e80009921848 */
[----:B------:R-:W0:Y:S01]  /*c0d0*/  LDGDEPBAR ;  /* 0x00000000000079af */ /* 0x000e220000000000 */
[----:B------:R-:W-:-:S02]  /*c0e0*/  IADD3 R246, R204, -0x111, RZ ;  /* 0xfffffeefccf67810 */ /* 0x000fc40007ffe0ff */
[----:B------:R-:W-:Y:S02]  /*c0f0*/  SEL R209, RZ, 0x4, P6 ;  /* 0x00000004ffd17807 */ /* 0x000fe40003000000 */
[----:B------:R-:W-:Y:S02]  /*c100*/  ISETP.GE.U32.AND P6, PT, R246, 0x7ffffeb0, PT ;  /* 0x7ffffeb0f600780c */ /* 0x000fe40003fc6070 */
[C---:B------:R-:W-:Y:S02]  /*c110*/  IADD3 R246, R204.reuse, -0x11d, RZ ;  /* 0xfffffee3ccf67810 */ /* 0x040fe40007ffe0ff */
[----:B-1----:R-:W-:Y:S02]  /*c120*/  IADD3 R247, R204, -0x119, RZ ;  /* 0xfffffee7ccf77810 */ /* 0x002fe40007ffe0ff */
[----:B------:R-:W-:Y:S02]  /*c130*/  SEL R209, R209, RZ, P5 ;  /* 0x000000ffd1d17207 */ /* 0x000fe40002800000 */
[----:B------:R-:W-:-:S02]  /*c140*/  ISETP.GE.U32.AND P5, PT, R247, 0x7ffffea8, PT ;  /* 0x7ffffea8f700780c */ /* 0x000fc40003fa6070 */
[----:B------:R-:W-:-:S04]  /*c150*/  IADD3 R252, R204, -0x115, RZ ;  /* 0xfffffeebccfc7810 */ /* 0x000fc80007ffe0ff */
[----:B------:R-:W-:Y:S02]  /*c160*/  ISETP.GE.U32.AND P3, PT, R252, 0x7ffffeac, PT ;  /* 0x7ffffeacfc00780c */ /* 0x000fe40003f66070 */
[----:B------:R-:W-:Y:S01]  /*c170*/  IADD3 R252, R204, -0x121, RZ ;  /* 0xfffffedfccfc7810 */ /* 0x000fe20007ffe0ff */
        /* <DEDUP_REMOVED lines=20> */
[----:B---3--:R-:W-:-:S04]  /*c2c0*/  IMAD.WIDE R168, R198, 0x4, R168 ;  /* 0x00000004c6a87825 */ /* 0x008fc800078e02a8 */
[----:B----4-:R-:W-:-:S04]  /*c2d0*/  IMAD.WIDE R162, R198, 0x4, R162 ;  /* 0x00000004c6a27825 */ /* 0x010fc800078e02a2 */
[----:B------:R-:W-:-:S04]  /*c2e0*/  IMAD.WIDE R160, R198, 0x4, R160 ;  /* 0x00000004c6a07825 */ /* 0x000fc800078e02a0 */
[----:B------:R-:W-:-:S04]  /*c2f0*/  IMAD.WIDE R188, R198, 0x4, R188 ;  /* 0x00000004c6bc7825 */ /* 0x000fc800078e02bc */
[----:B------:R-:W-:Y:S01]  /*c300*/  IMAD.WIDE R190, R198, 0x4, R190 ;  /* 0x00000004c6be7825 */ /* 0x000fe200078e02be */
[----:B------:R-:W-:Y:S06]  /*c310*/  BAR.SYNC.DEFER_BLOCKING 0x0 ;  /* 0x0000000000007b1d */ /* 0x000fec0000010000 */
[----:B------:R-:W-:Y:S04]  /*c320*/  STL.64 [R1+0x528], R190 ;  /* 0x000528be01007387 */ /* 0x000fe80000100a00 */
[----:B------:R-:W-:Y:S04]  /*c330*/  STL.64 [R1+0x530], R188 ;  /* 0x000530bc01007387 */ /* 0x000fe80000100a00 */
[----:B------:R1:W-:Y:S04]  /*c340*/  STL.64 [R1+0x10], R160 ;  /* 0x000010a001007387 */ /* 0x0003e80000100a00 */
[----:B------:R-:W-:Y:S01]  /*c350*/  @!PT LDS RZ, [RZ] ;  /* 0x00000000fffff984 */ /* 0x000fe20000000800 */
[----:B------:R-:W-:Y:S01]  /*c360*/  @!PT LDS RZ, [RZ] ;  /* 0x00000000fffff984 */ /* 0x000fe20000000800 */
[----:B------:R-:W-:Y:S01]  /*c370*/  @!PT LDS RZ, [RZ] ;  /* 0x00000000fffff984 */ /* 0x000fe20000000800 */
[----:B------:R2:W-:Y:S04]  /*c380*/  LDGSTS.E [R205+0x40000], [R190.64], !P0 ;  /* 0x40000000becd7fae */ /* 0x0005e8000c121848 */
[----:B------:R3:W-:Y:S01]  /*c390*/  LDGSTS.E [R205+0x40200], [R188.64], !P0 ;  /* 0x40200000bccd7fae */ /* 0x0007e2000c121848 */
[----:B------:R-:W-:Y:S01]  /*c3a0*/  ISETP.GE.U32.AND P0, PT, R246, 0x7ffffea4, PT ;  /* 0x7ffffea4f600780c */ /* 0x000fe20003f06070 */
[----:B------:R-:W-:-:S05]  /*c3b0*/  IMAD.WIDE R246, R198, 0x4, R158 ;  /* 0x00000004c6f67825 */ /* 0x000fca00078e029e */
[----:B------:R4:W-:Y:S04]  /*c3c0*/  LDGSTS.E [R205+0x41000], [R246.64], !P1 ;  /* 0x41000000f6cd7fae */ /* 0x0009e8000c921848 */
[----:B------:R-:W-:Y:S04]  /*c3d0*/  STL.64 [R1+0x538], R246 ;  /* 0x000538f601007387 */ /* 0x000fe80000100a00 */
[----:B------:R1:W-:Y:S04]  /*c3e0*/  LDGSTS.E [R205+0x41200], [R160.64], !P1 ;  /* 0x41200000a0cd7fae */ /* 0x0003e8000c921848 */
[----:B------:R2:W-:Y:S04]  /*c3f0*/  STL.64 [R1+0x60], R162 ;  /* 0x000060a201007387 */ /* 0x0005e80000100a00 */
[----:B------:R2:W-:Y:S04]  /*c400*/  LDGSTS.E [R205+0x42000], [R162.64], !P2 ;  /* 0x42000000a2cd7fae */ /* 0x0005e8000d121848 */
[----:B------:R3:W-:Y:S01]  /*c410*/  STL.64 [R1+0x70], R168 ;  /* 0x000070a801007387 */ /* 0x0007e20000100a00 */
[----:B-1----:R-:W-:-:S03]  /*c420*/  IMAD.WIDE R160, R198, 0x4, R186 ;  /* 0x00000004c6a07825 */ /* 0x002fc600078e02ba */
[----:B------:R3:W-:Y:S01]  /*c430*/  LDGSTS.E [R205+0x42200], [R168.64], !P2 ;  /* 0x42200000a8cd7fae */ /* 0x0007e2000d121848 */
[----:B--2---:R-:W-:-:S03]  /*c440*/  IMAD.WIDE R162, R198, 0x4, R174 ;  /* 0x00000004c6a27825 */ /* 0x004fc600078e02ae */
[----:B------:R1:W-:Y:S01]  /*c450*/  STL.64 [R1+0xc0], R170 ;  /* 0x0000c0aa01007387 */ /* 0x0003e20000100a00 */
[----:B------:R-:W-:Y:S02]  /*c460*/  IADD3 R158, R204, -0x125, RZ ;  /* 0xfffffedbcc9e7810 */ /* 0x000fe40007ffe0ff */
[----:B------:R-:W-:Y:S01]  /*c470*/  ISETP.GE.U32.AND P1, PT, R252, 0x7ffffea0, PT ;  /* 0x7ffffea0fc00780c */ /* 0x000fe20003f26070 */
[----:B------:R1:W-:Y:S01]  /*c480*/  LDGSTS.E [R205+0x43000], [R170.64], !P4 ;  /* 0x43000000aacd7fae */ /* 0x0003e2000e121848 */
[----:B---3--:R-:W-:Y:S01]  /*c490*/  IMAD.WIDE R168, R198, 0x4, R172 ;  /* 0x00000004c6a87825 */ /* 0x008fe200078e02ac */
[----:B------:R-:W-:-:S04]  /*c4a0*/  IADD3 R159, R204, -0x129, RZ ;  /* 0xfffffed7cc9f7810 */ /* 0x000fc80007ffe0ff */
        /* <DEDUP_REMOVED lines=10> */
[----:B------:R1:W-:Y:S01]  /*c550*/  STL.64 [R1+0x180], R170 ;  /* 0x000180aa01007387 */ /* 0x0003e20000100a00 */
[----:B------:R-:W-:Y:S02]  /*c560*/  IADD3 R158, R204, -0x12d, RZ ;  /* 0xfffffed3cc9e7810 */ /* 0x000fe40007ffe0ff */
[----:B------:R-:W-:Y:S01]  /*c570*/  ISETP.GE.U32.AND P4, PT, R159, 0x7ffffe98, PT ;  /* 0x7ffffe989f00780c */ /* 0x000fe20003f86070 */
[----:B------:R1:W-:Y:S01]  /*c580*/  LDGSTS.E [R205+0x45000], [R170.64], !P3 ;  /* 0x45000000aacd7fae */ /* 0x0003e2000d921848 */
[----:B--2---:R-:W-:-:S03]  /*c590*/  IMAD.WIDE R160, R198, 0x4, R200 ;  /* 0x00000004c6a07825 */ /* 0x004fc600078e02c8 */
[----:B------:R2:W-:Y:S01]  /*c5a0*/  STL.64 [R1+0x198], R168 ;  /* 0x000198a801007387 */ /* 0x0005e20000100a00 */
[----:B------:R-:W-:-:S03]  /*c5b0*/  IADD3 R159, R204, -0x131, RZ ;  /* 0xfffffecfcc9f7810 */ /* 0x000fc60007ffe0ff */
        /* <DEDUP_REMOVED lines=53> */
[----:B------:R-:W-:Y:S01]  /*c910*/  IADD3 R158, R204, -0x10e, RZ ;  /* 0xfffffef2cc9e7810 */ /* 0x000fe20007ffe0ff */
[----:B--2---:R-:W-:Y:S02]  /*c920*/  IMAD.WIDE R168, R198, 0x4, R234 ;  /* 0x00000004c6a87825 */ /* 0x004fe400078e02ea */
[----:B------:R2:W-:Y:S01]  /*c930*/  STL.64 [R1+0x4a8], R160 ;  /* 0x0004a8a001007387 */ /* 0x0005e20000100a00 */
[----:B------:R-:W-:-:S03]  /*c940*/  ISETP.GE.U32.AND P6, PT, R159, 0x7ffffeb7, PT ;  /* 0x7ffffeb79f00780c */ /* 0x000fc60003fc6070 */
[----:B------:R2:W-:Y:S01]  /*c950*/  LDGSTS.E [R205+0x4c200], [R160.64], !P3 ;  /* 0x4c200000a0cd7fae */ /* 0x0005e2000d921848 */
[----:B-1----:R-:W-:-:S03]  /*c960*/  IMAD.WIDE R162, R198, 0x4, R236 ;  /* 0x00000004c6a27825 */ /* 0x002fc600078e02ec */
[----:B------:R-:W-:Y:S01]  /*c970*/  STL.64 [R1+0x4d8], R170 ;  /* 0x0004d8aa01007387 */ /* 0x000fe20000100a00 */
[----:B------:R-:W-:-:S03]  /*c980*/  IADD3 R159, R204, -0x112, RZ ;  /* 0xfffffeeecc9f7810 */ /* 0x000fc60007ffe0ff */
[----:B------:R1:W-:Y:S01]  /*c990*/  LDGSTS.E [R205+0x4d000], [R170.64], !P5 ;  /* 0x4d000000aacd7fae */ /* 0x0003e2000e921848 */
[----:B--2---:R-:W-:-:S03]  /*c9a0*/  IMAD.WIDE R160, R198, 0x4, R238 ;  /* 0x00000004c6a07825 */ /* 0x004fc600078e02ee */
[----:B------:R-:W-:Y:S01]  /*c9b0*/  STL.64 [R1+0x4e8], R168 ;  /* 0x0004e8a801007387 */ /* 0x000fe20000100a00 */
[----:B------:R-:W-:-:S03]  /*c9c0*/  ISETP.GE.U32.AND P3, PT, R158, 0x7ffffeb3, PT ;  /* 0x7ffffeb39e00780c */ /* 0x000fc60003f66070 */
[----:B------:R2:W-:Y:S01]  /*c9d0*/  LDGSTS.E [R205+0x4d200], [R168.64], !P5 ;  /* 0x4d200000a8cd7fae */ /* 0x0005e2000e921848 */
[----:B------:R-:W-:-:S03]  /*c9e0*/  ISETP.GE.U32.AND P5, PT, R159, 0x7ffffeaf, PT ;  /* 0x7ffffeaf9f00780c */ /* 0x000fc60003fa6070 */
[----:B------:R3:W-:Y:S01]  /*c9f0*/  STL.64 [R1+0x4f0], R162 ;  /* 0x0004f0a201007387 */ /* 0x0007e20000100a00 */
[----:B------:R-:W-:-:S03]  /*ca00*/  IMAD.WIDE R186, R198, 0x4, R244 ;  /* 0x00000004c6ba7825 */ /* 0x000fc600078e02f4 */
[----:B------:R3:W-:Y:S01]  /*ca10*/  LDGSTS.E [R205+0x4e000], [R162.64], !P0 ;  /* 0x4e000000a2cd7fae */ /* 0x0007e2000c121848 */
[----:B------:R-:W-:-:S03]  /*ca20*/  LOP3.LUT R190, R205, 0x20, RZ, 0x3c, !PT ;  /* 0x00000020cdbe7812 */ /* 0x000fc600078e3cff */
[----:B------:R1:W-:Y:S04]  /*ca30*/  STL.64 [R1+0x4f8], R160 ;  /* 0x0004f8a001007387 */ /* 0x0003e80000100a00 */
[----:B------:R1:W-:Y:S01]  /*ca40*/  LDGSTS.E [R205+0x4e200], [R160.64], !P0 ;  /* 0x4e200000a0cd7fae */ /* 0x0003e2000c121848 */
[----:B---3--:R-:W-:Y:S01]  /*ca50*/  IMAD.WIDE R162, R198, 0x4, R240 ;  /* 0x00000004c6a27825 */ /* 0x008fe200078e02f0 */
[C---:B------:R-:W-:Y:S02]  /*ca60*/  IADD3 R158, R204.reuse, -0x116, RZ ;  /* 0xfffffeeacc9e7810 */ /* 0x040fe40007ffe0ff */
[----:B------:R-:W-:Y:S02]  /*ca70*/  IADD3 R159, R204, -0x11a, RZ ;  /* 0xfffffee6cc9f7810 */ /* 0x000fe40007ffe0ff */
[----:B------:R2:W-:Y:S01]  /*ca80*/  LDGSTS.E [R205+0x4f000], [R162.64], !P1 ;  /* 0x4f000000a2cd7fae */ /* 0x0005e2000c921848 */
[----:B-1----:R-:W-:-:S03]  /*ca90*/  IMAD.WIDE R160, R198, 0x4, R242 ;  /* 0x00000004c6a07825 */ /* 0x002fc600078e02f2 */
[----:B------:R-:W-:Y:S01]  /*caa0*/  STL.64 [R1+0x500], R162 ;  /* 0x000500a201007387 */ /* 0x000fe20000100a00 */
[----:B------:R-:W-:-:S03]  /*cab0*/  ISETP.GE.U32.AND P0, PT, R158, 0x7ffffeab, PT ;  /* 0x7ffffeab9e00780c */ /* 0x000fc60003f06070 */
[----:B------:R1:W-:Y:S01]  /*cac0*/  LDGSTS.E [R205+0x4f200], [R160.64], !P1 ;  /* 0x4f200000a0cd7fae */ /* 0x0003e2000c921848 */
[----:B------:R-:W-:Y:S01]  /*cad0*/  IMAD.WIDE R196, R198, 0x4, R106 ;  /* 0x00000004c6c47825 */ /* 0x000fe200078e026a */
[----:B------:R-:W-:Y:S02]  /*cae0*/  IADD3 R158, R204, -0x11e, RZ ;  /* 0xfffffee2cc9e7810 */ /* 0x000fe40007ffe0ff */
[----:B------:R-:W-:Y:S01]  /*caf0*/  STL.64 [R1+0x508], R160 ;  /* 0x000508a001007387 */ /* 0x000fe20000100a00 */
[----:B------:R-:W-:-:S03]  /*cb00*/  IMAD.WIDE R202, R198, 0x4, R108 ;  /* 0x00000004c6ca7825 */ /* 0x000fc600078e026c */
[----:B------:R1:W-:Y:S01]  /*cb10*/  LDGSTS.E [R190+0x40400], [R186.64], !P2 ;  /* 0x40400000babe7fae */ /* 0x0003e2000d121848 */
[----:B------:R-:W-:-:S03]  /*cb20*/  ISETP.GE.U32.AND P1, PT, R159, 0x7ffffea7, PT ;  /* 0x7ffffea79f00780c */ /* 0x000fc60003f26070 */
[----:B------:R-:W-:Y:S04]  /*cb30*/  STL.64 [R1+0x540], R186 ;  /* 0x000540ba01007387 */ /* 0x000fe80000100a00 */
[----:B------:R1:W-:Y:S01]  /*cb40*/  LDGSTS.E [R190+0x40600], [R184.64], !P2 ;  /* 0x40600000b8be7fae */ /* 0x0003e2000d121848 */
[----:B------:R-:W-:-:S03]  /*cb50*/  IADD3 R159, R204, -0x122, RZ ;  /* 0xfffffedecc9f7810 */ /* 0x000fc60007ffe0ff */
[----:B------:R-:W-:Y:S04]  /*cb60*/  STL.64 [R1+0x548], R184 ;  /* 0x000548b801007387 */ /* 0x000fe80000100a00 */
[----:B------:R1:W-:Y:S01]  /*cb70*/  LDGSTS.E [R190+0x41400], [R166.64], !P4 ;  /* 0x41400000a6be7fae */ /* 0x0003e2000e121848 */
[----:B------:R-:W-:-:S03]  /*cb80*/  ISETP.GE.U32.AND P2, PT, R158, 0x7ffffea3, PT ;  /* 0x7ffffea39e00780c */ /* 0x000fc60003f46070 */
[----:B------:R-:W-:Y:S04]  /*cb90*/  STL.64 [R1+0x550], R166 ;  /* 0x000550a601007387 */ /* 0x000fe80000100a00 */
[----:B------:R1:W-:Y:S01]  /*cba0*/  LDGSTS.E [R190+0x41600], [R164.64], !P4 ;  /* 0x41600000a4be7fae */ /* 0x0003e2000e121848 */
[----:B------:R-:W-:-:S03]  /*cbb0*/  IADD3 R158, R204, -0x126, RZ ;  /* 0xfffffedacc9e7810 */ /* 0x000fc60007ffe0ff */
[----:B------:R-:W-:Y:S04]  /*cbc0*/  STL.64 [R1+0x558], R164 ;  /* 0x000558a401007387 */ /* 0x000fe80000100a00 */
[----:B------:R1:W-:Y:S04]  /*cbd0*/  LDGSTS.E [R190+0x42400], [R90.64], !P6 ;  /* 0x424000005abe7fae */ /* 0x0003e8000f121848 */
[----:B------:R1:W-:Y:S04]  /*cbe0*/  STL.64 [R1+0x560], R90 ;  /* 0x0005605a01007387 */ /* 0x0003e80000100a00 */
[----:B------:R1:W-:Y:S01]  /*cbf0*/  LDGSTS.E [R190+0x42600], [R88.64], !P6 ;  /* 0x4260000058be7fae */ /* 0x0003e2000f121848 */
[----:B------:R-:W-:-:S03]  /*cc00*/  ISETP.GE.U32.AND P4, PT, R159, 0x7ffffe9f, PT ;  /* 0x7ffffe9f9f00780c */ /* 0x000fc60003f86070 */
[----:B------:R1:W-:Y:S04]  /*cc10*/  STL.64 [R1+0x568], R88 ;  /* 0x0005685801007387 */ /* 0x0003e80000100a00 */
[----:B------:R1:W-:Y:S01]  /*cc20*/  LDGSTS.E [R190+0x43400], [R196.64], !P3 ;  /* 0x43400000c4be7fae */ /* 0x0003e2000d921848 */
[----:B------:R-:W-:-:S03]  /*cc30*/  IMAD.WIDE R108, R198, 0x4, R116 ;  /* 0x00000004c66c7825 */ /* 0x000fc600078e0274 */
[----:B------:R-:W-:Y:S04]  /*cc40*/  STL.64 [R1+0x570], R196 ;  /* 0x000570c401007387 */ /* 0x000fe80000100a00 */
[----:B------:R2:W-:Y:S01]  /*cc50*/  LDGSTS.E [R190+0x43600], [R202.64], !P3 ;  /* 0x43600000cabe7fae */ /* 0x0005e2000d921848 */
[----:B------:R-:W-:-:S03]  /*cc60*/  ISETP.GE.U32.AND P6, PT, R158, 0x7ffffe9b, PT ;  /* 0x7ffffe9b9e00780c */ /* 0x000fc60003fc6070 */
[----:B------:R2:W-:Y:S01]  /*cc70*/  STL.64 [R1+0x58], R110 ;  /* 0x0000586e01007387 */ /* 0x0005e20000100a00 */
[----:B-1----:R-:W-:-:S03]  /*cc80*/  IMAD.WIDE R90, R198, 0x4, R118 ;  /* 0x00000004c65a7825 */ /* 0x002fc600078e0276 */
[----:B------:R2:W-:Y:S01]  /*cc90*/  LDGSTS.E [R190+0x44400], [R110.64], !P5 ;  /* 0x444000006ebe7fae */ /* 0x0005e2000e921848 */
[----:B------:R-:W-:Y:S01]  /*cca0*/  IADD3 R158, R204, -0x12a, RZ ;  /* 0xfffffed6cc9e7810 */ /* 0x000fe20007ffe0ff */
[----:B------:R-:W-:Y:S02]  /*ccb0*/  IMAD.WIDE R88, R198, 0x4, R120 ;  /* 0x00000004c6587825 */ /* 0x000fe400078e0278 */
[----:B------:R-:W-:Y:S01]  /*ccc0*/  STL.64 [R1+0x68], R112 ;  /* 0x0000687001007387 */ /* 0x000fe20000100a00 */
[----:B------:R-:W-:-:S03]  /*ccd0*/  IADD3 R106, R204, -0x12e, RZ ;  /* 0xfffffed2cc6a7810 */ /* 0x000fc60007ffe0ff */
[----:B------:R-:W-:Y:S01]  /*cce0*/  STL.64 [R1+0x578], R202 ;  /* 0x000578ca01007387 */ /* 0x000fe20000100a00 */
[----:B--2---:R-:W-:-:S03]  /*ccf0*/  IMAD.WIDE R110, R198, 0x4, R114 ;  /* 0x00000004c66e7825 */ /* 0x004fc600078e0272 */
[----:B------:R1:W-:Y:S01]  /*cd00*/  LDGSTS.E [R190+0x44600], [R112.64], !P5 ;  /* 0x4460000070be7fae */ /* 0x0003e2000e921848 */
[----:B------:R-:W-:-:S03]  /*cd10*/  ISETP.GE.U32.AND P3, PT, R158, 0x7ffffe97, PT ;  /* 0x7ffffe979e00780c */ /* 0x000fc60003f66070 */
[----:B------:R2:W-:Y:S04]  /*cd20*/  STL.64 [R1+0xb8], R110 ;  /* 0x0000b86e01007387 */ /* 0x0005e80000100a00 */
[----:B------:R2:W-:Y:S01]  /*cd30*/  LDGSTS.E [R190+0x45400], [R110.64], !P0 ;  /* 0x454000006ebe7fae */ /* 0x0005e2000c121848 */
[----:B------:R-:W-:-:S03]  /*cd40*/  IADD3 R107, R204, -0x132, RZ ;  /* 0xfffffececc6b7810 */ /* 0x000fc60007ffe0ff */
[----:B------:R1:W-:Y:S04]  /*cd50*/  STL.64 [R1+0xc8], R108 ;  /* 0x0000c86c01007387 */ /* 0x0003e80000100a00 */
        /* <DEDUP_REMOVED lines=9> */
[----:B------:R-:W-:Y:S01]  /*cdf0*/  STL.64 [R1+0x178], R110 ;  /* 0x0001786e01007387 */ /* 0x000fe20000100a00 */
[----:B------:R-:W-:-:S03]  /*ce00*/  IADD3 R106, R204, -0x136, RZ ;  /* 0xfffffecacc6a7810 */ /* 0x000fc60007ffe0ff */
[----:B------:R2:W-:Y:S01]  /*ce10*/  LDGSTS.E [R190+0x47400], [R110.64], !P2 ;  /* 0x474000006ebe7fae */ /* 0x0005e2000d121848 */
[----:B-1----:R-:W-:-:S03]  /*ce20*/  IMAD.WIDE R88, R198, 0x4, R128 ;  /* 0x00000004c6587825 */ /* 0x002fc600078e0280 */
[----:B------:R-:W-:Y:S01]  /*ce30*/  STL.64 [R1+0x190], R108 ;  /* 0x0001906c01007387 */ /* 0x000fe20000100a00 */
[----:B------:R-:W-:Y:S01]  /*ce40*/  ISETP.GE.U32.AND P0, PT, R107, 0x7ffffe8f, PT ;  /* 0x7ffffe8f6b00780c */ /* 0x000fe20003f06070 */
[----:B------:R-:W-:Y:S02]  /*ce50*/  IMAD.WIDE R240, R198, 0x4, R130 ;  /* 0x00000004c6f07825 */ /* 0x000fe400078e0282 */
[----:B------:R1:W-:Y:S01]  /*ce60*/  LDGSTS.E [R190+0x47600], [R108.64], !P2 ;  /* 0x476000006cbe7fae */ /* 0x0003e2000d121848 */
[----:B------:R-:W-:Y:S01]  /*ce70*/  IADD3 R107, R204, -0x13a, RZ ;  /* 0xfffffec6cc6b7810 */ /* 0x000fe20007ffe0ff */
[----:B------:R-:W-:Y:S02]  /*ce80*/  IMAD.WIDE R212, R198, 0x4, R132 ;  /* 0x00000004c6d47825 */ /* 0x000fe400078e0284 */
[----:B------:R1:W-:Y:S04]  /*ce90*/  STL.64 [R1+0x1b8], R90 ;  /* 0x0001b85a01007387 */ /* 0x0003e80000100a00 */
[----:B------:R1:W-:Y:S01]  /*cea0*/  LDGSTS.E [R190+0x48400], [R90.64], !P4 ;  /* 0x484000005abe7fae */ /* 0x0003e2000e121848 */
[----:B------:R-:W-:-:S03]  /*ceb0*/  ISETP.GE.U32.AND P1, PT, R106, 0x7ffffe8b, PT ;  /* 0x7ffffe8b6a00780c */ /* 0x000fc60003f26070 */
[----:B------:R2:W-:Y:S04]  /*cec0*/  STL.64 [R1+0x1d0], R88 ;  /* 0x0001d05801007387 */ /* 0x0005e80000100a00 */
[----:B------:R2:W-:Y:S01]  /*ced0*/  LDGSTS.E [R190+0x48600], [R88.64], !P4 ;  /* 0x4860000058be7fae */ /* 0x0005e2000e121848 */
[----:B-1----:R-:W-:-:S03]  /*cee0*/  IMAD.WIDE R90, R198, 0x4, R134 ;  /* 0x00000004c65a7825 */ /* 0x002fc600078e0286 */
[----:B------:R1:W-:Y:S01]  /*cef0*/  LDGSTS.E [R190+0x49400], [R240.64], !P6 ;  /* 0x49400000f0be7fae */ /* 0x0003e2000f121848 */
[----:B------:R-:W-:Y:S02]  /*cf00*/  IADD3 R106, R204, -0x13e, RZ ;  /* 0xfffffec2cc6a7810 */ /* 0x000fe40007ffe0ff */
[----:B------:R-:W-:Y:S01]  /*cf10*/  ISETP.GE.U32.AND P2, PT, R107, 0x7ffffe87, PT ;  /* 0x7ffffe876b00780c */ /* 0x000fe20003f46070 */
[----:B------:R1:W-:Y:S01]  /*cf20*/  STL.64 [R1+0x238], R90 ;  /* 0x0002385a01007387 */ /* 0x0003e20000100a00 */
[----:B--2---:R-:W-:-:S03]  /*cf30*/  IMAD.WIDE R88, R198, 0x4, R136 ;  /* 0x00000004c6587825 */ /* 0x004fc600078e0288 */
[----:B------:R2:W-:Y:S01]  /*cf40*/  LDGSTS.E [R190+0x49600], [R212.64], !P6 ;  /* 0x49600000d4be7fae */ /* 0x0005e2000f121848 */
[----:B------:R-:W-:Y:S01]  /*cf50*/  IADD3 R107, R204, -0x103, RZ ;  /* 0xfffffefdcc6b7810 */ /* 0x000fe20007ffe0ff */
[C---:B------:R-:W-:Y:S02]  /*cf60*/  IMAD.WIDE R110, R198.reuse, 0x4, R138 ;  /* 0x00000004c66e7825 */ /* 0x040fe400078e028a */
[----:B------:R-:W-:Y:S02]  /*cf70*/  STL.64 [R1+0x580], R240 ;  /* 0x000580f001007387 */ /* 0x000fe40000100a00 */
[----:B------:R-:W-:Y:S02]  /*cf80*/  IMAD.WIDE R108, R198, 0x4, R140 ;  /* 0x00000004c66c7825 */ /* 0x000fe400078e028c */
[----:B------:R1:W-:Y:S01]  /*cf90*/  LDGSTS.E [R190+0x4a400], [R90.64], !P3 ;  /* 0x4a4000005abe7fae */ /* 0x0003e2000d921848 */
[----:B------:R-:W-:-:S03]  /*cfa0*/  ISETP.GE.U32.AND P4, PT, R106, 0x7ffffe83, PT ;  /* 0x7ffffe836a00780c */ /* 0x000fc60003f86070 */
[----:B------:R2:W-:Y:S01]  /*cfb0*/  STL.64 [R1+0x250], R88 ;  /* 0x0002505801007387 */ /* 0x0005e20000100a00 */
[----:B------:R-:W-:-:S03]  /*cfc0*/  IADD3 R106, R204, -0x107, RZ ;  /* 0xfffffef9cc6a7810 */ /* 0x000fc60007ffe0ff */
[----:B------:R2:W-:Y:S01]  /*cfd0*/  LDGSTS.E [R190+0x4a600], [R88.64], !P3 ;  /* 0x4a60000058be7fae */ /* 0x0005e2000d921848 */
[----:B-1----:R-:W-:-:S03]  /*cfe0*/  IMAD.WIDE R90, R198, 0x4, R142 ;  /* 0x00000004c65a7825 */ /* 0x002fc600078e028e */
[----:B------:R-:W-:Y:S01]  /*cff0*/  STL.64 [R1+0x588], R212 ;  /* 0x000588d401007387 */ /* 0x000fe20000100a00 */
[----:B------:R-:W-:-:S03]  /*d000*/  ISETP.GE.U32.AND P6, PT, R107, 0x7ffffebe, PT ;  /* 0x7ffffebe6b00780c */ /* 0x000fc60003fc6070 */
[----:B------:R1:W-:Y:S01]  /*d010*/  STL.64 [R1+0x278], R110 ;  /* 0x0002786e01007387 */ /* 0x0003e20000100a00 */
[----:B--2---:R-:W-:-:S03]  /*d020*/  IMAD.WIDE R88, R198, 0x4, R144 ;  /* 0x00000004c6587825 */ /* 0x004fc600078e0290 */
[----:B------:R1:W-:Y:S01]  /*d030*/  LDGSTS.E [R190+0x4b400], [R110.64], !P5 ;  /* 0x4b4000006ebe7fae */ /* 0x0003e2000e921848 */
[----:B------:R-:W-:-:S03]  /*d040*/  IADD3 R107, R204, -0x10b, RZ ;  /* 0xfffffef5cc6b7810 */ /* 0x000fc60007ffe0ff */
[----:B------:R2:W-:Y:S01]  /*d050*/  STL.64 [R1+0x290], R108 ;  /* 0x0002906c01007387 */ /* 0x0005e20000100a00 */
[----:B------:R-:W-:-:S03]  /*d060*/  ISETP.GE.U32.AND P3, PT, R106, 0x7ffffeba, PT ;  /* 0x7ffffeba6a00780c */ /* 0x000fc60003f66070 */
[----:B------:R2:W-:Y:S01]  /*d070*/  LDGSTS.E [R190+0x4b600], [R108.64], !P5 ;  /* 0x4b6000006cbe7fae */ /* 0x0005e2000e921848 */
[----:B-1----:R-:W-:-:S03]  /*d080*/  IMAD.WIDE R110, R198, 0x4, R146 ;  /* 0x00000004c66e7825 */ /* 0x002fc600078e0292 */
[----:B------:R1:W-:Y:S01]  /*d090*/  STL.64 [R1+0x2d0], R90 ;  /* 0x0002d05a01007387 */ /* 0x0003e20000100a00 */
[----:B------:R-:W-:-:S03]  /*d0a0*/  IADD3 R106, R204, -0x10f, RZ ;  /* 0xfffffef1cc6a7810 */ /* 0x000fc60007ffe0ff */
[----:B------:R1:W-:Y:S01]  /*d0b0*/  LDGSTS.E [R190+0x4c400], [R90.64], !P0 ;  /* 0x4c4000005abe7fae */ /* 0x0003e2000c121848 */
[----:B--2---:R-:W-:-:S03]  /*d0c0*/  IMAD.WIDE R108, R198, 0x4, R148 ;  /* 0x00000004c66c7825 */ /* 0x004fc600078e0294 */
        /* <DEDUP_REMOVED lines=11> */
[----:B------:R-:W-:-:S03]  /*d180*/  IADD3 R106, R204, -0x117, RZ ;  /* 0xfffffee9cc6a7810 */ /* 0x000fc60007ffe0ff */
[----:B------:R2:W-:Y:S01]  /*d190*/  STL.64 [R1+0x488], R90 ;  /* 0x0004885a01007387 */ /* 0x0005e20000100a00 */
[----:B------:R-:W-:-:S03]  /*d1a0*/  ISETP.GE.U32.AND P1, PT, R107, 0x7ffffeae, PT ;  /* 0x7ffffeae6b00780c */ /* 0x000fc60003f26070 */
[----:B------:R2:W-:Y:S01]  /*d1b0*/  LDGSTS.E [R190+0x4e400], [R90.64], !P2 ;  /* 0x4e4000005abe7fae */ /* 0x0005e2000d121848 */
[----:B------:R-:W-:-:S03]  /*d1c0*/  IADD3 R107, R204, -0x11b, RZ ;  /* 0xfffffee5cc6b7810 */ /* 0x000fc60007ffe0ff */
[----:B------:R1:W-:Y:S01]  /*d1d0*/  STL.64 [R1+0x4a0], R88 ;  /* 0x0004a05801007387 */ /* 0x0003e20000100a00 */
[----:B------:R-:W-:-:S03]  /*d1e0*/  LOP3.LUT R191, R205, 0x40, RZ, 0x3c, !PT ;  /* 0x00000040cdbf7812 */ /* 0x000fc600078e3cff */
[----:B------:R1:W-:Y:S01]  /*d1f0*/  LDGSTS.E [R190+0x4e600], [R88.64], !P2 ;  /* 0x4e60000058be7fae */ /* 0x0003e2000d121848 */
[----:B--2---:R-:W-:Y:S01]  /*d200*/  IMAD.WIDE R90, R198, 0x4, R154 ;  /* 0x00000004c65a7825 */ /* 0x004fe200078e029a */
[----:B------:R-:W-:Y:S02]  /*d210*/  ISETP.GE.U32.AND P2, PT, R106, 0x7ffffeaa, PT ;  /* 0x7ffffeaa6a00780c */ /* 0x000fe40003f46070 */
[----:B------:R-:W-:Y:S02]  /*d220*/  IADD3 R106, R204, -0x11f, RZ ;  /* 0xfffffee1cc6a7810 */ /* 0x000fe40007ffe0ff */
[----:B------:R2:W-:Y:S01]  /*d230*/  LDGSTS.E [R190+0x4f400], [R90.64], !P4 ;  /* 0x4f4000005abe7fae */ /* 0x0005e2000e121848 */
[----:B-1----:R-:W-:-:S05]  /*d240*/  IMAD.WIDE R88, R198, 0x4, R156 ;  /* 0x00000004c6587825 */ /* 0x002fca00078e029c */
        /* <DEDUP_REMOVED lines=10> */
[----:B------:R-:W-:Y:S01]  /*d2f0*/  ISETP.GE.U32.AND P3, PT, R107, 0x7ffffe9e, PT ;  /* 0x7ffffe9e6b00780c */ /* 0x000fe20003f66070 */
[----:B------:R-:W-:Y:S02]  /*d300*/  IMAD.WIDE R200, R198, 0x4, R32 ;  /* 0x00000004c6c87825 */ /* 0x000fe400078e0220 */
[----:B------:R2:W-:Y:S01]  /*d310*/  LDGSTS.E [R191+0x42800], [R84.64], !P5 ;  /* 0x4280000054bf7fae */ /* 0x0005e2000e921848 */
[----:B------:R-:W-:-:S03]  /*d320*/  IADD3 R107, R204, -0x12b, RZ ;  /* 0xfffffed5cc6b7810 */ /* 0x000fc60007ffe0ff */
[----:B------:R2:W-:Y:S01]  /*d330*/  LDGSTS.E [R191+0x42a00], [R56.64], !P5 ;  /* 0x42a0000038bf7fae */ /* 0x0005e2000e921848 */
[----:B------:R-:W-:-:S03]  /*d340*/  ISETP.GE.U32.AND P5, PT, R106, 0x7ffffe9a, PT ;  /* 0x7ffffe9a6a00780c */ /* 0x000fc60003fa6070 */
[----:B------:R-:W-:Y:S01]  /*d350*/  STL.64 [R1+0x4d0], R90 ;  /* 0x0004d05a01007387 */ /* 0x000fe20000100a00 */
[----:B------:R-:W-:-:S03]  /*d360*/  IADD3 R106, R204, -0x12f, RZ ;  /* 0xfffffed1cc6a7810 */ /* 0x000fc60007ffe0ff */
[----:B------:R2:W-:Y:S04]  /*d370*/  LDGSTS.E [R191+0x43800], [R48.64], !P0 ;  /* 0x4380000030bf7fae */ /* 0x0005e8000c121848 */
[----:B------:R-:W-:Y:S04]  /*d380*/  STL.64 [R1+0x4e0], R88 ;  /* 0x0004e05801007387 */ /* 0x000fe80000100a00 */
[----:B------:R2:W-:Y:S01]  /*d390*/  LDGSTS.E [R191+0x43a00], [R46.64], !P0 ;  /* 0x43a000002ebf7fae */ /* 0x0005e2000c121848 */
[----:B------:R-:W-:-:S03]  /*d3a0*/  ISETP.GE.U32.AND P0, PT, R107, 0x7ffffe96, PT ;  /* 0x7ffffe966b00780c */ /* 0x000fc60003f06070 */
[----:B------:R-:W-:Y:S04]  /*d3b0*/  STL.64 [R1+0x590], R182 ;  /* 0x000590b601007387 */ /* 0x000fe80000100a00 */
[----:B------:R2:W-:Y:S04]  /*d3c0*/  LDGSTS.E [R191+0x44800], [R40.64], !P1 ;  /* 0x4480000028bf7fae */ /* 0x0005e8000c921848 */
[----:B------:R-:W-:Y:S04]  /*d3d0*/  STL.64 [R1+0x598], R180 ;  /* 0x000598b401007387 */ /* 0x000fe80000100a00 */
[----:B------:R2:W-:Y:S01]  /*d3e0*/  LDGSTS.E [R191+0x44a00], [R38.64], !P1 ;  /* 0x44a0000026bf7fae */ /* 0x0005e2000c921848 */
[----:B------:R-:W-:-:S03]  /*d3f0*/  ISETP.GE.U32.AND P1, PT, R106, 0x7ffffe92, PT ;  /* 0x7ffffe926a00780c */ /* 0x000fc60003f26070 */
[----:B------:R-:W-:Y:S01]  /*d400*/  STL.64 [R1+0x5a0], R102 ;  /* 0x0005a06601007387 */ /* 0x000fe20000100a00 */
[----:B------:R-:W-:-:S03]  /*d410*/  IADD3 R106, R204, -0x133, RZ ;  /* 0xfffffecdcc6a7810 */ /* 0x000fc60007ffe0ff */
[----:B------:R2:W-:Y:S01]  /*d420*/  LDGSTS.E [R191+0x45800], [R194.64], !P2 ;  /* 0x45800000c2bf7fae */ /* 0x0005e2000d121848 */
[----:B------:R-:W-:-:S03]  /*d430*/  IMAD.WIDE R32, R198, 0x4, R58 ;  /* 0x00000004c6207825 */ /* 0x000fc600078e023a */
[----:B------:R-:W-:Y:S04]  /*d440*/  STL.64 [R1+0x5a8], R100 ;  /* 0x0005a86401007387 */ /* 0x000fe80000100a00 */
[----:B------:R2:W-:Y:S01]  /*d450*/  LDGSTS.E [R191+0x45a00], [R200.64], !P2 ;  /* 0x45a00000c8bf7fae */ /* 0x0005e2000d121848 */
[----:B------:R-:W-:-:S03]  /*d460*/  IMAD.WIDE R234, R198, 0x4, R60 ;  /* 0x00000004c6ea7825 */ /* 0x000fc600078e023c */
[----:B------:R1:W-:Y:S04]  /*d470*/  STL.64 [R1+0x90], R34 ;  /* 0x0000902201007387 */ /* 0x0003e80000100a00 */
[----:B------:R1:W-:Y:S01]  /*d480*/  LDGSTS.E [R191+0x46800], [R34.64], !P4 ;  /* 0x4680000022bf7fae */ /* 0x0003e2000e121848 */
[----:B------:R-:W-:Y:S01]  /*d490*/  IMAD.WIDE R230, R198, 0x4, R62 ;  /* 0x00000004c6e67825 */ /* 0x000fe200078e023e */
[----:B------:R-:W-:Y:S02]  /*d4a0*/  ISETP.GE.U32.AND P2, PT, R106, 0x7ffffe8e, PT ;  /* 0x7ffffe8e6a00780c */ /* 0x000fe40003f46070 */
[----:B------:R2:W-:Y:S01]  /*d4b0*/  STL.64 [R1+0x98], R36 ;  /* 0x0000982401007387 */ /* 0x0005e20000100a00 */
[----:B------:R-:W-:-:S03]  /*d4c0*/  IMAD.WIDE R238, R198, 0x4, R64 ;  /* 0x00000004c6ee7825 */ /* 0x000fc600078e0240 */
[----:B------:R2:W-:Y:S01]  /*d4d0*/  LDGSTS.E [R191+0x46a00], [R36.64], !P4 ;  /* 0x46a0000024bf7fae */ /* 0x0005e2000e121848 */
[----:B-1----:R-:W-:-:S05]  /*d4e0*/  IMAD.WIDE R34, R198, 0x4, R54 ;  /* 0x00000004c6227825 */ /* 0x002fca00078e0236 */
[----:B------:R1:W-:Y:S01]  /*d4f0*/  STL.64 [R1+0xd0], R34 ;  /* 0x0000d02201007387 */ /* 0x0003e20000100a00 */
[----:B--2---:R-:W-:-:S03]  /*d500*/  IMAD.WIDE R36, R198, 0x4, R66 ;  /* 0x00000004c6247825 */ /* 0x004fc600078e0242 */
[----:B------:R1:W-:Y:S04]  /*d510*/  LDGSTS.E [R191+0x47800], [R34.64], !P6 ;  /* 0x4780000022bf7fae */ /* 0x0003e8000f121848 */
[----:B------:R2:W-:Y:S04]  /*d520*/  STL.64 [R1+0xd8], R32 ;  /* 0x0000d82001007387 */ /* 0x0005e80000100a00 */
[----:B------:R2:W-:Y:S01]  /*d530*/  LDGSTS.E [R191+0x47a00], [R32.64], !P6 ;  /* 0x47a0000020bf7fae */ /* 0x0005e2000f121848 */
[----:B-1----:R-:W-:-:S03]  /*d540*/  IMAD.WIDE R34, R198, 0x4, R68 ;  /* 0x00000004c6227825 */ /* 0x002fc600078e0244 */
[----:B------:R1:W-:Y:S04]  /*d550*/  LDGSTS.E [R191+0x48800], [R234.64], !P3 ;  /* 0x48800000eabf7fae */ /* 0x0003e8000d921848 */
[----:B------:R1:W-:Y:S01]  /*d560*/  LDGSTS.E [R191+0x48a00], [R230.64], !P3 ;  /* 0x48a00000e6bf7fae */ /* 0x0003e2000d921848 */
[----:B--2---:R-:W-:-:S03]  /*d570*/  IMAD.WIDE R32, R198, 0x4, R70 ;  /* 0x00000004c6207825 */ /* 0x004fc600078e0246 */
[----:B------:R1:W-:Y:S01]  /*d580*/  LDGSTS.E [R191+0x49800], [R238.64], !P5 ;  /* 0x49800000eebf7fae */ /* 0x0003e2000e921848 */
[----:B------:R-:W-:-:S03]  /*d590*/  IMAD.WIDE R54, R198, 0x4, R72 ;  /* 0x00000004c6367825 */ /* 0x000fc600078e0248 */
[----:B------:R2:W-:Y:S04]  /*d5a0*/  STL.64 [R1+0x188], R36 ;  /* 0x0001882401007387 */ /* 0x0005e80000100a00 */
[----:B------:R2:W-:Y:S04]  /*d5b0*/  LDGSTS.E [R191+0x49a00], [R36.64], !P5 ;  /* 0x49a0000024bf7fae */ /* 0x0005e8000e921848 */
[----:B------:R1:W-:Y:S04]  /*d5c0*/  STL.64 [R1+0x1b0], R34 ;  /* 0x0001b02201007387 */ /* 0x0003e80000100a00 */
        /* <DEDUP_REMOVED lines=17> */
[----:B------:R-:W-:Y:S04]  /*d6e0*/  STL.64 [R1+0x270], R54 ;  /* 0x0002703601007387 */ /* 0x000fe80000100a00 */
[----:B------:R-:W-:Y:S01]  /*d6f0*/  STL.64 [R1+0x288], R36 ;  /* 0x0002882401007387 */ /* 0x000fe20000100a00 */
[----:B--2---:R-:W-:-:S03]  /*d700*/  IMAD.WIDE R32, R198, 0x4, R92 ;  /* 0x00000004c6207825 */ /* 0x004fc600078e025c */
[----:B------:R1:W-:Y:S04]  /*d710*/  STL.64 [R1+0x2c8], R34 ;  /* 0x0002c82201007387 */ /* 0x0003e80000100a00 */
[----:B------:R2:W-:Y:S04]  /*d720*/  STL.64 [R1+0x2f0], R32 ;  /* 0x0002f02001007387 */ /* 0x0005e80000100a00 */
[----:B------:R-:W3:Y:S04]  /*d730*/  LDL.LU.64 R160, [R1+0xe0] ;  /* 0x0000e00001a07983 */ /* 0x000ee80000300a00 */
[----:B------:R-:W3:Y:S01]  /*d740*/  LDL.LU.64 R188, [R1+0xf8] ;  /* 0x0000f80001bc7983 */ /* 0x000ee20000300a00 */
        /* <DEDUP_REMOVED lines=19> */
[----:B------:R-:W-:Y:S01]  /*d880*/  IADD3 R2, R204, -0x118, RZ ;  /* 0xfffffee8cc027810 */ /* 0x000fe20007ffe0ff */
[----:B------:R-:W-:Y:S01]  /*d890*/  IMAD.WIDE R178, R198, 0x4, R178 ;  /* 0x00000004c6b27825 */ /* 0x000fe200078e02b2 */
[----:B------:R-:W-:-:S03]  /*d8a0*/  LOP3.LUT R252, R205, 0x60, RZ, 0x3c, !PT ;  /* 0x00000060cdfc7812 */ /* 0x000fc600078e3cff */
[----:B-1----:R-:W-:Y:S01]  /*d8b0*/  IMAD.WIDE R34, R198, 0x4, R94 ;  /* 0x00000004c6227825 */ /* 0x002fe200078e025e */
[----:B------:R-:W-:-:S03]  /*d8c0*/  ISETP.GE.U32.AND P4, PT, R3, 0x7ffffead, PT ;  /* 0x7ffffead0300780c */ /* 0x000fc60003f86070 */
[----:B--2---:R-:W-:Y:S01]  /*d8d0*/  IMAD.WIDE R32, R198, 0x4, R104 ;  /* 0x00000004c6207825 */ /* 0x004fe200078e0268 */
[----:B------:R-:W-:Y:S01]  /*d8e0*/  ISETP.GE.U32.AND P6, PT, R2, 0x7ffffea9, PT ;  /* 0x7ffffea90200780c */ /* 0x000fe20003fc6070 */
[----:B------:R1:W-:Y:S02]  /*d8f0*/  STL.64 [R1+0x370], R34 ;  /* 0x0003702201007387 */ /* 0x0003e40000100a00 */
[----:B------:R-:W-:Y:S01]  /*d900*/  IMAD.WIDE R176, R198, 0x4, R176 ;  /* 0x00000004c6b07825 */ /* 0x000fe200078e02b0 */
[C---:B------:R-:W-:Y:S01]  /*d910*/  IADD3 R3, R204.reuse, -0x11c, RZ ;  /* 0xfffffee4cc037810 */ /* 0x040fe20007ffe0ff */
[----:B------:R2:W-:Y:S01]  /*d920*/  LDGSTS.E [R191+0x4f800], [R34.64], !P3 ;  /* 0x4f80000022bf7fae */ /* 0x0005e2000d921848 */
[----:B------:R-:W-:Y:S01]  /*d930*/  IADD3 R2, R204, -0x120, RZ ;  /* 0xfffffee0cc027810 */ /* 0x000fe20007ffe0ff */
[C---:B------:R-:W-:Y:S02]  /*d940*/  IMAD.WIDE R98, R198.reuse, 0x4, R98 ;  /* 0x00000004c6627825 */ /* 0x040fe400078e0262 */
[----:B------:R1:W-:Y:S02]  /*d950*/  STL.64 [R1+0x390], R32 ;  /* 0x0003902001007387 */ /* 0x0003e40000100a00 */
[----:B------:R-:W-:-:S02]  /*d960*/  IMAD.WIDE R96, R198, 0x4, R96 ;  /* 0x00000004c6607825 */ /* 0x000fc400078e0260 */
[----:B------:R2:W-:Y:S02]  /*d970*/  LDGSTS.E [R191+0x4fa00], [R32.64], !P3 ;  /* 0x4fa0000020bf7fae */ /* 0x0005e4000d921848 */
[C---:B------:R-:W-:Y:S02]  /*d980*/  IMAD.WIDE R52, R198.reuse, 0x4, R52 ;  /* 0x00000004c6347825 */ /* 0x040fe400078e0234 */
[----:B------:R-:W3:Y:S01]  /*d990*/  LDL.LU.64 R172, [R1+0x100] ;  /* 0x0001000001ac7983 */ /* 0x000ee20000300a00 */
[----:B------:R-:W-:Y:S01]  /*d9a0*/  ISETP.GE.U32.AND P3, PT, R3, 0x7ffffea5, PT ;  /* 0x7ffffea50300780c */ /* 0x000fe20003f66070 */
[----:B------:R-:W-:Y:S02]  /*d9b0*/  IMAD.WIDE R50, R198, 0x4, R50 ;  /* 0x00000004c6327825 */ /* 0x000fe400078e0232 */
[----:B------:R1:W-:Y:S01]  /*d9c0*/  LDGSTS.E [R252+0x40c00], [R178.64], !P5 ;  /* 0x40c00000b2fc7fae */ /* 0x0003e2000e921848 */
[----:B------:R-:W-:-:S03]  /*d9d0*/  IADD3 R3, R204, -0x124, RZ ;  /* 0xfffffedccc037810 */ /* 0x000fc60007ffe0ff */
[----:B------:R-:W3:Y:S04]  /*d9e0*/  LDL.LU.64 R170, [R1+0x108] ;  /* 0x0001080001aa7983 */ /* 0x000ee80000300a00 */
[----:B------:R1:W-:Y:S01]  /*d9f0*/  LDGSTS.E [R252+0x40e00], [R176.64], !P5 ;  /* 0x40e00000b0fc7fae */ /* 0x0003e2000e921848 */
[----:B------:R-:W-:Y:S02]  /*da00*/  ISETP.GE.U32.AND P5, PT, R2, 0x7ffffea1, PT ;  /* 0x7ffffea10200780c */ /* 0x000fe40003fa6070 */
[----:B------:R-:W-:Y:S01]  /*da10*/  IADD3 R2, R204, -0x128, RZ ;  /* 0xfffffed8cc027810 */ /* 0x000fe20007ffe0ff */
[----:B----4-:R-:W4:Y:S04]  /*da20*/  LDL.LU.64 R246, [R1+0x110] ;  /* 0x0001100001f67983 */ /* 0x010f280000300a00 */
[----:B--2---:R-:W2:Y:S04]  /*da30*/  LDL.LU.64 R190, [R1+0x118] ;  /* 0x0001180001be7983 */ /* 0x004ea80000300a00 */
[----:B------:R1:W-:Y:S04]  /*da40*/  LDGSTS.E [R252+0x41c00], [R98.64], !P0 ;  /* 0x41c0000062fc7fae */ /* 0x0003e8000c121848 */
[----:B------:R-:W4:Y:S04]  /*da50*/  LDL.64 R168, [R1+0x120] ;  /* 0x0001200001a87983 */ /* 0x000f280000100a00 */
[----:B------:R1:W-:Y:S01]  /*da60*/  LDGSTS.E [R252+0x41e00], [R96.64], !P0 ;  /* 0x41e0000060fc7fae */ /* 0x0003e2000c121848 */
[----:B------:R-:W-:-:S03]  /*da70*/  ISETP.GE.U32.AND P0, PT, R3, 0x7ffffe9d, PT ;  /* 0x7ffffe9d0300780c */ /* 0x000fc60003f06070 */
[----:B------:R1:W-:Y:S04]  /*da80*/  LDGSTS.E [R252+0x42c00], [R52.64], !P1 ;  /* 0x42c0000034fc7fae */ /* 0x0003e8000c921848 */
[----:B------:R1:W-:Y:S01]  /*da90*/  LDGSTS.E [R252+0x42e00], [R50.64], !P1 ;  /* 0x42e0000032fc7fae */ /* 0x0003e2000c921848 */
[----:B------:R-:W-:-:S03]  /*daa0*/  ISETP.GE.U32.AND P1, PT, R2, 0x7ffffe99, PT ;  /* 0x7ffffe990200780c */ /* 0x000fc60003f26070 */
[----:B------:R-:W4:Y:S01]  /*dab0*/  LDL.LU.64 R162, [R1+0x128] ;  /* 0x0001280001a27983 */ /* 0x000f220000300a00 */
[----:B---3--:R-:W-:-:S03]  /*dac0*/  IMAD.WIDE R36, R198, 0x4, R160 ;  /* 0x00000004c6247825 */ /* 0x008fc600078e02a0 */
[----:B------:R-:W3:Y:S01]  /*dad0*/  LDL.LU.64 R160, [R1+0x160] ;  /* 0x0001600001a07983 */ /* 0x000ee20000300a00 */
[----:B------:R-:W-:-:S03]  /*dae0*/  IMAD.WIDE R2, R198, 0x4, R188 ;  /* 0x00000004c6027825 */ /* 0x000fc600078e02bc */
[----:B------:R-:W1:Y:S04]  /*daf0*/  LDL.64 R188, [R1+0x168] ;  /* 0x0001680001bc7983 */ /* 0x000e680000100a00 */
[----:B------:R-:W3:Y:S01]  /*db00*/  LDL.LU.64 R226, [R1+0xb0] ;  /* 0x0000b00001e27983 */ /* 0x000ee20000300a00 */
[----:B------:R-:W-:-:S04]  /*db10*/  IMAD.WIDE R54, R198, 0x4, R172 ;  /* 0x00000004c6367825 */ /* 0x000fc800078e02ac */
[----:B------:R-:W-:-:S04]  /*db20*/  IMAD.WIDE R58, R198, 0x4, R170 ;  /* 0x00000004c63a7825 */ /* 0x000fc800078e02aa */
[C---:B--2---:R-:W-:Y:S02]  /*db30*/  IMAD.WIDE R192, R198.reuse, 0x4, R190 ;  /* 0x00000004c6c07825 */ /* 0x044fe400078e02be */
[----:B------:R-:W2:Y:S04]  /*db40*/  LDL.LU.64 R190, [R1+0xa8] ;  /* 0x0000a80001be7983 */ /* 0x000ea80000300a00 */
[----:B------:R-:W2:Y:S01]  /*db50*/  LDL.LU.64 R218, [R1+0xa0] ;  /* 0x0000a00001da7983 */ /* 0x000ea20000300a00 */
[----:B----4-:R-:W-:-:S03]  /*db60*/  IMAD.WIDE R60, R198, 0x4, R168 ;  /* 0x00000004c63c7825 */ /* 0x010fc600078e02a8 */
[----:B------:R-:W2:Y:S04]  /*db70*/  LDL.LU.64 R224, [R1+0x88] ;  /* 0x0000880001e07983 */ /* 0x000ea80000300a00 */
[----:B------:R-:W2:Y:S04]  /*db80*/  LDL.LU.64 R222, [R1+0x80] ;  /* 0x0000800001de7983 */ /* 0x000ea80000300a00 */
[----:B------:R-:W2:Y:S04]  /*db90*/  LDL.LU.64 R216, [R1+0x50] ;  /* 0x0000500001d87983 */ /* 0x000ea80000300a00 */
[----:B------:R-:W-:Y:S04]  /*dba0*/  STL.64 [R1+0xe0], R60 ;  /* 0x0000e03c01007387 */ /* 0x000fe80000100a00 */
[----:B------:R-:W2:Y:S01]  /*dbb0*/  LDL.LU.64 R220, [R1+0x48] ;  /* 0x0000480001dc7983 */ /* 0x000ea20000300a00 */
[----:B------:R-:W-:-:S03]  /*dbc0*/  IMAD.WIDE R86, R198, 0x4, R246 ;  /* 0x00000004c6567825 */ /* 0x000fc600078e02f6 */
[----:B------:R-:W2:Y:S04]  /*dbd0*/  LDL.LU.64 R174, [R1+0x40] ;  /* 0x0000400001ae7983 */ /* 0x000ea80000300a00 */
[----:B------:R-:W2:Y:S04]  /*dbe0*/  LDL.LU.64 R172, [R1+0x38] ;  /* 0x0000380001ac7983 */ /* 0x000ea80000300a00 */
[----:B------:R-:W2:Y:S01]  /*dbf0*/  LDL.LU.64 R170, [R1+0x30] ;  /* 0x0000300001aa7983 */ /* 0x000ea20000300a00 */
[----:B-1----:R-:W-:-:S05]  /*dc00*/  IMAD.WIDE R34, R198, 0x4, R188 ;  /* 0x00000004c6227825 */ /* 0x002fca00078e02bc */
[----:B------:R1:W-:Y:S04]  /*dc10*/  STL.64 [R1+0x128], R34 ;  /* 0x0001282201007387 */ /* 0x0003e80000100a00 */
[----:B------:R-:W4:Y:S04]  /*dc20*/  LDL.LU.64 R246, [R1+0x28] ;  /* 0x0000280001f67983 */ /* 0x000f280000300a00 */
[----:B------:R-:W4:Y:S01]  /*dc30*/  LDL.LU.64 R168, [R1+0x20] ;  /* 0x0000200001a87983 */ /* 0x000f220000300a00 */
[----:B---3--:R-:W-:-:S04]  /*dc40*/  IMAD.WIDE R166, R0, 0x4, R226 ;  /* 0x0000000400a67825 */ /* 0x008fc800078e02e2 */
[C---:B------:R-:W-:Y:S02]  /*dc50*/  IMAD.WIDE R210, R198.reuse, 0x4, R162 ;  /* 0x00000004c6d27825 */ /* 0x040fe400078e02a2 */
[----:B------:R-:W3:Y:S02]  /*dc60*/  LDL.LU.64 R162, [R1+0x18] ;  /* 0x0000180001a27983 */ /* 0x000ee40000300a00 */
[----:B------:R-:W-:Y:S02]  /*dc70*/  IMAD.WIDE R214, R198, 0x4, R160 ;  /* 0x00000004c6d67825 */ /* 0x000fe400078e02a0 */
[----:B------:R-:W3:Y:S02]  /*dc80*/  LDL.LU.64 R160, [R1+0x8] ;  /* 0x0000080001a07983 */ /* 0x000ee40000300a00 */
[C---:B------:R-:W-:Y:S02]  /*dc90*/  IMAD.WIDE R206, R0.reuse, 0x4, R206 ;  /* 0x0000000400ce7825 */ /* 0x040fe400078e02ce */
[----:B------:R-:W3:Y:S04]  /*dca0*/  LDL.LU.64 R188, [R1] ;  /* 0x0000000001bc7983 */ /* 0x000ee80000300a00 */
[----:B------:R-:W-:Y:S01]  /*dcb0*/  STL.64 [R1+0x308], R166 ;  /* 0x000308a601007387 */ /* 0x000fe20000100a00 */
[----:B--2---:R-:W-:-:S04]  /*dcc0*/  IMAD.WIDE R190, R0, 0x4, R190 ;  /* 0x0000000400be7825 */ /* 0x004fc800078e02be */
[C---:B------:R-:W-:Y:S01]  /*dcd0*/  IMAD.WIDE R218, R0.reuse, 0x4, R218 ;  /* 0x0000000400da7825 */ /* 0x040fe200078e02da */
[----:B------:R-:W-:Y:S03]  /*dce0*/  STL.64 [R1+0x310], R190 ;  /* 0x000310be01007387 */ /* 0x000fe60000100a00 */
[----:B------:R-:W-:-:S04]  /*dcf0*/  IMAD.WIDE R122, R0, 0x4, R224 ;  /* 0x00000004007a7825 */ /* 0x000fc800078e02e0 */
[C---:B------:R-:W-:Y:S01]  /*dd00*/  IMAD.WIDE R184, R0.reuse, 0x4, R222 ;  /* 0x0000000400b87825 */ /* 0x040fe200078e02de */
[----:B------:R-:W-:Y:S03]  /*dd10*/  STL.64 [R1+0x318], R218 ;  /* 0x000318da01007387 */ /* 0x000fe60000100a00 */
[C---:B------:R-:W-:Y:S01]  /*dd20*/  IMAD.WIDE R216, R0.reuse, 0x4, R216 ;  /* 0x0000000400d87825 */ /* 0x040fe200078e02d8 */
[----:B------:R-:W-:Y:S04]  /*dd30*/  STL.64 [R1+0x328], R184 ;  /* 0x000328b801007387 */ /* 0x000fe80000100a00 */
[----:B------:R-:W-:Y:S01]  /*dd40*/  STL.64 [R1+0x320], R122 ;  /* 0x0003207a01007387 */ /* 0x000fe20000100a00 */
[----:B------:R-:W-:-:S03]  /*dd50*/  IMAD.WIDE R120, R0, 0x4, R220 ;  /* 0x0000000400787825 */ /* 0x000fc600078e02dc */
[----:B------:R-:W-:Y:S01]  /*dd60*/  STL.64 [R1+0x330], R206 ;  /* 0x000330ce01007387 */ /* 0x000fe20000100a00 */
[----:B------:R-:W-:-:S03]  /*dd70*/  IMAD.WIDE R186, R0, 0x4, R174 ;  /* 0x0000000400ba7825 */ /* 0x000fc600078e02ae */
[----:B------:R-:W-:Y:S01]  /*dd80*/  STL.64 [R1+0x338], R216 ;  /* 0x000338d801007387 */ /* 0x000fe20000100a00 */
[----:B------:R-:W-:-:S03]  /*dd90*/  IMAD.WIDE R244, R0, 0x4, R172 ;  /* 0x0000000400f47825 */ /* 0x000fc600078e02ac */
[----:B------:R-:W-:Y:S01]  /*dda0*/  STL.64 [R1+0x348], R186 ;  /* 0x000348ba01007387 */ /* 0x000fe20000100a00 */
[----:B------:R-:W-:-:S03]  /*ddb0*/  IMAD.WIDE R170, R0, 0x4, R170 ;  /* 0x0000000400aa7825 */ /* 0x000fc600078e02aa */
[----:B------:R-:W-:Y:S04]  /*ddc0*/  STL.64 [R1+0x340], R120 ;  /* 0x0003407801007387 */ /* 0x000fe80000100a00 */
[----:B------:R-:W-:Y:S04]  /*ddd0*/  STL.64 [R1+0x350], R244 ;  /* 0x000350f401007387 */ /* 0x000fe80000100a00 */
[----:B------:R-:W-:Y:S01]  /*dde0*/  STL.64 [R1+0x358], R170 ;  /* 0x000358aa01007387 */ /* 0x000fe20000100a00 */
[----:B----4-:R-:W-:-:S04]  /*ddf0*/  IMAD.WIDE R94, R0, 0x4, R246 ;  /* 0x00000004005e7825 */ /* 0x010fc800078e02f6 */
[----:B------:R-:W-:-:S05]  /*de00*/  IMAD.WIDE R246, R0, 0x4, R168 ;  /* 0x0000000400f67825 */ /* 0x000fca00078e02a8 */
[----:B------:R-:W-:Y:S04]  /*de10*/  STL.64 [R1+0x368], R246 ;  /* 0x000368f601007387 */ /* 0x000fe80000100a00 */
[----:B------:R-:W-:Y:S04]  /*de20*/  STL.64 [R1+0x360], R94 ;  /* 0x0003605e01007387 */ /* 0x000fe80000100a00 */
[----:B------:R-:W2:Y:S04]  /*de30*/  LDL.LU.64 R100, [R1+0x2a0] ;  /* 0x0002a00001647983 */ /* 0x000ea80000300a00 */
[----:B------:R-:W4:Y:S04]  /*de40*/  LDL.LU.64 R242, [R1+0x268] ;  /* 0x0002680001f27983 */ /* 0x000f280000300a00 */
[----:B------:R-:W4:Y:S04]  /*de50*/  LDL.LU.64 R102, [R1+0x1a0] ;  /* 0x0001a00001667983 */ /* 0x000f280000300a00 */
[----:B------:R-:W4:Y:S04]  /*de60*/  LDL.LU.64 R180, [R1+0x1a8] ;  /* 0x0001a80001b47983 */ /* 0x000f280000300a00 */
[----:B------:R-:W4:Y:S04]  /*de70*/  LDL.64 R232, [R1+0x1e0] ;  /* 0x0001e00001e87983 */ /* 0x000f280000100a00 */
[----:B------:R-:W4:Y:S04]  /*de80*/  LDL.LU.64 R182, [R1+0x220] ;  /* 0x0002200001b67983 */ /* 0x000f280000300a00 */
[----:B------:R-:W4:Y:S04]  /*de90*/  LDL.LU.64 R240, [R1+0x260] ;  /* 0x0002600001f07983 */ /* 0x000f280000300a00 */
[----:B------:R-:W4:Y:S04]  /*dea0*/  LDL.LU.64 R196, [R1+0x228] ;  /* 0x0002280001c47983 */ /* 0x000f280000300a00 */
[----:B------:R-:W4:Y:S04]  /*deb0*/  LDL.64 R90, [R1+0x1e8] ;  /* 0x0001e800015a7983 */ /* 0x000f280000100a00 */
[----:B------:R-:W4:Y:S04]  /*dec0*/  LDL.LU.64 R236, [R1+0x2e8] ;  /* 0x0002e80001ec7983 */ /* 0x000f280000300a00 */
[----:B------:R-:W4:Y:S04]  /*ded0*/  LDL.LU.64 R212, [R1+0x2c0] ;  /* 0x0002c00001d47983 */ /* 0x000f280000300a00 */
[----:B------:R-:W4:Y:S04]  /*dee0*/  LDL.LU.64 R202, [R1+0x2b8] ;  /* 0x0002b80001ca7983 */ /* 0x000f280000300a00 */
[----:B------:R-:W4:Y:S04]  /*def0*/  LDL.LU.64 R88, [R1+0x2a8] ;  /* 0x0002a80001587983 */ /* 0x000f280000300a00 */
[----:B------:R-:W4:Y:S01]  /*df00*/  LDL.LU.64 R164, [R1+0x2b0] ;  /* 0x0002b00001a47983 */ /* 0x000f220000300a00 */
[----:B------:R-:W-:-:S04]  /*df10*/  IMAD.WIDE R44, R198, 0x4, R44 ;  /* 0x00000004c62c7825 */ /* 0x000fc800078e022c */
[----:B------:R-:W-:Y:S01]  /*df20*/  IMAD.WIDE R42, R198, 0x4, R42 ;  /* 0x00000004c62a7825 */ /* 0x000fe200078e022a */
[----:B------:R1:W-:Y:S01]  /*df30*/  LDGSTS.E [R252+0x43c00], [R44.64], !P2 ;  /* 0x43c000002cfc7fae */ /* 0x0003e2000d121848 */
[----:B------:R-:W-:Y:S02]  /*df40*/  IADD3 R32, R204, -0x130, RZ ;  /* 0xfffffed0cc207810 */ /* 0x000fe40007ffe0ff */
[C---:B---3--:R-:W-:Y:S01]  /*df50*/  IMAD.WIDE R228, R0.reuse, 0x4, R162 ;  /* 0x0000000400e47825 */ /* 0x048fe200078e02a2 */
[----:B------:R3:W-:Y:S03]  /*df60*/  LDGSTS.E [R252+0x43e00], [R42.64], !P2 ;  /* 0x43e000002afc7fae */ /* 0x0007e6000d121848 */
[C---:B------:R-:W-:Y:S01]  /*df70*/  IMAD.WIDE R150, R0.reuse, 0x4, R160 ;  /* 0x0000000400967825 */ /* 0x040fe200078e02a0 */
[----:B------:R3:W-:Y:S03]  /*df80*/  LDGSTS.E [R252+0x44c00], [R36.64], !P4 ;  /* 0x44c0000024fc7fae */ /* 0x0007e6000e121848 */
[----:B------:R-:W-:Y:S01]  /*df90*/  IMAD.WIDE R168, R0, 0x4, R250 ;  /* 0x0000000400a87825 */ /* 0x000fe200078e02fa */
[----:B------:R3:W-:Y:S01]  /*dfa0*/  LDGSTS.E [R252+0x44e00], [R2.64], !P4 ;  /* 0x44e0000002fc7fae */ /* 0x0007e2000e121848 */
[----:B------:R-:W-:-:S02]  /*dfb0*/  ISETP.GE.U32.AND P4, PT, R32, 0x7ffffe91, PT ;  /* 0x7ffffe912000780c */ /* 0x000fc40003f86070 */
[----:B------:R-:W-:Y:S01]  /*dfc0*/  IMAD.WIDE R92, R0, 0x4, R188 ;  /* 0x00000004005c7825 */ /* 0x000fe200078e02bc */
[----:B------:R3:W-:Y:S01]  /*dfd0*/  LDGSTS.E [R252+0x45c00], [R54.64], !P6 ;  /* 0x45c0000036fc7fae */ /* 0x0007e2000f121848 */
[----:B------:R-:W-:Y:S02]  /*dfe0*/  IADD3 R33, R204, -0x12c, RZ ;  /* 0xfffffed4cc217810 */ /* 0x000fe40007ffe0ff */
[----:B------:R-:W-:Y:S01]  /*dff0*/  IMAD.WIDE R226, R0, 0x4, R248 ;  /* 0x0000000400e27825 */ /* 0x000fe200078e02f8 */
[----:B------:R3:W-:Y:S01]  /*e000*/  LDGSTS.E [R252+0x45e00], [R58.64], !P6 ;  /* 0x45e000003afc7fae */ /* 0x0007e2000f121848 */
[----:B------:R-:W-:Y:S02]  /*e010*/  IADD3 R32, R204, -0x138, RZ ;  /* 0xfffffec8cc207810 */ /* 0x000fe40007ffe0ff */
[C---:B------:R-:W-:Y:S01]  /*e020*/  IMAD.WIDE R148, R0.reuse, 0x4, R4 ;  /* 0x0000000400947825 */ /* 0x040fe200078e0204 */
[----:B------:R3:W-:Y:S03]  /*e030*/  LDGSTS.E [R252+0x46c00], [R86.64], !P3 ;  /* 0x46c0000056fc7fae */ /* 0x0007e6000d921848 */
[----:B------:R-:W-:Y:S01]  /*e040*/  IMAD.WIDE R188, R0, 0x4, R8 ;  /* 0x0000000400bc7825 */ /* 0x000fe200078e0208 */
[----:B------:R-:W-:Y:S01]  /*e050*/  STL.64 [R1+0x388], R228 ;  /* 0x000388e401007387 */ /* 0x000fe20000100a00 */
[----:B------:R-:W-:-:S02]  /*e060*/  ISETP.GE.U32.AND P2, PT, R33, 0x7ffffe95, PT ;  /* 0x7ffffe952100780c */ /* 0x000fc40003f46070 */
[----:B------:R-:W-:Y:S01]  /*e070*/  IMAD.WIDE R74, R0, 0x4, R6 ;  /* 0x00000004004a7825 */ /* 0x000fe200078e0206 */
[----:B------:R3:W-:Y:S01]  /*e080*/  LDGSTS.E [R252+0x46e00], [R192.64], !P3 ;  /* 0x46e00000c0fc7fae */ /* 0x0007e2000d921848 */
[----:B------:R-:W-:-:S03]  /*e090*/  ISETP.GE.U32.AND P3, PT, R32, 0x7ffffe89, PT ;  /* 0x7ffffe892000780c */ /* 0x000fc60003f66070 */
[----:B------:R-:W-:Y:S01]  /*e0a0*/  STL.64 [R1+0x3a8], R150 ;  /* 0x0003a89601007387 */ /* 0x000fe20000100a00 */
[----:B------:R-:W-:-:S03]  /*e0b0*/  IMAD.WIDE R224, R0, 0x4, R10 ;  /* 0x0000000400e07825 */ /* 0x000fc600078e020a */
[----:B------:R1:W-:Y:S01]  /*e0c0*/  LDGSTS.E [R252+0x47c00], [R60.64], !P5 ;  /* 0x47c000003cfc7fae */ /* 0x0003e2000e921848 */
[----:B------:R-:W-:-:S03]  /*e0d0*/  IMAD.WIDE R138, R0, 0x4, R12 ;  /* 0x00000004008a7825 */ /* 0x000fc600078e020c */
[----:B------:R-:W-:Y:S01]  /*e0e0*/  STL.64 [R1+0x3b8], R168 ;  /* 0x0003b8a801007387 */ /* 0x000fe20000100a00 */
[----:B------:R-:W-:Y:S01]  /*e0f0*/  IADD3 R33, R204, -0x134, RZ ;  /* 0xfffffecccc217810 */ /* 0x000fe20007ffe0ff */
[----:B------:R-:W-:Y:S02]  /*e100*/  IMAD.WIDE R248, R0, 0x4, R16 ;  /* 0x0000000400f87825 */ /* 0x000fe400078e0210 */
[----:B------:R3:W-:Y:S01]  /*e110*/  LDGSTS.E [R252+0x47e00], [R210.64], !P5 ;  /* 0x47e00000d2fc7fae */ /* 0x0007e2000e921848 */
[----:B------:R-:W-:-:S03]  /*e120*/  IADD3 R32, R204, -0x13c, RZ ;  /* 0xfffffec4cc207810 */ /* 0x000fc60007ffe0ff */
[----:B------:R-:W-:Y:S01]  /*e130*/  STL.64 [R1+0x3b0], R92 ;  /* 0x0003b05c01007387 */ /* 0x000fe20000100a00 */
[----:B------:R-:W-:-:S03]  /*e140*/  IMAD.WIDE R222, R0, 0x4, R18 ;  /* 0x0000000400de7825 */ /* 0x000fc600078e0212 */
[----:B------:R3:W-:Y:S04]  /*e150*/  LDGSTS.E [R252+0x48c00], [R214.64], !P0 ;  /* 0x48c00000d6fc7fae */ /* 0x0007e8000c121848 */
[----:B------:R-:W-:Y:S01]  /*e160*/  STL.64 [R1+0x3c0], R226 ;  /* 0x0003c0e201007387 */ /* 0x000fe20000100a00 */
[----:B------:R-:W-:-:S03]  /*e170*/  IMAD.WIDE R136, R0, 0x4, R20 ;  /* 0x0000000400887825 */ /* 0x000fc600078e0214 */
[----:B------:R1:W-:Y:S04]  /*e180*/  LDGSTS.E [R252+0x48e00], [R34.64], !P0 ;  /* 0x48e0000022fc7fae */ /* 0x0003e8000c121848 */
[----:B------:R-:W-:Y:S01]  /*e190*/  STL.64 [R1+0x3c8], R148 ;  /* 0x0003c89401007387 */ /* 0x000fe20000100a00 */
[----:B------:R-:W-:-:S03]  /*e1a0*/  ISETP.GE.U32.AND P6, PT, R33, 0x7ffffe8d, PT ;  /* 0x7ffffe8d2100780c */ /* 0x000fc60003fc6070 */
[----:B------:R-:W-:Y:S01]  /*e1b0*/  STL.64 [R1+0x3d8], R188 ;  /* 0x0003d8bc01007387 */ /* 0x000fe20000100a00 */
[----:B------:R-:W-:Y:S01]  /*e1c0*/  ISETP.GE.U32.AND P5, PT, R32, 0x7ffffe85, PT ;  /* 0x7ffffe852000780c */ /* 0x000fe20003fa6070 */
[C---:B-1----:R-:W-:Y:S02]  /*e1d0*/  IMAD.WIDE R34, R0.reuse, 0x4, R14 ;  /* 0x0000000400227825 */ /* 0x042fe400078e020e */
[----:B------:R-:W-:Y:S02]  /*e1e0*/  STL.64 [R1+0x3d0], R74 ;  /* 0x0003d04a01007387 */ /* 0x000fe40000100a00 */
[C---:B------:R-:W-:Y:S02]  /*e1f0*/  IMAD.WIDE R250, R0.reuse, 0x4, R24 ;  /* 0x0000000400fa7825 */ /* 0x040fe400078e0218 */
[----:B------:R-:W-:Y:S02]  /*e200*/  STL.64 [R1+0x3e0], R224 ;  /* 0x0003e0e001007387 */ /* 0x000fe40000100a00 */
[----:B------:R-:W-:-:S02]  /*e210*/  IMAD.WIDE R32, R0, 0x4, R22 ;  /* 0x0000000400207825 */ /* 0x000fc400078e0216 */
[----:B------:R-:W-:Y:S02]  /*e220*/  STL.64 [R1+0x460], R138 ;  /* 0x0004608a01007387 */ /* 0x000fe40000100a00 */
[C---:B------:R-:W-:Y:S02]  /*e230*/  IMAD.WIDE R220, R0.reuse, 0x4, R26 ;  /* 0x0000000400dc7825 */ /* 0x040fe400078e021a */
[----:B------:R-:W-:Y:S02]  /*e240*/  STL.64 [R1+0x470], R248 ;  /* 0x000470f801007387 */ /* 0x000fe40000100a00 */
[C---:B------:R-:W-:Y:S02]  /*e250*/  IMAD.WIDE R28, R0.reuse, 0x4, R28 ;  /* 0x00000004001c7825 */ /* 0x040fe400078e021c */
[----:B------:R-:W-:Y:S02]  /*e260*/  STL.64 [R1+0x468], R34 ;  /* 0x0004682201007387 */ /* 0x000fe40000100a00 */
[----:B------:R-:W-:-:S02]  /*e270*/  IMAD.WIDE R30, R0, 0x4, R30 ;  /* 0x00000004001e7825 */ /* 0x000fc400078e021e */
[----:B------:R-:W-:Y:S01]  /*e280*/  STL.64 [R1+0x478], R222 ;  /* 0x000478de01007387 */ /* 0x000fe20000100a00 */
[----:B------:R-:W-:-:S03]  /*e290*/  IADD3 R0, R204, -0x140, RZ ;  /* 0xfffffec0cc007810 */ /* 0x000fc60007ffe0ff */
[----:B------:R-:W-:Y:S04]  /*e2a0*/  STL.64 [R1+0x480], R136 ;  /* 0x0004808801007387 */ /* 0x000fe80000100a00 */
[----:B------:R-:W-:Y:S04]  /*e2b0*/  STL.64 [R1+0x4b0], R250 ;  /* 0x0004b0fa01007387 */ /* 0x000fe80000100a00 */
[----:B------:R-:W-:Y:S04]  /*e2c0*/  STL.64 [R1+0x498], R32 ;  /* 0x0004982001007387 */ /* 0x000fe80000100a00 */
[----:B------:R-:W-:Y:S04]  /*e2d0*/  STL.64 [R1+0x4b8], R220 ;  /* 0x0004b8dc01007387 */ /* 0x000fe80000100a00 */
[----:B------:R-:W-:Y:S04]  /*e2e0*/  STL.64 [R1+0x4c8], R28 ;  /* 0x0004c81c01007387 */ /* 0x000fe80000100a00 */
[----:B------:R-:W-:Y:S01]  /*e2f0*/  STL.64 [R1+0x4c0], R30 ;  /* 0x0004c01e01007387 */ /* 0x000fe20000100a00 */
[----:B------:R-:W-:Y:S01]  /*e300*/  ISETP.NE.U32.AND P0, PT, R209, RZ, PT ;  /* 0x000000ffd100720c */ /* 0x000fe20003f05070 */
[----:B--2---:R-:W-:-:S04]  /*e310*/  IMAD.WIDE R100, R198, 0x4, R100 ;  /* 0x00000004c6647825 */ /* 0x004fc800078e0264 */
[C---:B----4-:R-:W-:Y:S01]  /*e320*/  IMAD.WIDE R242, R198.reuse, 0x4, R242 ;  /* 0x00000004c6f27825 */ /* 0x050fe200078e02f2 */
[----:B------:R1:W-:Y:S03]  /*e330*/  LDGSTS.E [R252+0x49c00], [R100.64], !P1 ;  /* 0x49c0000064fc7fae */ /* 0x0003e6000c921848 */
[----:B------:R-:W-:Y:S01]  /*e340*/  IMAD.WIDE R102, R198, 0x4, R102 ;  /* 0x00000004c6667825 */ /* 0x000fe200078e0266 */
[----:B------:R3:W-:Y:S01]  /*e350*/  LDGSTS.E [R252+0x49e00], [R242.64], !P1 ;  /* 0x49e00000f2fc7fae */ /* 0x0007e2000c921848 */
[----:B------:R-:W-:Y:S02]  /*e360*/  ISETP.GE.U32.AND P1, PT, R0, 0x7ffffe81, PT ;  /* 0x7ffffe810000780c */ /* 0x000fe40003f26070 */
[C---:B------:R-:W-:Y:S01]  /*e370*/  IMAD.WIDE R180, R198.reuse, 0x4, R180 ;  /* 0x00000004c6b47825 */ /* 0x040fe200078e02b4 */
[----:B------:R1:W-:Y:S03]  /*e380*/  STL.64 [R1+0x160], R100 ;  /* 0x0001606401007387 */ /* 0x0003e60000100a00 */
[C---:B------:R-:W-:Y:S01]  /*e390*/  IMAD.WIDE R232, R198.reuse, 0x4, R232 ;  /* 0x00000004c6e87825 */ /* 0x040fe200078e02e8 */
[----:B------:R2:W-:Y:S03]  /*e3a0*/  LDGSTS.E [R252+0x4ac00], [R102.64], !P2 ;  /* 0x4ac0000066fc7fae */ /* 0x0005e6000d121848 */
[C---:B------:R-:W-:Y:S01]  /*e3b0*/  IMAD.WIDE R182, R198.reuse, 0x4, R182 ;  /* 0x00000004c6b67825 */ /* 0x040fe200078e02b6 */
[----:B------:R4:W-:Y:S03]  /*e3c0*/  LDGSTS.E [R252+0x4ae00], [R180.64], !P2 ;  /* 0x4ae00000b4fc7fae */ /* 0x0009e6000d121848 */
[C---:B------:R-:W-:Y:S01]  /*e3d0*/  IMAD.WIDE R240, R198.reuse, 0x4, R240 ;  /* 0x00000004c6f07825 */ /* 0x040fe200078e02f0 */
[----:B-1----:R3:W5:Y:S03]  /*e3e0*/  LDL.LU.64 R100, [R1+0x5a8] ;  /* 0x0005a80001647983 */ /* 0x0027660000300a00 */
[C---:B------:R-:W-:Y:S01]  /*e3f0*/  IMAD.WIDE R196, R198.reuse, 0x4, R196 ;  /* 0x00000004c6c47825 */ /* 0x040fe200078e02c4 */
[----:B------:R2:W-:Y:S03]  /*e400*/  STL.64 [R1+0x1a0], R102 ;  /* 0x0001a06601007387 */ /* 0x0005e60000100a00 */
[C---:B------:R-:W-:Y:S01]  /*e410*/  IMAD.WIDE R90, R198.reuse, 0x4, R90 ;  /* 0x00000004c65a7825 */ /* 0x040fe200078e025a */
[----:B------:R4:W-:Y:S03]  /*e420*/  STL.64 [R1+0x1a8], R180 ;  /* 0x0001a8b401007387 */ /* 0x0009e60000100a00 */
[C---:B------:R-:W-:Y:S01]  /*e430*/  IMAD.WIDE R236, R198.reuse, 0x4, R236 ;  /* 0x00000004c6ec7825 */ /* 0x040fe200078e02ec */
[----:B------:R3:W-:Y:S03]  /*e440*/  LDGSTS.E [R252+0x4bc00], [R232.64], !P4 ;  /* 0x4bc00000e8fc7fae */ /* 0x0007e6000e121848 */
[C---:B------:R-:W-:Y:S01]  /*e450*/  IMAD.WIDE R212, R198.reuse, 0x4, R212 ;  /* 0x00000004c6d47825 */ /* 0x040fe200078e02d4 */
[----:B--2---:R3:W5:Y:S03]  /*e460*/  LDL.LU.64 R102, [R1+0x5a0] ;  /* 0x0005a00001667983 */ /* 0x0047660000300a00 */
[C---:B------:R-:W-:Y:S01]  /*e470*/  IMAD.WIDE R202, R198.reuse, 0x4, R202 ;  /* 0x00000004c6ca7825 */ /* 0x040fe200078e02ca */
[----:B----4-:R3:W5:Y:S03]  /*e480*/  LDL.LU.64 R180, [R1+0x598] ;  /* 0x0005980001b47983 */ /* 0x0107660000300a00 */
[C---:B------:R-:W-:Y:S01]  /*e490*/  IMAD.WIDE R88, R198.reuse, 0x4, R88 ;  /* 0x00000004c6587825 */ /* 0x040fe200078e0258 */
[----:B------:R1:W-:Y:S04]  /*e4a0*/  STL.64 [R1+0x220], R182 ;  /* 0x000220b601007387 */ /* 0x0003e80000100a00 */
[----:B------:R3:W-:Y:S01]  /*e4b0*/  LDGSTS.E [R252+0x4be00], [R236.64], !P4 ;  /* 0x4be00000ecfc7fae */ /* 0x0007e2000e121848 */
[----:B------:R-:W-:-:S03]  /*e4c0*/  IMAD.WIDE R164, R198, 0x4, R164 ;  /* 0x00000004c6a47825 */ /* 0x000fc600078e02a4 */
[----:B------:R-:W-:Y:S04]  /*e4d0*/  STL.64 [R1+0x260], R240 ;  /* 0x000260f001007387 */ /* 0x000fe80000100a00 */
[----:B------:R1:W-:Y:S04]  /*e4e0*/  LDGSTS.E [R252+0x4cc00], [R182.64], !P6 ;  /* 0x4cc00000b6fc7fae */ /* 0x0003e8000f121848 */
[----:B------:R-:W-:Y:S04]  /*e4f0*/  STL.64 [R1+0x2a0], R196 ;  /* 0x0002a0c401007387 */ /* 0x000fe80000100a00 */
[----:B------:R2:W-:Y:S04]  /*e500*/  LDGSTS.E [R252+0x4ce00], [R212.64], !P6 ;  /* 0x4ce00000d4fc7fae */ /* 0x0005e8000f121848 */
[----:B------:R-:W-:Y:S04]  /*e510*/  STL.64 [R1+0x2e0], R90 ;  /* 0x0002e05a01007387 */ /* 0x000fe80000100a00 */
[----:B------:R4:W-:Y:S04]  /*e520*/  LDGSTS.E [R252+0x4dc00], [R240.64], !P3 ;  /* 0x4dc00000f0fc7fae */ /* 0x0009e8000d921848 */
[----:B------:R2:W-:Y:S04]  /*e530*/  STL.64 [R1+0x228], R212 ;  /* 0x000228d401007387 */ /* 0x0005e80000100a00 */
[----:B------:R1:W-:Y:S04]  /*e540*/  LDGSTS.E [R252+0x4de00], [R202.64], !P3 ;  /* 0x4de00000cafc7fae */ /* 0x0003e8000d921848 */
[----:B------:R1:W-:Y:S04]  /*e550*/  STL.64 [R1+0x268], R202 ;  /* 0x000268ca01007387 */ /* 0x0003e80000100a00 */
[----:B------:R1:W-:Y:S04]  /*e560*/  LDGSTS.E [R252+0x4ec00], [R196.64], !P5 ;  /* 0x4ec00000c4fc7fae */ /* 0x0003e8000e921848 */
[----:B------:R2:W-:Y:S04]  /*e570*/  STL.64 [R1+0x2a8], R88 ;  /* 0x0002a85801007387 */ /* 0x0005e80000100a00 */
[----:B------:R2:W-:Y:S04]  /*e580*/  LDGSTS.E [R252+0x4ee00], [R88.64], !P5 ;  /* 0x4ee0000058fc7fae */ /* 0x0005e8000e921848 */
[----:B-1----:R3:W5:Y:S04]  /*e590*/  LDL.LU.64 R182, [R1+0x590] ;  /* 0x0005900001b67983 */ /* 0x0027680000300a00 */
[----:B------:R1:W-:Y:S04]  /*e5a0*/  LDGSTS.E [R252+0x4fc00], [R90.64], !P1 ;  /* 0x4fc000005afc7fae */ /* 0x0003e8000c921848 */
[----:B------:R1:W-:Y:S04]  /*e5b0*/  STL.64 [R1+0x2e8], R164 ;  /* 0x0002e8a401007387 */ /* 0x0003e80000100a00 */
[----:B------:R1:W-:Y:S04]  /*e5c0*/  LDGSTS.E [R252+0x4fe00], [R164.64], !P1 ;  /* 0x4fe00000a4fc7fae */ /* 0x0003e8000c921848 */
[----:B--2---:R3:W5:Y:S04]  /*e5d0*/  LDL.LU.64 R212, [R1+0x588] ;  /* 0x0005880001d47983 */ /* 0x0047680000300a00 */
[----:B------:R-:W0:Y:S04]  /*e5e0*/  LDGDEPBAR ;  /* 0x00000000000079af */ /* 0x000e280000000000 */
[----:B----4-:R3:W5:Y:S04]  /*e5f0*/  LDL.LU.64 R240, [R1+0x580] ;  /* 0x0005800001f07983 */ /* 0x0107680000300a00 */
[----:B------:R2:W-:Y:S04]  /*e600*/  LDGSTS.E [R199+0x60000], [R166.64], P0 ;  /* 0x60000000a6c77fae */ /* 0x0005e80008121848 */
[----:B------:R3:W5:Y:S04]  /*e610*/  LDL.LU.64 R202, [R1+0x578] ;  /* 0x0005780001ca7983 */ /* 0x0007680000300a00 */
[----:B------:R4:W-:Y:S04]  /*e620*/  LDGSTS.E [R199+0x60800], [R184.64], P0 ;  /* 0x60800000b8c77fae */ /* 0x0009e80008121848 */
[----:B------:R3:W5:Y:S04]  /*e630*/  LDL.LU.64 R196, [R1+0x570] ;  /* 0x0005700001c47983 */ /* 0x0007680000300a00 */
[----:B------:R1:W-:Y:S04]  /*e640*/  LDGSTS.E [R199+0x61000], [R186.64], P0 ;  /* 0x61000000bac77fae */ /* 0x0003e80008121848 */
[----:B------:R3:W5:Y:S04]  /*e650*/  LDL.LU.64 R88, [R1+0x568] ;  /* 0x0005680001587983 */ /* 0x0007680000300a00 */
[----:B------:R2:W-:Y:S04]  /*e660*/  LDGSTS.E [R199+0x61800], [R246.64], P0 ;  /* 0x61800000f6c77fae */ /* 0x0005e80008121848 */
[----:B-1----:R3:W5:Y:S04]  /*e670*/  LDL.LU.64 R90, [R1+0x560] ;  /* 0x00056000015a7983 */ /* 0x0027680000300a00 */
[----:B------:R1:W-:Y:S04]  /*e680*/  LDGSTS.E [R199+0x62000], [R168.64], P0 ;  /* 0x62000000a8c77fae */ /* 0x0003e80008121848 */
[----:B------:R3:W5:Y:S04]  /*e690*/  LDL.LU.64 R164, [R1+0x558] ;  /* 0x0005580001a47983 */ /* 0x0007680000300a00 */
[----:B--2---:R3:W5:Y:S01]  /*e6a0*/  LDL.LU.64 R166, [R1+0x550] ;  /* 0x0005500001a67983 */ /* 0x0047620000300a00 */
[----:B-1----:R-:W-:-:S03]  /*e6b0*/  LOP3.LUT R169, R199, 0x20, RZ, 0x3c, !PT ;  /* 0x00000020c7a97812 */ /* 0x002fc600078e3cff */
[----:B----4-:R3:W5:Y:S04]  /*e6c0*/  LDL.LU.64 R184, [R1+0x548] ;  /* 0x0005480001b87983 */ /* 0x0107680000300a00 */
[----:B------:R1:W-:Y:S04]  /*e6d0*/  LDGSTS.E [R199+0x62800], [R188.64], P0 ;  /* 0x62800000bcc77fae */ /* 0x0003e80008121848 */
[----:B------:R3:W5:Y:S04]  /*e6e0*/  LDL.LU.64 R186, [R1+0x540] ;  /* 0x0005400001ba7983 */ /* 0x0007680000300a00 */
[----:B------:R3:W-:Y:S04]  /*e6f0*/  LDGSTS.E [R199+0x63000], [R248.64], P0 ;  /* 0x63000000f8c77fae */ /* 0x0007e80008121848 */
[----:B------:R3:W5:Y:S04]  /*e700*/  LDL.LU.64 R246, [R1+0x538] ;  /* 0x0005380001f67983 */ /* 0x0007680000300a00 */
[----:B------:R3:W-:Y:S04]  /*e710*/  LDGSTS.E [R199+0x63800], [R250.64], P0 ;  /* 0x63800000fac77fae */ /* 0x0007e80008121848 */
[----:B-1----:R3:W5:Y:S04]  /*e720*/  LDL.LU.64 R188, [R1+0x530] ;  /* 0x0005300001bc7983 */ /* 0x0027680000300a00 */
[----:B------:R1:W-:Y:S04]  /*e730*/  LDGSTS.E [R169+0x60200], [R190.64], P0 ;  /* 0x60200000bea97fae */ /* 0x0003e80008121848 */
[----:B------:R2:W-:Y:S01]  /*e740*/  LDGSTS.E [R169+0x60a00], [R206.64], P0 ;  /* 0x60a00000cea97fae */ /* 0x0005e20008121848 */
[----:B------:R-:W-:Y:S01]  /*e750*/  IMAD.MOV.U32 R209, RZ, RZ, 0x3f ;  /* 0x0000003fffd17424 */ /* 0x000fe200078e00ff */
[----:B------:R-:W-:-:S02]  /*e760*/  LOP3.LUT R168, R199, 0x40, RZ, 0x3c, !PT ;  /* 0x00000040c7a87812 */ /* 0x000fc400078e3cff */
[----:B------:R4:W-:Y:S04]  /*e770*/  LDGSTS.E [R169+0x61200], [R244.64], P0 ;  /* 0x61200000f4a97fae */ /* 0x0009e80008121848 */
[----:B-1----:R3:W5:Y:S04]  /*e780*/  LDL.LU.64 R190, [R1+0x528] ;  /* 0x0005280001be7983 */ /* 0x0027680000300a00 */
[----:B--2---:R3:W5:Y:S04]  /*e790*/  LDL.LU.64 R206, [R1+0x520] ;  /* 0x0005200001ce7983 */ /* 0x0047680000300a00 */
[----:B------:R4:W-:Y:S04]  /*e7a0*/  LDGSTS.E [R169+0x61a00], [R228.64], P0 ;  /* 0x61a00000e4a97fae */ /* 0x0009e80008121848 */
[----:B------:R4:W-:Y:S01]  /*e7b0*/  LDGSTS.E [R169+0x62200], [R226.64], P0 ;  /* 0x62200000e2a97fae */ /* 0x0009e20008121848 */
[----:B------:R-:W-:-:S03]  /*e7c0*/  IADD3 R209, R209, c[0x0][0x180], RZ ;  /* 0x00006000d1d17a10 */ /* 0x000fc60007ffe0ff */
[----:B------:R4:W-:Y:S04]  /*e7d0*/  LDGSTS.E [R169+0x62a00], [R224.64], P0 ;  /* 0x62a00000e0a97fae */ /* 0x0009e80008121848 */
[----:B------:R4:W-:Y:S04]  /*e7e0*/  LDGSTS.E [R169+0x63200], [R222.64], P0 ;  /* 0x63200000dea97fae */ /* 0x0009e80008121848 */
[----:B------:R4:W-:Y:S04]  /*e7f0*/  LDGSTS.E [R169+0x63a00], [R220.64], P0 ;  /* 0x63a00000dca97fae */ /* 0x0009e80008121848 */
[----:B------:R1:W-:Y:S01]  /*e800*/  LDGSTS.E [R168+0x60400], [R218.64], P0 ;  /* 0x60400000daa87fae */ /* 0x0003e20008121848 */
[----:B------:R-:W-:-:S03]  /*e810*/  ISETP.GE.AND P2, PT, R209, 0x40, PT ;  /* 0x00000040d100780c */ /* 0x000fc60003f46270 */
[----:B------:R1:W-:Y:S04]  /*e820*/  LDGSTS.E [R168+0x60c00], [R216.64], P0 ;  /* 0x60c00000d8a87fae */ /* 0x0003e80008121848 */
[----:B------:R1:W-:Y:S01]  /*e830*/  LDGSTS.E [R168+0x61400], [R170.64], P0 ;  /* 0x61400000aaa87fae */ /* 0x0003e20008121848 */
[----:B----4-:R-:W-:-:S03]  /*e840*/  LOP3.LUT R169, R199, 0x60, RZ, 0x3c, !PT ;  /* 0x00000060c7a97812 */ /* 0x010fc600078e3cff */
        /* <DEDUP_REMOVED lines=12> */
[----:B------:R1:W-:Y:S01]  /*e910*/  LDGSTS.E [R169+0x63e00], [R30.64], P0 ;  /* 0x63e000001ea97fae */ /* 0x0003e20008121848 */
[----:B------:R-:W-:-:S03]  /*e920*/  CS2R R60, SRZ ;  /* 0x00000000003c7805 */ /* 0x000fc6000001ff00 */
[----:B------:R-:W0:Y:S01]  /*e930*/  LDGDEPBAR ;  /* 0x00000000000079af */ /* 0x000e220000000000 */
[----:B------:R-:W-:Y:S01]  /*e940*/  CS2R R62, SRZ ;  /* 0x00000000003e7805 */ /* 0x000fe2000001ff00 */
        /* <DEDUP_REMOVED lines=47> */
[----:B-1----:R-:W-:Y:S01]  /*ec40*/  CS2R R74, SRZ ;  /* 0x00000000004a7805 */ /* 0x002fe2000001ff00 */
[----:B------:R-:W-:Y:S01]  /*ec50*/  CS2R R92, SRZ ;  /* 0x00000000005c7805 */ /* 0x000fe2000001ff00 */
[----:B------:R-:W-:Y:S01]  /*ec60*/  CS2R R94, SRZ ;  /* 0x00000000005e7805 */ /* 0x000fe2000001ff00 */
[----:B------:R-:W-:Y:S01]  /*ec70*/  CS2R R120, SRZ ;  /* 0x0000000000787805 */ /* 0x000fe2000001ff00 */
[----:B------:R-:W-:Y:S01]  /*ec80*/  CS2R R122, SRZ ;  /* 0x00000000007a7805 */ /* 0x000fe2000001ff00 */
[----:B------:R-:W-:Y:S01]  /*ec90*/  CS2R R136, SRZ ;  /* 0x0000000000887805 */ /* 0x000fe2000001ff00 */
[----:B------:R-:W-:Y:S01]  /*eca0*/  CS2R R138, SRZ ;  /* 0x00000000008a7805 */ /* 0x000fe2000001ff00 */
[----:B----4-:R-:W-:Y:S01]  /*ecb0*/  CS2R R148, SRZ ;  /* 0x0000000000947805 */ /* 0x010fe2000001ff00 */
[----:B--2---:R-:W-:Y:S01]  /*ecc0*/  CS2R R150, SRZ ;  /* 0x0000000000967805 */ /* 0x004fe2000001ff00 */
[----:B------:R-:W-:Y:S01]  /*ecd0*/  CS2R R168, SRZ ;  /* 0x0000000000a87805 */ /* 0x000fe2000001ff00 */
[----:B------:R-:W-:Y:S01]  /*ece0*/  CS2R R170, SRZ ;  /* 0x0000000000aa7805 */ /* 0x000fe2000001ff00 */
[----:B------:R-:W-:Y:S01]  /*ecf0*/  CS2R R28, SRZ ;  /* 0x00000000001c7805 */ /* 0x000fe2000001ff00 */
[----:B------:R-:W-:Y:S01]  /*ed00*/  CS2R R30, SRZ ;  /* 0x00000000001e7805 */ /* 0x000fe2000001ff00 */
[----:B------:R-:W-:Y:S01]  /*ed10*/  CS2R R32, SRZ ;  /* 0x0000000000207805 */ /* 0x000fe2000001ff00 */
[----:B------:R-:W-:Y:S01]  /*ed20*/  CS2R R34, SRZ ;  /* 0x0000000000227805 */ /* 0x000fe2000001ff00 */
[----:B------:R-:W-:Y:S05]  /*ed30*/  @!P2 BRA `(.L_x_0) ;  /* 0x0000bd100000a947 */ /* 0x000fea0003800000 */
[----:B---3--:R-:W2:Y:S01]  /*ed40*/  LDL.LU.64 R30, [R1+0x10] ;  /* 0x00001000011e7983 */ /* 0x008ea20000300a00 */
[----:B------:R-:W-:Y:S01]  /*ed50*/  IMAD.MOV.U32 R250, RZ, RZ, R210 ;  /* 0x000000fffffa7224 */ /* 0x000fe200078e00d2 */
[----:B-----5:R-:W-:Y:S01]  /*ed60*/  MOV R35, R213 ;  /* 0x000000d500237202 */ /* 0x020fe20000000f00 */
[----:B------:R-:W-:Y:S01]  /*ed70*/  IMAD.MOV.U32 R251, RZ, RZ, R211 ;  /* 0x000000fffffb7224 */ /* 0x000fe200078e00d3 */
[----:B------:R-:W3:Y:S01]  /*ed80*/  LDL.LU.64 R244, [R1+0x60] ;  /* 0x0000600001f47983 */ /* 0x000ee20000300a00 */
[----:B------:R-:W-:-:S02]  /*ed90*/  IMAD.MOV.U32 R33, RZ, RZ, R215 ;  /* 0x000000ffff217224 */ /* 0x000fc400078e00d7 */
[----:B------:R-:W-:Y:S01]  /*eda0*/  IMAD.MOV.U32 R32, RZ, RZ, R214 ;  /* 0x000000ffff207224 */ /* 0x000fe200078e00d6 */
[----:B------:R-:W4:Y:S01]  /*edb0*/  LDL.LU.64 R248, [R1+0x70] ;  /* 0x0000700001f87983 */ /* 0x000f220000300a00 */
[----:B------:R-:W-:-:S03]  /*edc0*/  IMAD.MOV.U32 R34, RZ, RZ, R212 ;  /* 0x000000ffff227224 */ /* 0x000fc600078e00d4 */
[----:B------:R-:W2:Y:S04]  /*edd0*/  LDL.LU.64 R120, [R1+0xc0] ;  /* 0x0000c00001787983 */ /* 0x000ea80000300a00 */
[----:B------:R-:W3:Y:S04]  /*ede0*/  LDL.LU.64 R136, [R1+0xf0] ;  /* 0x0000f00001887983 */ /* 0x000ee80000300a00 */
[----:B------:R-:W-:Y:S04]  /*edf0*/  STL [R1+0x4], R52 ;  /* 0x0000043401007387 */ /* 0x000fe80000100800 */
[----:B------:R-:W-:Y:S04]  /*ee00*/  STL [R1], R53 ;  /* 0x0000003501007387 */ /* 0x000fe80000100800 */
[----:B------:R-:W-:Y:S04]  /*ee10*/  STL [R1+0x44c], R50 ;  /* 0x00044c3201007387 */ /* 0x000fe80000100800 */
[----:B------:R-:W-:Y:S01]  /*ee20*/  STL [R1+0x8], R51 ;  /* 0x0000083301007387 */ /* 0x000fe20000100800 */
[----:B--2---:R-:W-:-:S03]  /*ee30*/  IMAD.MOV.U32 R0, RZ, RZ, R121 ;  /* 0x000000ffff007224 */ /* 0x004fc600078e0079 */
[----:B------:R-:W-:Y:S04]  /*ee40*/  STL [R1+0x42c], R120 ;  /* 0x00042c7801007387 */ /* 0x000fe80000100800 */
[----:B---3--:R-:W-:Y:S04]  /*ee50*/  STL [R1+0x434], R136 ;  /* 0x0004348801007387 */ /* 0x008fe80000100800 */
[----:B------:R1:W-:Y:S04]  /*ee60*/  STL [R1+0x428], R0 ;  /* 0x0004280001007387 */ /* 0x0003e80000100800 */
[----:B------:R-:W2:Y:S01]  /*ee70*/  LDL.LU.64 R24, [R1+0x178] ;  /* 0x0001780001187983 */ /* 0x000ea20000300a00 */
[----:B-1----:R-:W-:-:S05]  /*ee80*/  IMAD.MOV.U32 R0, RZ, RZ, R137 ;  /* 0x000000ffff007224 */ /* 0x002fca00078e0089 */
[----:B------:R1:W-:Y:S04]  /*ee90*/  STL [R1+0x430], R0 ;  /* 0x0004300001007387 */ /* 0x0003e80000100800 */
[----:B------:R-:W3:Y:S04]  /*eea0*/  LDL.LU.64 R74, [R1+0x90] ;  /* 0x00009000014a7983 */ /* 0x000ee80000300a00 */
[----:B------:R-:W2:Y:S04]  /*eeb0*/  LDL.LU.64 R26, [R1+0x1d0] ;  /* 0x0001d000011a7983 */ /* 0x000ea80000300a00 */
[----:B------:R-:W2:Y:S04]  /*eec0*/  LDL.LU.64 R136, [R1+0xd8] ;  /* 0x0000d80001887983 */ /* 0x000ea80000300a00 */
[----:B------:R-:W2:Y:S04]  /*eed0*/  LDL.LU.64 R72, [R1+0x190] ;  /* 0x0001900001487983 */ /* 0x000ea80000300a00 */
[----:B------:R-:W2:Y:S04]  /*eee0*/  LDL.LU.64 R120, [R1+0x98] ;  /* 0x0000980001787983 */ /* 0x000ea80000300a00 */
[----:B------:R-:W2:Y:S04]  /*eef0*/  LDL.LU.64 R92, [R1+0xd0] ;  /* 0x0000d000015c7983 */ /* 0x000ea80000300a00 */
[----:B------:R-:W2:Y:S04]  /*ef00*/  LDL.LU.64 R94, [R1+0xe0] ;  /* 0x0000e000015e7983 */ /* 0x000ea80000300a00 */
[----:B------:R-:W1:Y:S04]  /*ef10*/  LDL.LU.64 R156, [R1+0x140] ;  /* 0x00014000019c7983 */ /* 0x000e680000300a00 */
[----:B------:R-:W2:Y:S04]  /*ef20*/  LDL.LU.64 R20, [R1+0x158] ;  /* 0x0001580001147983 */ /* 0x000ea80000300a00 */
[----:B------:R-:W3:Y:S04]  /*ef30*/  LDL.LU.64 R158, [R1+0x58] ;  /* 0x00005800019e7983 */ /* 0x000ee80000300a00 */
[----:B------:R-:W-:Y:S04]  /*ef40*/  STL [R1+0x43c], R196 ;  /* 0x00043cc401007387 */ /* 0x000fe80000100800 */
[----:B------:R-:W-:Y:S04]  /*ef50*/  STL [R1+0x438], R197 ;  /* 0x000438c501007387 */ /* 0x000fe80000100800 */
[----:B------:R-:W-:Y:S04]  /*ef60*/  STL [R1+0x444], R202 ;  /* 0x000444ca01007387 */ /* 0x000fe80000100800 */
[----:B------:R-:W-:Y:S04]  /*ef70*/  STL [R1+0x440], R203 ;  /* 0x000440cb01007387 */ /* 0x000fe80000100800 */
[----:B------:R-:W-:Y:S04]  /*ef80*/  STL [R1+0x448], R48 ;  /* 0x0004483001007387 */ /* 0x000fe80000100800 */
[----:B------:R-:W-:Y:S04]  /*ef90*/  STL [R1+0xc], R49 ;  /* 0x00000c3101007387 */ /* 0x000fe80000100800 */
[----:B------:R-:W-:Y:S04]  /*efa0*/  STL [R1+0x424], R46 ;  /* 0x0004242e01007387 */ /* 0x000fe80000100800 */
[----:B------:R-:W-:Y:S04]  /*efb0*/  STL [R1+0x10], R47 ;  /* 0x0000102f01007387 */ /* 0x000fe80000100800 */
[----:B------:R-:W4:Y:S04]  /*efc0*/  LDL.LU.64 R22, [R1+0x68] ;  /* 0x0000680001167983 */ /* 0x000f280000300a00 */
[----:B------:R-:W-:Y:S04]  /*efd0*/  STL [R1+0x420], R44 ;  /* 0x0004202c01007387 */ /* 0x000fe80000100800 */
[----:B------:R-:W-:Y:S04]  /*efe0*/  STL [R1+0x14], R45 ;  /* 0x0000142d01007387 */ /* 0x000fe80000100800 */
[----:B------:R-:W-:Y:S04]  /*eff0*/  STL [R1+0x41c], R42 ;  /* 0x00041c2a01007387 */ /* 0x000fe80000100800 */
[----:B------:R-:W-:Y:S01]  /*f000*/  STL [R1+0x18], R43 ;  /* 0x0000182b01007387 */ /* 0x000fe20000100800 */
[----:B-1----:R-:W-:-:S03]  /*f010*/  IMAD.MOV.U32 R0, RZ, RZ, R157 ;  /* 0x000000ffff007224 */ /* 0x002fc600078e009d */
[----:B------:R-:W-:Y:S04]  /*f020*/  STL [R1+0x3fc], R156 ;  /* 0x0003fc9c01007387 */ /* 0x000fe80000100800 */
[----:B--2---:R-:W-:Y:S04]  /*f030*/  STL [R1+0x404], R20 ;  /* 0x0004041401007387 */ /* 0x004fe80000100800 */
[----:B------:R1:W-:Y:S04]  /*f040*/  STL [R1+0x3f8], R0 ;  /* 0x0003f80001007387 */ /* 0x0003e80000100800 */
[----:B---3--:R-:W-:Y:S01]  /*f050*/  STL [R1+0x40c], R158 ;  /* 0x00040c9e01007387 */ /* 0x008fe20000100800 */
[----:B-1----:R-:W-:-:S05]  /*f060*/  IMAD.MOV.U32 R0, RZ, RZ, R21 ;  /* 0x000000ffff007224 */ /* 0x002fca00078e0015 */
[----:B------:R1:W-:Y:S04]  /*f070*/  STL [R1+0x400], R0 ;  /* 0x0004000001007387 */ /* 0x0003e80000100800 */
[----:B------:R-:W2:Y:S04]  /*f080*/  LDL.LU.64 R20, [R1+0x198] ;  /* 0x0001980001147983 */ /* 0x000ea80000300a00 */
[----:B------:R-:W3:Y:S01]  /*f090*/  LDL.LU.64 R156, [R1+0x180] ;  /* 0x00018000019c7983 */ /* 0x000ee20000300a00 */
[----:B-1----:R-:W-:-:S05]  /*f0a0*/  IMAD.MOV.U32 R0, RZ, RZ, R159 ;  /* 0x000000ffff007224 */ /* 0x002fca00078e009f */
[----:B------:R1:W-:Y:S04]  /*f0b0*/  STL [R1+0x408], R0 ;  /* 0x0004080001007387 */ /* 0x0003e80000100800 */
[----:B----4-:R4:W-:Y:S01]  /*f0c0*/  STL [R1+0x414], R22 ;  /* 0x0004141601007387 */ /* 0x0109e20000100800 */
[----:B-1----:R-:W-:-:S05]  /*f0d0*/  MOV R0, R23 ;  /* 0x0000001700007202 */ /* 0x002fca0000000f00 */
[----:B------:R3:W-:Y:S04]  /*f0e0*/  STL [R1+0x410], R0 ;  /* 0x0004100001007387 */ /* 0x0007e80000100800 */
[----:B------:R-:W2:Y:S04]  /*f0f0*/  LDL.LU.64 R158, [R1+0xb8] ;  /* 0x0000b800019e7983 */ /* 0x000ea80000300a00 */
[----:B----4-:R-:W4:Y:S04]  /*f100*/  LDL.LU.64 R22, [R1+0xc8] ;  /* 0x0000c80001167983 */ /* 0x010f280000300a00 */
[----:B------:R-:W-:Y:S04]  /*f110*/  STL [R1+0x418], R40 ;  /* 0x0004182801007387 */ /* 0x000fe80000100800 */
[----:B------:R-:W-:Y:S04]  /*f120*/  STL [R1+0x1c], R41 ;  /* 0x00001c2901007387 */ /* 0x000fe80000100800 */
[----:B------:R-:W-:Y:S04]  /*f130*/  STL [R1+0x3f4], R38 ;  /* 0x0003f42601007387 */ /* 0x000fe80000100800 */
[----:B------:R-:W-:Y:S04]  /*f140*/  STL [R1+0x20], R39 ;  /* 0x0000202701007387 */ /* 0x000fe80000100800 */
[----:B------:R-:W-:Y:S04]  /*f150*/  STL [R1+0x3f0], R36 ;  /* 0x0003f02401007387 */ /* 0x000fe80000100800 */
[----:B------:R-:W-:Y:S04]  /*f160*/  STL [R1+0x24], R37 ;  /* 0x0000242501007387 */ /* 0x000fe80000100800 */
[----:B------:R-:W-:Y:S04]  /*f170*/  STL [R1+0x3ec], R2 ;  /* 0x0003ec0201007387 */ /* 0x000fe80000100800 */
[----:B------:R-:W-:Y:S01]  /*f180*/  STL [R1+0x28], R3 ;  /* 0x0000280301007387 */ /* 0x000fe20000100800 */
[----:B---3--:R-:W-:-:S03]  /*f190*/  IMAD.MOV.U32 R0, RZ, RZ, R157 ;  /* 0x000000ffff007224 */ /* 0x008fc600078e009d */
[----:B------:R-:W-:Y:S04]  /*f1a0*/  STL [R1+0x30], R156 ;  /* 0x0000309c01007387 */ /* 0x000fe80000100800 */
[----:B--2---:R-:W-:Y:S04]  /*f1b0*/  STL [R1+0x38], R20 ;  /* 0x0000381401007387 */ /* 0x004fe80000100800 */
[----:B------:R1:W-:Y:S02]  /*f1c0*/  STL [R1+0x2c], R0 ;  /* 0x00002c0001007387 */ /* 0x0003e40000100800 */
[----:B-1----:R-:W-:-:S05]  /*f1d0*/  IMAD.MOV.U32 R0, RZ, RZ, R21 ;  /* 0x000000ffff007224 */ /* 0x002fca00078e0015 */
[----:B------:R1:W-:Y:S04]  /*f1e0*/  STL [R1+0x34], R0 ;  /* 0x0000340001007387 */ /* 0x0003e80000100800 */
[----:B------:R-:W2:Y:S04]  /*f1f0*/  LDL.LU.64 R20, [R1+0x138] ;  /* 0x0001380001147983 */ /* 0x000ea80000300a00 */
[----:B------:R3:W-:Y:S01]  /*f200*/  STL [R1+0x40], R158 ;  /* 0x0000409e01007387 */ /* 0x0007e20000100800 */
[----:B-1----:R-:W-:-:S03]  /*f210*/  IMAD.MOV.U32 R0, RZ, RZ, R159 ;  /* 0x000000ffff007224 */ /* 0x002fc600078e009f */
[----:B------:R-:W2:Y:S04]  /*f220*/  LDL.LU.64 R156, [R1+0x1c0] ;  /* 0x0001c000019c7983 */ /* 0x000ea80000300a00 */
[----:B------:R1:W-:Y:S04]  /*f230*/  STL [R1+0x3c], R0 ;  /* 0x00003c0001007387 */ /* 0x0003e80000100800 */
[----:B----4-:R4:W-:Y:S04]  /*f240*/  STL [R1+0x48], R22 ;  /* 0x0000481601007387 */ /* 0x0109e80000100800 */
[----:B---3--:R-:W3:Y:S01]  /*f250*/  LDL.LU.64 R158, [R1+0x1d8] ;  /* 0x0001d800019e7983 */ /* 0x008ee20000300a00 */
[----:B-1----:R-:W-:-:S03]  /*f260*/  IMAD.MOV.U32 R0, RZ, RZ, R23 ;  /* 0x000000ffff007224 */ /* 0x002fc600078e0017 */
[----:B------:R-:W-:Y:S04]  /*f270*/  STL [R1+0x50], R194 ;  /* 0x000050c201007387 */ /* 0x000fe80000100800 */
[----:B------:R2:W-:Y:S04]  /*f280*/  STL [R1+0x44], R0 ;  /* 0x0000440001007387 */ /* 0x0005e80000100800 */
[----:B------:R-:W-:Y:S04]  /*f290*/  STL [R1+0x4c], R195 ;  /* 0x00004cc301007387 */ /* 0x000fe80000100800 */
[----:B----4-:R-:W4:Y:S04]  /*f2a0*/  LDL.LU.64 R22, [R1+0x150] ;  /* 0x0001500001167983 */ /* 0x010f280000300a00 */
[----:B------:R-:W-:Y:S04]  /*f2b0*/  STL [R1+0x58], R200 ;  /* 0x000058c801007387 */ /* 0x000fe80000100800 */
[----:B------:R-:W-:Y:S04]  /*f2c0*/  STL [R1+0x54], R201 ;  /* 0x000054c901007387 */ /* 0x000fe80000100800 */
[----:B------:R-:W-:Y:S04]  /*f2d0*/  STL [R1+0x60], R54 ;  /* 0x0000603601007387 */ /* 0x000fe80000100800 */
[----:B------:R-:W-:Y:S04]  /*f2e0*/  STL [R1+0x5c], R55 ;  /* 0x00005c3701007387 */ /* 0x000fe80000100800 */
[----:B------:R-:W-:Y:S04]  /*f2f0*/  STL [R1+0x68], R58 ;  /* 0x0000683a01007387 */ /* 0x000fe80000100800 */
[----:B------:R-:W-:Y:S01]  /*f300*/  STL [R1+0x64], R59 ;  /* 0x0000643b01007387 */ /* 0x000fe20000100800 */
[----:B------:R-:W-:Y:S01]  /*f310*/  IMAD.MOV.U32 R138, RZ, RZ, R234 ;  /* 0x000000ffff8a7224 */ /* 0x000fe200078e00ea */
[----:B------:R-:W-:Y:S01]  /*f320*/  MOV R139, R235 ;  /* 0x000000eb008b7202 */ /* 0x000fe20000000f00 */
[----:B------:R-:W-:Y:S01]  /*f330*/  IMAD.MOV.U32 R122, RZ, RZ, R250 ;  /* 0x000000ffff7a7224 */ /* 0x000fe200078e00fa */
[----:B------:R-:W-:Y:S01]  /*f340*/  MOV R151, R241 ;  /* 0x000000f100977202 */ /* 0x000fe20000000f00 */
[----:B------:R-:W-:-:S02]  /*f350*/  IMAD.MOV.U32 R123, RZ, RZ, R251 ;  /* 0x000000ffff7b7224 */ /* 0x000fc400078e00fb */
[----:B------:R-:W-:Y:S02]  /*f360*/  IMAD.MOV.U32 R148, RZ, RZ, R230 ;  /* 0x000000ffff947224 */ /* 0x000fe400078e00e6 */
[----:B------:R-:W-:Y:S02]  /*f370*/  IMAD.MOV.U32 R149, RZ, RZ, R231 ;  /* 0x000000ffff957224 */ /* 0x000fe400078e00e7 */
[----:B------:R-:W-:Y:S02]  /*f380*/  IMAD.MOV.U32 R169, RZ, RZ, R243 ;  /* 0x000000ffffa97224 */ /* 0x000fe400078e00f3 */
[----:B------:R-:W-:Y:S02]  /*f390*/  IMAD.MOV.U32 R150, RZ, RZ, R240 ;  /* 0x000000ffff967224 */ /* 0x000fe400078e00f0 */
[----:B------:R-:W-:Y:S02]  /*f3a0*/  IMAD.MOV.U32 R228, RZ, RZ, R30 ;  /* 0x000000ffffe47224 */ /* 0x000fe400078e001e */
        /* <DEDUP_REMOVED lines=8> */
[----:B--2---:R-:W-:Y:S01]  /*f430*/  IMAD.MOV.U32 R0, RZ, RZ, R157 ;  /* 0x000000ffff007224 */ /* 0x004fe200078e009d */
[----:B------:R-:W-:Y:S04]  /*f440*/  STL [R1+0x70], R156 ;  /* 0x0000709c01007387 */ /* 0x000fe80000100800 */
[----:B------:R1:W-:Y:S04]  /*f450*/  STL [R1+0x6c], R0 ;  /* 0x00006c0001007387 */ /* 0x0003e80000100800 */
[----:B---3--:R2:W-:Y:S01]  /*f460*/  STL [R1+0x78], R158 ;  /* 0x0000789e01007387 */ /* 0x0085e20000100800 */
[----:B-1----:R-:W-:-:S03]  /*f470*/  MOV R0, R159 ;  /* 0x0000009f00007202 */ /* 0x002fc60000000f00 */
[----:B------:R-:W-:Y:S04]  /*f480*/  STL [R1+0x80], R20 ;  /* 0x0000801401007387 */ /* 0x000fe80000100800 */
[----:B------:R1:W-:Y:S04]  /*f490*/  STL [R1+0x74], R0 ;  /* 0x0000740001007387 */ /* 0x0003e80000100800 */
[----:B--2---:R-:W2:Y:S01]  /*f4a0*/  LDL.LU.64 R158, [R1+0x200] ;  /* 0x00020000019e7983 */ /* 0x004ea20000300a00 */
[----:B-1----:R-:W-:-:S05]  /*f4b0*/  IMAD.MOV.U32 R0, RZ, RZ, R21 ;  /* 0x000000ffff007224 */ /* 0x002fca00078e0015 */
[----:B------:R1:W-:Y:S04]  /*f4c0*/  STL [R1+0x7c], R0 ;  /* 0x00007c0001007387 */ /* 0x0003e80000100800 */
[----:B----4-:R-:W-:Y:S04]  /*f4d0*/  STL [R1+0x88], R22 ;  /* 0x0000881601007387 */ /* 0x010fe80000100800 */
[----:B------:R-:W3:Y:S01]  /*f4e0*/  LDL.LU.64 R20, [R1+0x218] ;  /* 0x0002180001147983 */ /* 0x000ee20000300a00 */
[----:B-1----:R-:W-:-:S05]  /*f4f0*/  IMAD.MOV.U32 R0, RZ, RZ, R23 ;  /* 0x000000ffff007224 */ /* 0x002fca00078e0017 */
[----:B------:R1:W-:Y:S04]  /*f500*/  STL [R1+0x84], R0 ;  /* 0x0000840001007387 */ /* 0x0003e80000100800 */
[----:B------:R4:W-:Y:S01]  /*f510*/  STL [R1+0x90], R74 ;  /* 0x0000904a01007387 */ /* 0x0009e20000100800 */
[----:B-1----:R-:W-:-:S05]  /*f520*/  IMAD.MOV.U32 R0, RZ, RZ, R75 ;  /* 0x000000ffff007224 */ /* 0x002fca00078e004b */
[----:B------:R1:W-:Y:S01]  /*f530*/  STL [R1+0x8c], R0 ;  /* 0x00008c0001007387 */ /* 0x0003e20000100800 */
[----:B----4-:R-:W-:Y:S02]  /*f540*/  IMAD.MOV.U32 R74, RZ, RZ, R136 ;  /* 0x000000ffff4a7224 */ /* 0x010fe400078e0088 */
[----:B------:R-:W-:Y:S02]  /*f550*/  IMAD.MOV.U32 R75, RZ, RZ, R137 ;  /* 0x000000ffff4b7224 */ /* 0x000fe400078e0089 */
[----:B------:R-:W4:Y:S01]  /*f560*/  LDL.LU.64 R136, [R1+0x240] ;  /* 0x0002400001887983 */ /* 0x000f220000300a00 */
[----:B-1----:R-:W-:-:S03]  /*f570*/  IMAD.MOV.U32 R0, RZ, RZ, R121 ;  /* 0x000000ffff007224 */ /* 0x002fc600078e0079 */
[----:B------:R1:W-:Y:S01]  /*f580*/  STL [R1+0x98], R120 ;  /* 0x0000987801007387 */ /* 0x0003e20000100800 */
[----:B------:R-:W-:Y:S02]  /*f590*/  IMAD.MOV.U32 R22, RZ, RZ, R26 ;  /* 0x000000ffff167224 */ /* 0x000fe400078e001a */
[----:B------:R-:W-:Y:S01]  /*f5a0*/  IMAD.MOV.U32 R23, RZ, RZ, R27 ;  /* 0x000000ffff177224 */ /* 0x000fe200078e001b */
[----:B------:R2:W-:Y:S01]  /*f5b0*/  STL [R1+0x94], R0 ;  /* 0x0000940001007387 */ /* 0x0005e20000100800 */
[----:B------:R-:W-:Y:S01]  /*f5c0*/  IMAD.MOV.U32 R26, RZ, RZ, R72 ;  /* 0x000000ffff1a7224 */ /* 0x000fe200078e0048 */
[----:B------:R-:W-:Y:S02]  /*f5d0*/  MOV R27, R73 ;  /* 0x00000049001b7202 */ /* 0x000fe40000000f00 */
[----:B------:R-:W-:Y:S01]  /*f5e0*/  STL [R1+0xa0], R86 ;  /* 0x0000a05601007387 */ /* 0x000fe20000100800 */
[----:B------:R-:W-:Y:S01]  /*f5f0*/  IMAD.MOV.U32 R72, RZ, RZ, R92 ;  /* 0x000000ffff487224 */ /* 0x000fe200078e005c */
[----:B------:R-:W-:Y:S01]  /*f600*/  MOV R92, R94 ;  /* 0x0000005e005c7202 */ /* 0x000fe20000000f00 */
[----:B------:R-:W-:Y:S01]  /*f610*/  IMAD.MOV.U32 R73, RZ, RZ, R93 ;  /* 0x000000ffff497224 */ /* 0x000fe200078e005d */
[----:B------:R-:W-:Y:S01]  /*f620*/  STL [R1+0x9c], R87 ;  /* 0x00009c5701007387 */ /* 0x000fe20000100800 */
[----:B-1----:R-:W-:Y:S01]  /*f630*/  IMAD.MOV.U32 R120, RZ, RZ, R138 ;  /* 0x000000ffff787224 */ /* 0x002fe200078e008a */
[----:B------:R-:W-:Y:S01]  /*f640*/  MOV R121, R139 ;  /* 0x0000008b00797202 */ /* 0x000fe20000000f00 */
[----:B------:R-:W-:Y:S01]  /*f650*/  IMAD.MOV.U32 R93, RZ, RZ, R95 ;  /* 0x000000ffff5d7224 */ /* 0x000fe200078e005f */
[----:B------:R-:W-:Y:S01]  /*f660*/  STL [R1+0xa8], R192 ;  /* 0x0000a8c001007387 */ /* 0x000fe20000100800 */
[----:B------:R-:W-:-:S02]  /*f670*/  IMAD.MOV.U32 R94, RZ, RZ, R122 ;  /* 0x000000ffff5e7224 */ /* 0x000fc400078e007a */
[----:B------:R-:W-:Y:S01]  /*f680*/  IMAD.MOV.U32 R95, RZ, RZ, R123 ;  /* 0x000000ffff5f7224 */ /* 0x000fe200078e007b */
[----:B------:R-:W4:Y:S01]  /*f690*/  LDL.LU.64 R138, [R1+0x258] ;  /* 0x00025800018a7983 */ /* 0x000f220000300a00 */
[----:B------:R-:W-:Y:S02]  /*f6a0*/  IMAD.MOV.U32 R122, RZ, RZ, R148 ;  /* 0x000000ffff7a7224 */ /* 0x000fe400078e0094 */
[----:B------:R-:W-:Y:S02]  /*f6b0*/  IMAD.MOV.U32 R123, RZ, RZ, R149 ;  /* 0x000000ffff7b7224 */ /* 0x000fe400078e0095 */
[----:B------:R-:W-:Y:S02]  /*f6c0*/  IMAD.MOV.U32 R148, RZ, RZ, R150 ;  /* 0x000000ffff947224 */ /* 0x000fe400078e0096 */
[----:B------:R-:W-:Y:S01]  /*f6d0*/  IMAD.MOV.U32 R149, RZ, RZ, R151 ;  /* 0x000000ffff957224 */ /* 0x000fe200078e0097 */
[----:B------:R-:W-:Y:S01]  /*f6e0*/  MOV R151, R169 ;  /* 0x000000a900977202 */ /* 0x000fe20000000f00 */
[----:B------:R-:W-:-:S02]  /*f6f0*/  IMAD.MOV.U32 R150, RZ, RZ, R168 ;  /* 0x000000ffff967224 */ /* 0x000fc400078e00a8 */
[----:B------:R-:W-:Y:S02]  /*f700*/  IMAD.MOV.U32 R168, RZ, RZ, R170 ;  /* 0x000000ffffa87224 */ /* 0x000fe400078e00aa */
[----:B------:R-:W-:Y:S01]  /*f710*/  IMAD.MOV.U32 R169, RZ, RZ, R171 ;  /* 0x000000ffffa97224 */ /* 0x000fe200078e00ab */
[----:B------:R-:W-:Y:S01]  /*f720*/  STL [R1+0xa4], R193 ;  /* 0x0000a4c101007387 */ /* 0x000fe20000100800 */
[----:B------:R-:W-:Y:S02]  /*f730*/  IMAD.MOV.U32 R170, RZ, RZ, R30 ;  /* 0x000000ffffaa7224 */ /* 0x000fe400078e001e */
[----:B------:R-:W-:Y:S01]  /*f740*/  IMAD.MOV.U32 R171, RZ, RZ, R31 ;  /* 0x000000ffffab7224 */ /* 0x000fe200078e001f */
[----:B------:R-:W-:Y:S01]  /*f750*/  MOV R31, R33 ;  /* 0x00000021001f7202 */ /* 0x000fe20000000f00 */
[----:B------:R-:W-:Y:S02]  /*f760*/  IMAD.MOV.U32 R30, RZ, RZ, R32 ;  /* 0x000000ffff1e7224 */ /* 0x000fe400078e0020 */
[----:B------:R-:W4:Y:S01]  /*f770*/  LDL.LU.64 R32, [R1+0x1b8] ;  /* 0x0001b80001207983 */ /* 0x000f220000300a00 */
[----:B------:R-:W-:-:S02]  /*f780*/  IMAD.MOV.U32 R132, RZ, RZ, R22 ;  /* 0x000000ffff847224 */ /* 0x000fc400078e0016 */
[----:B------:R-:W-:Y:S01]  /*f790*/  IMAD.MOV.U32 R133, RZ, RZ, R23 ;  /* 0x000000ffff857224 */ /* 0x000fe200078e0017 */
[----:B------:R-:W-:Y:S01]  /*f7a0*/  MOV R147, R121 ;  /* 0x0000007900937202 */ /* 0x000fe20000000f00 */
[----:B------:R-:W-:Y:S01]  /*f7b0*/  IMAD.MOV.U32 R146, RZ, RZ, R120 ;  /* 0x000000ffff927224 */ /* 0x000fe200078e0078 */
[----:B------:R-:W-:Y:S01]  /*f7c0*/  MOV R145, R171 ;  /* 0x000000ab00917202 */ /* 0x000fe20000000f00 */
[----:B------:R-:W-:Y:S01]  /*f7d0*/  IMAD.MOV.U32 R144, RZ, RZ, R170 ;  /* 0x000000ffff907224 */ /* 0x000fe200078e00aa */
[----:B------:R-:W-:Y:S01]  /*f7e0*/  MOV R157, R149 ;  /* 0x00000095009d7202 */ /* 0x000fe20000000f00 */
[----:B------:R-:W-:Y:S02]  /*f7f0*/  IMAD.MOV.U32 R134, RZ, RZ, R122 ;  /* 0x000000ffff867224 */ /* 0x000fe400078e007a */
[----:B------:R-:W-:Y:S02]  /*f800*/  IMAD.MOV.U32 R135, RZ, RZ, R123 ;  /* 0x000000ffff877224 */ /* 0x000fe400078e007b */
[----:B------:R-:W-:-:S02]  /*f810*/  IMAD.MOV.U32 R156, RZ, RZ, R148 ;  /* 0x000000ffff9c7224 */ /* 0x000fc400078e0094 */
[----:B------:R-:W-:Y:S02]  /*f820*/  IMAD.MOV.U32 R122, RZ, RZ, R150 ;  /* 0x000000ffff7a7224 */ /* 0x000fe400078e0096 */
[----:B------:R-:W-:Y:S02]  /*f830*/  IMAD.MOV.U32 R123, RZ, RZ, R151 ;  /* 0x000000ffff7b7224 */ /* 0x000fe400078e0097 */
[----:B--2---:R-:W-:Y:S01]  /*f840*/  IMAD.MOV.U32 R0, RZ, RZ, R159 ;  /* 0x000000ffff007224 */ /* 0x004fe200078e009f */
[----:B------:R-:W-:Y:S04]  /*f850*/  STL [R1+0xb0], R158 ;  /* 0x0000b09e01007387 */ /* 0x000fe80000100800 */
[----:B---3--:R-:W-:Y:S04]  /*f860*/  STL [R1+0xb8], R20 ;  /* 0x0000b81401007387 */ /* 0x008fe80000100800 */
[----:B------:R1:W-:Y:S04]  /*f870*/  STL [R1+0xac], R0 ;  /* 0x0000ac0001007387 */ /* 0x0003e80000100800 */
[----:B------:R-:W-:Y:S01]  /*f880*/  STL [R1+0xc0], R24 ;  /* 0x0000c01801007387 */ /* 0x000fe20000100800 */
[----:B-1----:R-:W-:-:S05]  /*f890*/  IMAD.MOV.U32 R0, RZ, RZ, R21 ;  /* 0x000000ffff007224 */ /* 0x002fca00078e0015 */
[----:B------:R1:W-:Y:S04]  /*f8a0*/  STL [R1+0xb4], R0 ;  /* 0x0000b40001007387 */ /* 0x0003e80000100800 */
[----:B------:R-:W-:Y:S01]  /*f8b0*/  STL [R1+0xc8], R26 ;  /* 0x0000c81a01007387 */ /* 0x000fe20000100800 */
[----:B-1----:R-:W-:-:S05]  /*f8c0*/  IMAD.MOV.U32 R0, RZ, RZ, R25 ;  /* 0x000000ffff007224 */ /* 0x002fca00078e0019 */
[----:B------:R1:W-:Y:S04]  /*f8d0*/  STL [R1+0xbc], R0 ;  /* 0x0000bc0001007387 */ /* 0x0003e80000100800 */
[----:B------:R-:W-:Y:S01]  /*f8e0*/  STL [R1+0xd0], R72 ;  /* 0x0000d04801007387 */ /* 0x000fe20000100800 */
[----:B-1----:R-:W-:-:S05]  /*f8f0*/  MOV R0, R27 ;  /* 0x0000001b00007202 */ /* 0x002fca0000000f00 */
        /* <DEDUP_REMOVED lines=8> */
[----:B-1----:R-:W-:-:S05]  /*f980*/  IMAD.MOV.U32 R0, RZ, RZ, R93 ;  /* 0x000000ffff007224 */ /* 0x002fca00078e005d */
[----:B------:R1:W-:Y:S04]  /*f990*/  STL [R1+0xdc], R0 ;  /* 0x0000dc0001007387 */ /* 0x0003e80000100800 */
[----:B----4-:R-:W-:Y:S01]  /*f9a0*/  STL [R1+0xf0], R136 ;  /* 0x0000f08801007387 */ /* 0x010fe20000100800 */
[----:B-1----:R-:W-:-:S05]  /*f9b0*/  IMAD.MOV.U32 R0, RZ, RZ, R95 ;  /* 0x000000ffff007224 */ /* 0x002fca00078e005f */
[----:B------:R1:W-:Y:S04]  /*f9c0*/  STL [R1+0xe4], R0 ;  /* 0x0000e40001007387 */ /* 0x0003e80000100800 */
[----:B------:R-:W-:Y:S01]  /*f9d0*/  STL [R1+0xf8], R138 ;  /* 0x0000f88a01007387 */ /* 0x000fe20000100800 */
[----:B-1----:R-:W-:-:S05]  /*f9e0*/  IMAD.MOV.U32 R0, RZ, RZ, R137 ;  /* 0x000000ffff007224 */ /* 0x002fca00078e0089 */
[----:B------:R1:W-:Y:S02]  /*f9f0*/  STL [R1+0xec], R0 ;  /* 0x0000ec0001007387 */ /* 0x0003e40000100800 */
[----:B-1----:R-:W-:-:S05]  /*fa00*/  IMAD.MOV.U32 R0, RZ, RZ, R139 ;  /* 0x000000ffff007224 */ /* 0x002fca00078e008b */
[----:B------:R1:W-:Y:S04]  /*fa10*/  STL [R1+0xf4], R0 ;  /* 0x0000f40001007387 */ /* 0x0003e80000100800 */
[----:B------:R2:W-:Y:S04]  /*fa20*/  STL [R1+0x100], R32 ;  /* 0x0001002001007387 */ /* 0x0005e80000100800 */
[----:B------:R-:W3:Y:S01]  /*fa30*/  LDL.LU.64 R22, [R1+0x188] ;  /* 0x0001880001167983 */ /* 0x000ee20000300a00 */
[----:B-1----:R-:W-:-:S03]  /*fa40*/  IMAD.MOV.U32 R0, RZ, RZ, R33 ;  /* 0x000000ffff007224 */ /* 0x002fc600078e0021 */
[----:B------:R-:W4:Y:S04]  /*fa50*/  LDL.LU.64 R72, [R1+0x128] ;  /* 0x0001280001487983 */ /* 0x000f280000300a00 */
[----:B------:R-:W3:Y:S04]  /*fa60*/  LDL.LU.64 R24, [R1+0x160] ;  /* 0x0001600001187983 */ /* 0x000ee80000300a00 */
[----:B------:R-:W3:Y:S04]  /*fa70*/  LDL.LU.64 R26, [R1+0x238] ;  /* 0x00023800011a7983 */ /* 0x000ee80000300a00 */
[----:B------:R1:W-:Y:S04]  /*fa80*/  STL [R1+0xfc], R0 ;  /* 0x0000fc0001007387 */ /* 0x0003e80000100800 */
[----:B------:R-:W-:Y:S04]  /*fa90*/  STL [R1+0x108], R132 ;  /* 0x0001088401007387 */ /* 0x000fe80000100800 */
[----:B------:R-:W3:Y:S04]  /*faa0*/  LDL.LU.64 R74, [R1+0x250] ;  /* 0x00025000014a7983 */ /* 0x000ee80000300a00 */
[----:B------:R-:W3:Y:S04]  /*fab0*/  LDL.LU.64 R92, [R1+0x1b0] ;  /* 0x0001b000015c7983 */ /* 0x000ee80000300a00 */
[----:B------:R-:W3:Y:S04]  /*fac0*/  LDL.LU.64 R94, [R1+0x3a0] ;  /* 0x0003a000015e7983 */ /* 0x000ee80000300a00 */
[----:B------:R-:W3:Y:S04]  /*fad0*/  LDL.LU.64 R120, [R1+0x1c8] ;  /* 0x0001c80001787983 */ /* 0x000ee80000300a00 */
[----:B------:R-:W3:Y:S01]  /*fae0*/  LDL.LU.64 R136, [R1+0x278] ;  /* 0x0002780001887983 */ /* 0x000ee20000300a00 */
[----:B------:R-:W-:-:S03]  /*faf0*/  IMAD.MOV.U32 R158, RZ, RZ, R168 ;  /* 0x000000ffff9e7224 */ /* 0x000fc600078e00a8 */
[----:B------:R-:W3:Y:S01]  /*fb00*/  LDL.LU.64 R170, [R1+0x230] ;  /* 0x0002300001aa7983 */ /* 0x000ee20000300a00 */
[----:B------:R-:W-:-:S03]  /*fb10*/  IMAD.MOV.U32 R159, RZ, RZ, R169 ;  /* 0x000000ffff9f7224 */ /* 0x000fc600078e00a9 */
[----:B------:R-:W3:Y:S01]  /*fb20*/  LDL.LU.64 R138, [R1+0x290] ;  /* 0x00029000018a7983 */ /* 0x000ee20000300a00 */
[----:B------:R-:W-:-:S03]  /*fb30*/  IMAD.MOV.U32 R20, RZ, RZ, R30 ;  /* 0x000000ffff147224 */ /* 0x000fc600078e001e */
[----:B------:R-:W3:Y:S01]  /*fb40*/  LDL.LU.64 R148, [R1+0x1a8] ;  /* 0x0001a80001947983 */ /* 0x000ee20000300a00 */
[----:B------:R-:W-:-:S03]  /*fb50*/  IMAD.MOV.U32 R21, RZ, RZ, R31 ;  /* 0x000000ffff157224 */ /* 0x000fc600078e001f */
[----:B------:R-:W3:Y:S04]  /*fb60*/  LDL.LU.64 R150, [R1+0x1f0] ;  /* 0x0001f00001967983 */ /* 0x000ee80000300a00 */
[----:B------:R-:W3:Y:S04]  /*fb70*/  LDL.LU.64 R168, [R1+0x208] ;  /* 0x0002080001a87983 */ /* 0x000ee80000300a00 */
[----:B------:R-:W3:Y:S04]  /*fb80*/  LDL.LU.64 R30, [R1+0x1a0] ;  /* 0x0001a000011e7983 */ /* 0x000ee80000300a00 */
[----:B--2---:R-:W2:Y:S01]  /*fb90*/  LDL.LU.64 R32, [R1+0x280] ;  /* 0x0002800001207983 */ /* 0x004ea20000300a00 */
[----:B-1----:R-:W-:-:S05]  /*fba0*/  IMAD.MOV.U32 R0, RZ, RZ, R133 ;  /* 0x000000ffff007224 */ /* 0x002fca00078e0085 */
[----:B------:R1:W-:Y:S04]  /*fbb0*/  STL [R1+0x104], R0 ;  /* 0x0001040001007387 */ /* 0x0003e80000100800 */
[----:B------:R1:W-:Y:S02]  /*fbc0*/  STL [R1+0x110], R146 ;  /* 0x0001109201007387 */ /* 0x0003e40000100800 */
[----:B-1----:R-:W-:Y:S02]  /*fbd0*/  IMAD.MOV.U32 R0, RZ, RZ, R147 ;  /* 0x000000ffff007224 */ /* 0x002fe400078e0093 */
[----:B------:R-:W2:Y:S04]  /*fbe0*/  LDL.LU.64 R146, [R1+0x298] ;  /* 0x0002980001927983 */ /* 0x000ea80000300a00 */
[----:B------:R1:W-:Y:S04]  /*fbf0*/  STL [R1+0x10c], R0 ;  /* 0x00010c0001007387 */ /* 0x0003e80000100800 */
[----:B------:R-:W-:Y:S01]  /*fc00*/  STL [R1+0x118], R134 ;  /* 0x0001188601007387 */ /* 0x000fe20000100800 */
[----:B-1----:R-:W-:-:S05]  /*fc10*/  MOV R0, R135 ;  /* 0x0000008700007202 */ /* 0x002fca0000000f00 */
[----:B------:R1:W-:Y:S04]  /*fc20*/  STL [R1+0x114], R0 ;  /* 0x0001140001007387 */ /* 0x0003e80000100800 */
[----:B------:R-:W-:Y:S01]  /*fc30*/  STL [R1+0x120], R144 ;  /* 0x0001209001007387 */ /* 0x000fe20000100800 */
[----:B-1----:R-:W-:-:S05]  /*fc40*/  IMAD.MOV.U32 R0, RZ, RZ, R145 ;  /* 0x000000ffff007224 */ /* 0x002fca00078e0091 */
[----:B------:R1:W-:Y:S01]  /*fc50*/  STL [R1+0x11c], R0 ;  /* 0x00011c0001007387 */ /* 0x0003e20000100800 */
[----:B------:R-:W-:Y:S02]  /*fc60*/  IMAD.MOV.U32 R34, RZ, RZ, R236 ;  /* 0x000000ffff227224 */ /* 0x000fe400078e00ec */
[----:B------:R-:W-:Y:S01]  /*fc70*/  IMAD.MOV.U32 R35, RZ, RZ, R237 ;  /* 0x000000ffff237224 */ /* 0x000fe200078e00ed */
[----:B----4-:R3:W-:Y:S01]  /*fc80*/  STL [R1+0x128], R72 ;  /* 0x0001284801007387 */ /* 0x0107e20000100800 */
[----:B-1----:R-:W-:-:S05]  /*fc90*/  IMAD.MOV.U32 R0, RZ, RZ, R73 ;  /* 0x000000ffff007224 */ /* 0x002fca00078e0049 */
[----:B------:R2:W-:Y:S01]  /*fca0*/  STL [R1+0x124], R0 ;  /* 0x0001240001007387 */ /* 0x0005e20000100800 */
[----:B---3--:R-:W-:Y:S02]  /*fcb0*/  IMAD.MOV.U32 R72, RZ, RZ, R74 ;  /* 0x000000ffff487224 */ /* 0x008fe400078e004a */
[----:B------:R-:W-:Y:S02]  /*fcc0*/  IMAD.MOV.U32 R73, RZ, RZ, R75 ;  /* 0x000000ffff497224 */ /* 0x000fe400078e004b */
[----:B------:R-:W-:Y:S01]  /*fcd0*/  IMAD.MOV.U32 R74, RZ, RZ, R92 ;  /* 0x000000ffff4a7224 */ /* 0x000fe200078e005c */
[----:B------:R-:W-:Y:S01]  /*fce0*/  MOV R75, R93 ;  /* 0x0000005d004b7202 */ /* 0x000fe20000000f00 */
[----:B------:R-:W-:Y:S02]  /*fcf0*/  IMAD.MOV.U32 R92, RZ, RZ, R94 ;  /* 0x000000ffff5c7224 */ /* 0x000fe400078e005e */
[----:B------:R-:W-:Y:S02]  /*fd00*/  IMAD.MOV.U32 R93, RZ, RZ, R95 ;  /* 0x000000ffff5d7224 */ /* 0x000fe400078e005f */
[----:B------:R-:W-:-:S02]  /*fd10*/  IMAD.MOV.U32 R94, RZ, RZ, R120 ;  /* 0x000000ffff5e7224 */ /* 0x000fc400078e0078 */
[----:B------:R-:W-:Y:S02]  /*fd20*/  IMAD.MOV.U32 R95, RZ, RZ, R121 ;  /* 0x000000ffff5f7224 */ /* 0x000fe400078e0079 */
[----:B------:R-:W-:Y:S01]  /*fd30*/  IMAD.MOV.U32 R120, RZ, RZ, R136 ;  /* 0x000000ffff787224 */ /* 0x000fe200078e0088 */
[----:B------:R-:W-:Y:S01]  /*fd40*/  MOV R121, R137 ;  /* 0x0000008900797202 */ /* 0x000fe20000000f00 */
[----:B------:R-:W-:Y:S02]  /*fd50*/  IMAD.MOV.U32 R136, RZ, RZ, R138 ;  /* 0x000000ffff887224 */ /* 0x000fe400078e008a */
[----:B------:R-:W-:Y:S02]  /*fd60*/  IMAD.MOV.U32 R137, RZ, RZ, R139 ;  /* 0x000000ffff897224 */ /* 0x000fe400078e008b */
[----:B------:R-:W-:Y:S02]  /*fd70*/  IMAD.MOV.U32 R138, RZ, RZ, R148 ;  /* 0x000000ffff8a7224 */ /* 0x000fe400078e0094 */
[----:B------:R-:W-:-:S02]  /*fd80*/  IMAD.MOV.U32 R139, RZ, RZ, R149 ;  /* 0x000000ffff8b7224 */ /* 0x000fc400078e0095 */
[----:B------:R-:W-:Y:S01]  /*fd90*/  IMAD.MOV.U32 R148, RZ, RZ, R150 ;  /* 0x000000ffff947224 */ /* 0x000fe200078e0096 */
[----:B------:R-:W-:Y:S01]  /*fda0*/  MOV R149, R151 ;  /* 0x0000009700957202 */ /* 0x000fe20000000f00 */
[----:B------:R-:W-:Y:S02]  /*fdb0*/  IMAD.MOV.U32 R150, RZ, RZ, R168 ;  /* 0x000000ffff967224 */ /* 0x000fe400078e00a8 */
[----:B------:R-:W-:Y:S02]  /*fdc0*/  IMAD.MOV.U32 R151, RZ, RZ, R169 ;  /* 0x000000ffff977224 */ /* 0x000fe400078e00a9 */
[----:B------:R-:W-:Y:S02]  /*fdd0*/  IMAD.MOV.U32 R168, RZ, RZ, R30 ;  /* 0x000000ffffa87224 */ /* 0x000fe400078e001e */
[----:B------:R-:W-:Y:S02]  /*fde0*/  IMAD.MOV.U32 R169, RZ, RZ, R31 ;  /* 0x000000ffffa97224 */ /* 0x000fe400078e001f */
[----:B------:R-:W3:Y:S01]  /*fdf0*/  LDL.LU.64 R30, [R1+0x2d8] ;  /* 0x0002d800011e7983 */ /* 0x000ee20000300a00 */
[----:B--2---:R-:W-:-:S03]  /*fe00*/  IMAD.MOV.U32 R0, RZ, RZ, R33 ;  /* 0x000000ffff007224 */ /* 0x004fc600078e0021 */
[----:B------:R1:W-:Y:S02]  /*fe10*/  STL [R1+0x130], R32 ;  /* 0x0001302001007387 */ /* 0x0003e40000100800 */
[----:B-1----:R-:W-:Y:S01]  /*fe20*/  MOV R32, R34 ;  /* 0x0000002200207202 */ /* 0x002fe20000000f00 */
[----:B------:R-:W-:Y:S02]  /*fe30*/  IMAD.MOV.U32 R33, RZ, RZ, R35 ;  /* 0x000000ffff217224 */ /* 0x000fe400078e0023 */
[----:B------:R-:W2:Y:S04]  /*fe40*/  LDL.LU.64 R34, [R1+0x300] ;  /* 0x0003000001227983 */ /* 0x000ea80000300a00 */
[----:B------:R1:W-:Y:S04]  /*fe50*/  STL [R1+0x12c], R0 ;  /* 0x00012c0001007387 */ /* 0x0003e80000100800 */
[----:B------:R-:W-:Y:S01]  /*fe60*/  STL [R1+0x138], R146 ;  /* 0x0001389201007387 */ /* 0x000fe20000100800 */
[----:B-1----:R-:W-:-:S03]  /*fe70*/  IMAD.MOV.U32 R0, RZ, RZ, R147 ;  /* 0x000000ffff007224 */ /* 0x002fc600078e0093 */
[----:B------:R-:W-:Y:S04]  /*fe80*/  STL [R1+0x140], R156 ;  /* 0x0001409c01007387 */ /* 0x000fe80000100800 */
        /* <DEDUP_REMOVED lines=12> */
[----:B------:R1:W-:Y:S02]  /*ff50*/  STL [R1+0x154], R0 ;  /* 0x0001540001007387 */ /* 0x0003e40000100800 */
[----:B-1----:R-:W-:-:S05]  /*ff60*/  IMAD.MOV.U32 R0, RZ, RZ, R25 ;  /* 0x000000ffff007224 */ /* 0x002fca00078e0019 */
[----:B------:R1:W-:Y:S04]  /*ff70*/  STL [R1+0x15c], R0 ;  /* 0x00015c0001007387 */ /* 0x0003e80000100800 */
[----:B------:R-:W-:Y:S01]  /*ff80*/  STL [R1+0x168], R122 ;  /* 0x0001687a01007387 */ /* 0x000fe20000100800 */
[----:B-1----:R-:W-:-:S05]  /*ff90*/  IMAD.MOV.U32 R0, RZ, RZ, R123 ;  /* 0x000000ffff007224 */ /* 0x002fca00078e007b */
[----:B------:R3:W-:Y:S01]  /*ffa0*/  STL [R1+0x164], R0 ;  /* 0x0001640001007387 */ /* 0x0007e20000100800 */
[----:B------:R-:W-:Y:S01]  /*ffb0*/  MOV R20, R120 ;  /* 0x0000007800147202 */ /* 0x000fe20000000f00 */
[----:B------:R-:W-:Y:S02]  /*ffc0*/  IMAD.MOV.U32 R21, RZ, RZ, R121 ;  /* 0x000000ffff157224 */ /* 0x000fe400078e0079 */
[----:B------:R-:W-:Y:S02]  /*ffd0*/  IMAD.MOV.U32 R22, RZ, RZ, R136 ;  /* 0x000000ffff167224 */ /* 0x000fe400078e0088 */
[----:B------:R-:W-:Y:S01]  /*ffe0*/  IMAD.MOV.U32 R23, RZ, RZ, R137 ;  /* 0x000000ffff177224 */ /* 0x000fe200078e0089 */
[----:B------:R-:W-:Y:S01]  /*fff0*/  MOV R25, R149 ;  /* 0x0000009500197202 */ /* 0x000fe20000000f00 */
[----:B------:R-:W-:Y:S02]  /*10000*/  IMAD.MOV.U32 R24, RZ, RZ, R148 ;  /* 0x000000ffff187224 */ /* 0x000fe400078e0094 */
[----:B------:R-:W-:-:S02]  /*10010*/  IMAD.MOV.U32 R28, RZ, RZ, R232 ;  /* 0x000000ffff1c7224 */ /* 0x000fc400078e00e8 */
[----:B------:R-:W-:Y:S02]  /*10020*/  IMAD.MOV.U32 R29, RZ, RZ, R233 ;  /* 0x000000ffff1d7224 */ /* 0x000fe400078e00e9 */
[----:B------:R-:W-:Y:S02]  /*10030*/  IMAD.MOV.U32 R144, RZ, RZ, R72 ;  /* 0x000000ffff907224 */ /* 0x000fe400078e0048 */
[----:B------:R-:W-:Y:S02]  /*10040*/  IMAD.MOV.U32 R145, RZ, RZ, R73 ;  /* 0x000000ffff917224 */ /* 0x000fe400078e0049 */
[----:B------:R-:W-:Y:S02]  /*10050*/  IMAD.MOV.U32 R158, RZ, RZ, R92 ;  /* 0x000000ffff9e7224 */ /* 0x000fe400078e005c */
[----:B------:R-:W-:Y:S02]  /*10060*/  IMAD.MOV.U32 R159, RZ, RZ, R93 ;  /* 0x000000ffff9f7224 */ /* 0x000fe400078e005d */
[----:B------:R-:W-:-:S02]  /*10070*/  IMAD.MOV.U32 R72, RZ, RZ, R150 ;  /* 0x000000ffff487224 */ /* 0x000fc400078e0096 */
[----:B------:R-:W-:Y:S01]  /*10080*/  IMAD.MOV.U32 R73, RZ, RZ, R151 ;  /* 0x000000ffff497224 */ /* 0x000fe200078e0097 */
[----:B------:R-:W-:Y:S01]  /*10090*/  MOV R146, R74 ;  /* 0x0000004a00927202 */ /* 0x000fe20000000f00 */
[----:B------:R-:W-:Y:S02]  /*100a0*/  IMAD.MOV.U32 R134, RZ, RZ, R26 ;  /* 0x000000ffff867224 */ /* 0x000fe400078e001a */
[----:B------:R-:W-:Y:S01]  /*100b0*/  IMAD.MOV.U32 R135, RZ, RZ, R27 ;  /* 0x000000ffff877224 */ /* 0x000fe200078e001b */
[----:B------:R-:W-:Y:S01]  /*100c0*/  MOV R27, R171 ;  /* 0x000000ab001b7202 */ /* 0x000fe20000000f00 */
[----:B------:R-:W-:Y:S02]  /*100d0*/  IMAD.MOV.U32 R92, RZ, RZ, R168 ;  /* 0x000000ffff5c7224 */ /* 0x000fe400078e00a8 */
        /* <DEDUP_REMOVED lines=8> */
[----:B------:R-:W-:Y:S02]  /*10160*/  IMAD.MOV.U32 R95, RZ, RZ, R33 ;  /* 0x000000ffff5f7224 */ /* 0x000fe400078e0021 */
[----:B---3--:R-:W-:Y:S01]  /*10170*/  IMAD.MOV.U32 R0, RZ, RZ, R31 ;  /* 0x000000ffff007224 */ /* 0x008fe200078e001f */
[----:B------:R-:W-:Y:S04]  /*10180*/  STL [R1+0x170], R30 ;  /* 0x0001701e01007387 */ /* 0x000fe80000100800 */
[----:B------:R1:W-:Y:S04]  /*10190*/  STL [R1+0x16c], R0 ;  /* 0x00016c0001007387 */ /* 0x0003e80000100800 */
[----:B--2---:R2:W-:Y:S01]  /*101a0*/  STL [R1+0x178], R34 ;  /* 0x0001782201007387 */ /* 0x0045e20000100800 */
[----:B-1----:R-:W-:-:S03]  /*101b0*/  MOV R0, R35 ;  /* 0x0000002300007202 */ /* 0x002fc60000000f00 */
[----:B------:R-:W3:Y:S04]  /*101c0*/  LDL.LU.64 R120, [R1+0x490] ;  /* 0x0004900001787983 */ /* 0x000ee80000300a00 */
[----:B------:R-:W4:Y:S04]  /*101d0*/  LDL.LU.64 R136, [R1+0x4a8] ;  /* 0x0004a80001887983 */ /* 0x000f280000300a00 */
[----:B------:R-:W4:Y:S04]  /*101e0*/  LDL.LU.64 R122, [R1+0x248] ;  /* 0x00024800017a7983 */ /* 0x000f280000300a00 */
[----:B------:R-:W4:Y:S04]  /*101f0*/  LDL.LU.64 R148, [R1+0x220] ;  /* 0x0002200001947983 */ /* 0x000f280000300a00 */
[----:B------:R1:W-:Y:S04]  /*10200*/  STL [R1+0x174], R0 ;  /* 0x0001740001007387 */ /* 0x0003e80000100800 */
[----:B------:R-:W4:Y:S04]  /*10210*/  LDL.LU.64 R30, [R1+0x2d0] ;  /* 0x0002d000011e7983 */ /* 0x000f280000300a00 */
[----:B------:R-:W4:Y:S04]  /*10220*/  LDL.LU.64 R150, [R1+0x228] ;  /* 0x0002280001967983 */ /* 0x000f280000300a00 */
[----:B------:R-:W4:Y:S04]  /*10230*/  LDL.LU.64 R168, [R1+0x378] ;  /* 0x0003780001a87983 */ /* 0x000f280000300a00 */
[----:B------:R-:W4:Y:S04]  /*10240*/  LDL.LU.64 R170, [R1+0x4d8] ;  /* 0x0004d80001aa7983 */ /* 0x000f280000300a00 */
[----:B------:R-:W4:Y:S04]  /*10250*/  LDL.LU.64 R28, [R1+0x4e8] ;  /* 0x0004e800011c7983 */ /* 0x000f280000300a00 */
[----:B------:R-:W4:Y:S04]  /*10260*/  LDL.LU.64 R32, [R1+0x288] ;  /* 0x0002880001207983 */ /* 0x000f280000300a00 */
[----:B--2---:R-:W2:Y:S01]  /*10270*/  LDL.LU.64 R34, [R1+0x380] ;  /* 0x0003800001227983 */ /* 0x004ea20000300a00 */
[----:B-1----:R-:W-:-:S03]  /*10280*/  IMAD.MOV.U32 R0, RZ, RZ, R135 ;  /* 0x000000ffff007224 */ /* 0x002fc600078e0087 */
[----:B------:R-:W-:Y:S04]  /*10290*/  STL [R1+0x180], R134 ;  /* 0x0001808601007387 */ /* 0x000fe80000100800 */
[----:B------:R-:W-:Y:S04]  /*102a0*/  STL [R1+0x188], R144 ;  /* 0x0001889001007387 */ /* 0x000fe80000100800 */
[----:B------:R1:W-:Y:S02]  /*102b0*/  STL [R1+0x17c], R0 ;  /* 0x00017c0001007387 */ /* 0x0003e40000100800 */
        /* <DEDUP_REMOVED lines=8> */
[----:B------:R1:W-:Y:S02]  /*10340*/  STL [R1+0x1a0], R92 ;  /* 0x0001a05c01007387 */ /* 0x0003e40000100800 */
[----:B-1----:R-:W-:-:S05]  /*10350*/  IMAD.MOV.U32 R0, RZ, RZ, R93 ;  /* 0x000000ffff007224 */ /* 0x002fca00078e005d */
[----:B------:R1:W-:Y:S01]  /*10360*/  STL [R1+0x19c], R0 ;  /* 0x00019c0001007387 */ /* 0x0003e20000100800 */
[----:B------:R-:W-:Y:S01]  /*10370*/  MOV R92, R94 ;  /* 0x0000005e005c7202 */ /* 0x000fe20000000f00 */
[----:B------:R-:W-:Y:S02]  /*10380*/  IMAD.MOV.U32 R93, RZ, RZ, R95 ;  /* 0x000000ffff5d7224 */ /* 0x000fe400078e005f */
[----:B------:R3:W-:Y:S01]  /*10390*/  STL [R1+0x1a8], R138 ;  /* 0x0001a88a01007387 */ /* 0x0007e20000100800 */
[----:B-1----:R-:W-:-:S05]  /*103a0*/  MOV R0, R139 ;  /* 0x0000008b00007202 */ /* 0x002fca0000000f00 */
[----:B------:R2:W-:Y:S01]  /*103b0*/  STL [R1+0x1a4], R0 ;  /* 0x0001a40001007387 */ /* 0x0005e20000100800 */
[----:B---3--:R-:W-:Y:S02]  /*103c0*/  IMAD.MOV.U32 R94, RZ, RZ, R120 ;  /* 0x000000ffff5e7224 */ /* 0x008fe400078e0078 */
[----:B------:R-:W-:Y:S02]  /*103d0*/  IMAD.MOV.U32 R95, RZ, RZ, R121 ;  /* 0x000000ffff5f7224 */ /* 0x000fe400078e0079 */
[----:B----4-:R-:W-:Y:S02]  /*103e0*/  IMAD.MOV.U32 R120, RZ, RZ, R122 ;  /* 0x000000ffff787224 */ /* 0x010fe400078e007a */
[----:B------:R-:W-:Y:S02]  /*103f0*/  IMAD.MOV.U32 R121, RZ, RZ, R123 ;  /* 0x000000ffff797224 */ /* 0x000fe400078e007b */
[----:B------:R-:W-:Y:S02]  /*10400*/  IMAD.MOV.U32 R122, RZ, RZ, R148 ;  /* 0x000000ffff7a7224 */ /* 0x000fe400078e0094 */
[----:B------:R-:W-:-:S02]  /*10410*/  IMAD.MOV.U32 R123, RZ, RZ, R149 ;  /* 0x000000ffff7b7224 */ /* 0x000fc400078e0095 */
[----:B------:R-:W-:Y:S02]  /*10420*/  IMAD.MOV.U32 R138, RZ, RZ, R150 ;  /* 0x000000ffff8a7224 */ /* 0x000fe400078e0096 */
        /* <DEDUP_REMOVED lines=9> */
[----:B--2---:R-:W-:Y:S01]  /*104c0*/  IMAD.MOV.U32 R0, RZ, RZ, R35 ;  /* 0x000000ffff007224 */ /* 0x004fe200078e0023 */
[----:B------:R1:W-:Y:S04]  /*104d0*/  STL [R1+0x1b0], R34 ;  /* 0x0001b02201007387 */ /* 0x0003e80000100800 */
[----:B------:R-:W2:Y:S04]  /*104e0*/  LDL.LU.64 R28, [R1+0x260] ;  /* 0x00026000011c7983 */ /* 0x000ea80000300a00 */
[----:B------:R-:W3:Y:S04]  /*104f0*/  LDL.LU.64 R32, [R1+0x268] ;  /* 0x0002680001207983 */ /* 0x000ee80000300a00 */
[----:B------:R4:W-:Y:S04]  /*10500*/  STL [R1+0x1ac], R0 ;  /* 0x0001ac0001007387 */ /* 0x0009e80000100800 */
[----:B-1----:R-:W3:Y:S01]  /*10510*/  LDL.LU.64 R34, [R1+0x2f8] ;  /* 0x0002f80001227983 */ /* 0x002ee20000300a00 */
[----:B----4-:R-:W-:-:S03]  /*10520*/  IMAD.MOV.U32 R0, RZ, RZ, R159 ;  /* 0x000000ffff007224 */ /* 0x010fc600078e009f */
[----:B------:R-:W-:Y:S04]  /*10530*/  STL [R1+0x1b8], R158 ;  /* 0x0001b89e01007387 */ /* 0x000fe80000100800 */
        /* <DEDUP_REMOVED lines=27> */
[----:B------:R-:W-:Y:S01]  /*106f0*/  STL [R1+0x200], R30 ;  /* 0x0002001e01007387 */ /* 0x000fe20000100800 */
[----:B-1----:R-:W-:Y:S01]  /*10700*/  IMAD.MOV.U32 R0, RZ, RZ, R31 ;  /* 0x000000ffff007224 */ /* 0x002fe200078e001f */
[----:B------:R-:W-:Y:S01]  /*10710*/  MOV R27, R169 ;  /* 0x000000a9001b7202 */ /* 0x000fe20000000f00 */
[----:B------:R-:W-:-:S03]  /*10720*/  IMAD.MOV.U32 R26, RZ, RZ, R168 ;  /* 0x000000ffff1a7224 */ /* 0x000fc600078e00a8 */
[----:B------:R1:W-:Y:S01]  /*10730*/  STL [R1+0x1fc], R0 ;  /* 0x0001fc0001007387 */ /* 0x0003e20000100800 */
[----:B------:R-:W-:Y:S01]  /*10740*/  IMAD.MOV.U32 R94, RZ, RZ, R148 ;  /* 0x000000ffff5e7224 */ /* 0x000fe200078e0094 */
[----:B------:R-:W-:Y:S01]  /*10750*/  MOV R146, R120 ;  /* 0x0000007800927202 */ /* 0x000fe20000000f00 */
        /* <DEDUP_REMOVED lines=10> */
[----:B--2---:R-:W-:Y:S01]  /*10800*/  IMAD.MOV.U32 R24, RZ, RZ, R28 ;  /* 0x000000ffff187224 */ /* 0x004fe200078e001c */
[----:B---3--:R2:W-:Y:S01]  /*10810*/  STL [R1+0x208], R34 ;  /* 0x0002082201007387 */ /* 0x0085e20000100800 */
[----:B-1----:R-:W-:-:S03]  /*10820*/  IMAD.MOV.U32 R0, RZ, RZ, R35 ;  /* 0x000000ffff007224 */ /* 0x002fc600078e0023 */
[----:B------:R-:W3:Y:S04]  /*10830*/  LDL.LU.64 R74, [R1+0x4f0] ;  /* 0x0004f000014a7983 */ /* 0x000ee80000300a00 */
[----:B------:R-:W4:Y:S04]  /*10840*/  LDL.LU.64 R168, [R1+0x2c8] ;  /* 0x0002c80001a87983 */ /* 0x000f280000300a00 */
[----:B------:R-:W4:Y:S04]  /*10850*/  LDL.LU.64 R92, [R1+0x4f8] ;  /* 0x0004f800015c7983 */ /* 0x000f280000300a00 */
[----:B------:R-:W4:Y:S04]  /*10860*/  LDL.LU.64 R148, [R1+0x398] ;  /* 0x0003980001947983 */ /* 0x000f280000300a00 */
[----:B------:R-:W4:Y:S04]  /*10870*/  LDL.LU.64 R120, [R1+0x2a0] ;  /* 0x0002a00001787983 */ /* 0x000f280000300a00 */
[----:B------:R-:W4:Y:S04]  /*10880*/  LDL.LU.64 R122, [R1+0x488] ;  /* 0x00048800017a7983 */ /* 0x000f280000300a00 */
[----:B------:R-:W4:Y:S04]  /*10890*/  LDL.LU.64 R136, [R1+0x4a0] ;  /* 0x0004a00001887983 */ /* 0x000f280000300a00 */
[----:B------:R-:W4:Y:S01]  /*108a0*/  LDL.LU.64 R138, [R1+0x2a8] ;  /* 0x0002a800018a7983 */ /* 0x000f220000300a00 */
[----:B------:R-:W-:-:S03]  /*108b0*/  IMAD.MOV.U32 R25, RZ, RZ, R29 ;  /* 0x000000ffff197224 */ /* 0x000fc600078e001d */
[----:B------:R1:W-:Y:S04]  /*108c0*/  STL [R1+0x204], R0 ;  /* 0x0002040001007387 */ /* 0x0003e80000100800 */
[----:B------:R-:W-:Y:S01]  /*108d0*/  STL [R1+0x210], R144 ;  /* 0x0002109001007387 */ /* 0x000fe20000100800 */
[----:B------:R-:W-:-:S03]  /*108e0*/  MOV R72, R32 ;  /* 0x0000002000487202 */ /* 0x000fc60000000f00 */
[----:B------:R-:W4:Y:S01]  /*108f0*/  LDL.LU.64 R150, [R1+0x500] ;  /* 0x0005000001967983 */ /* 0x000f220000300a00 */
[----:B------:R-:W-:-:S03]  /*10900*/  IMAD.MOV.U32 R73, RZ, RZ, R33 ;  /* 0x000000ffff497224 */ /* 0x000fc600078e0021 */
[----:B------:R-:W4:Y:S04]  /*10910*/  LDL.LU.64 R170, [R1+0x4e0] ;  /* 0x0004e00001aa7983 */ /* 0x000f280000300a00 */
[----:B------:R-:W4:Y:S04]  /*10920*/  LDL.LU.64 R28, [R1+0x508] ;  /* 0x00050800011c7983 */ /* 0x000f280000300a00 */
[----:B------:R-:W4:Y:S04]  /*10930*/  LDL.LU.64 R30, [R1+0x370] ;  /* 0x00037000011e7983 */ /* 0x000f280000300a00 */
[----:B------:R-:W4:Y:S04]  /*10940*/  LDL.LU.64 R32, [R1+0x4d0] ;  /* 0x0004d00001207983 */ /* 0x000f280000300a00 */
[----:B--2---:R-:W2:Y:S01]  /*10950*/  LDL.LU.64 R34, [R1+0x270] ;  /* 0x0002700001227983 */ /* 0x004ea20000300a00 */
        /* <DEDUP_REMOVED lines=21> */
[----:B------:R-:W-:Y:S02]  /*10ab0*/  IMAD.MOV.U32 R159, RZ, RZ, R73 ;  /* 0x000000ffff9f7224 */ /* 0x000fe400078e0049 */
[----:B------:R-:W-:Y:S02]  /*10ac0*/  IMAD.MOV.U32 R146, RZ, RZ, R22 ;  /* 0x000000ffff927224 */ /* 0x000fe400078e0016 */
[----:B------:R-:W-:Y:S02]  /*10ad0*/  IMAD.MOV.U32 R147, RZ, RZ, R23 ;  /* 0x000000ffff937224 */ /* 0x000fe400078e0017 */
[----:B------:R-:W-:Y:S02]  /*10ae0*/  IMAD.MOV.U32 R156, RZ, RZ, R24 ;  /* 0x000000ffff9c7224 */ /* 0x000fe400078e0018 */
[----:B------:R-:W-:-:S02]  /*10af0*/  IMAD.MOV.U32 R157, RZ, RZ, R25 ;  /* 0x000000ffff9d7224 */ /* 0x000fc400078e0019 */
[----:B---3--:R-:W-:Y:S02]  /*10b00*/  IMAD.MOV.U32 R20, RZ, RZ, R74 ;  /* 0x000000ffff147224 */ /* 0x008fe400078e004a */
[----:B------:R-:W-:Y:S02]  /*10b10*/  IMAD.MOV.U32 R21, RZ, RZ, R75 ;  /* 0x000000ffff157224 */ /* 0x000fe400078e004b */
[----:B----4-:R-:W-:Y:S01]  /*10b20*/  IMAD.MOV.U32 R0, RZ, RZ, R149 ;  /* 0x000000ffff007224 */ /* 0x010fe200078e0095 */
[----:B------:R-:W-:Y:S01]  /*10b30*/  STL [R1+0x248], R148 ;  /* 0x0002489401007387 */ /* 0x000fe20000100800 */
[----:B------:R-:W-:-:S03]  /*10b40*/  IMAD.MOV.U32 R22, RZ, RZ, R92 ;  /* 0x000000ffff167224 */ /* 0x000fc600078e005c */
[----:B------:R1:W-:Y:S01]  /*10b50*/  STL [R1+0x244], R0 ;  /* 0x0002440001007387 */ /* 0x0003e20000100800 */
        /* <DEDUP_REMOVED lines=17> */
[----:B--2---:R2:W-:Y:S01]  /*10c70*/  STL [R1+0x250], R34 ;  /* 0x0002502201007387 */ /* 0x0045e20000100800 */
[----:B-1----:R-:W-:-:S03]  /*10c80*/  IMAD.MOV.U32 R0, RZ, RZ, R35 ;  /* 0x000000ffff007224 */ /* 0x002fc600078e0023 */
[----:B------:R-:W3:Y:S04]  /*10c90*/  LDL.LU.64 R136, [R1+0x2e0] ;  /* 0x0002e00001887983 */ /* 0x000ee80000300a00 */
[----:B------:R-:W4:Y:S04]  /*10ca0*/  LDL.LU.64 R138, [R1+0x318] ;  /* 0x00031800018a7983 */ /* 0x000f280000300a00 */
[----:B------:R-:W4:Y:S01]  /*10cb0*/  LDL.LU.64 R148, [R1+0x2e8] ;  /* 0x0002e80001947983 */ /* 0x000f220000300a00 */
[----:B------:R-:W-:-:S03]  /*10cc0*/  IMAD.MOV.U32 R122, RZ, RZ, R32 ;  /* 0x000000ffff7a7224 */ /* 0x000fc600078e0020 */
[----:B------:R-:W4:Y:S01]  /*10cd0*/  LDL.LU.64 R150, [R1+0x308] ;  /* 0x0003080001967983 */ /* 0x000f220000300a00 */
[----:B------:R-:W-:-:S03]  /*10ce0*/  IMAD.MOV.U32 R123, RZ, RZ, R33 ;  /* 0x000000ffff7b7224 */ /* 0x000fc600078e0021 */
[----:B------:R-:W4:Y:S04]  /*10cf0*/  LDL.LU.64 R28, [R1+0x330] ;  /* 0x00033000011c7983 */ /* 0x000f280000300a00 */
[----:B------:R1:W-:Y:S04]  /*10d00*/  STL [R1+0x24c], R0 ;  /* 0x00024c0001007387 */ /* 0x0003e80000100800 */
[----:B------:R-:W4:Y:S04]  /*10d10*/  LDL.LU.64 R30, [R1+0x320] ;  /* 0x00032000011e7983 */ /* 0x000f280000300a00 */
[----:B------:R-:W4:Y:S04]  /*10d20*/  LDL.LU.64 R32, [R1+0x310] ;  /* 0x0003100001207983 */ /* 0x000f280000300a00 */
[----:B--2---:R-:W2:Y:S01]  /*10d30*/  LDL.LU.64 R34, [R1+0x2f0] ;  /* 0x0002f00001227983 */ /* 0x004ea20000300a00 */
[----:B-1----:R-:W-:-:S03]  /*10d40*/  IMAD.MOV.U32 R0, RZ, RZ, R147 ;  /* 0x000000ffff007224 */ /* 0x002fc600078e0093 */
[----:B------:R-:W-:Y:S04]  /*10d50*/  STL [R1+0x258], R146 ;  /* 0x0002589201007387 */ /* 0x000fe80000100800 */
[----:B------:R-:W-:Y:S04]  /*10d60*/  STL [R1+0x260], R156 ;  /* 0x0002609c01007387 */ /* 0x000fe80000100800 */
        /* <DEDUP_REMOVED lines=9> */
[----:B------:R1:W-:Y:S02]  /*10e00*/  STL [R1+0x26c], R0 ;  /* 0x00026c0001007387 */ /* 0x0003e40000100800 */
[----:B-1----:R-:W-:-:S05]  /*10e10*/  IMAD.MOV.U32 R0, RZ, RZ, R23 ;  /* 0x000000ffff007224 */ /* 0x002fca00078e0017 */
[----:B------:R1:W-:Y:S04]  /*10e20*/  STL [R1+0x274], R0 ;  /* 0x0002740001007387 */ /* 0x0003e80000100800 */
[----:B------:R-:W-:Y:S01]  /*10e30*/  STL [R1+0x280], R26 ;  /* 0x0002801a01007387 */ /* 0x000fe20000100800 */
[----:B-1----:R-:W-:-:S03]  /*10e40*/  IMAD.MOV.U32 R0, RZ, RZ, R27 ;  /* 0x000000ffff007224 */ /* 0x002fc600078e001b */
[----:B------:R-:W-:Y:S04]  /*10e50*/  STL [R1+0x288], R74 ;  /* 0x0002884a01007387 */ /* 0x000fe80000100800 */
[----:B------:R1:W-:Y:S02]  /*10e60*/  STL [R1+0x27c], R0 ;  /* 0x00027c0001007387 */ /* 0x0003e40000100800 */
[----:B-1----:R-:W-:-:S05]  /*10e70*/  IMAD.MOV.U32 R0, RZ, RZ, R75 ;  /* 0x000000ffff007224 */ /* 0x002fca00078e004b */
[----:B------:R1:W-:Y:S01]  /*10e80*/  STL [R1+0x284], R0 ;  /* 0x0002840001007387 */ /* 0x0003e20000100800 */
[----:B------:R-:W-:-:S03]  /*10e90*/  IMAD.MOV.U32 R146, RZ, RZ, R92 ;  /* 0x000000ffff927224 */ /* 0x000fc600078e005c */
[----:B------:R-:W-:Y:S01]  /*10ea0*/  STL [R1+0x290], R168 ;  /* 0x000290a801007387 */ /* 0x000fe20000100800 */
[----:B-1----:R-:W-:Y:S02]  /*10eb0*/  IMAD.MOV.U32 R0, RZ, RZ, R169 ;  /* 0x000000ffff007224 */ /* 0x002fe400078e00a9 */
[----:B------:R-:W-:-:S03]  /*10ec0*/  IMAD.MOV.U32 R147, RZ, RZ, R93 ;  /* 0x000000ffff937224 */ /* 0x000fc600078e005d */
[----:B------:R1:W-:Y:S01]  /*10ed0*/  STL [R1+0x28c], R0 ;  /* 0x00028c0001007387 */ /* 0x0003e20000100800 */
        /* <DEDUP_REMOVED lines=10> */
[----:B---3--:R-:W-:Y:S01]  /*10f80*/  IMAD.MOV.U32 R20, RZ, RZ, R136 ;  /* 0x000000ffff147224 */ /* 0x008fe200078e0088 */
[----:B------:R-:W-:Y:S01]  /*10f90*/  MOV R21, R137 ;  /* 0x0000008900157202 */ /* 0x000fe20000000f00 */
[----:B----4-:R-:W-:Y:S02]  /*10fa0*/  IMAD.MOV.U32 R94, RZ, RZ, R138 ;  /* 0x000000ffff5e7224 */ /* 0x010fe400078e008a */
[----:B------:R-:W-:Y:S02]  /*10fb0*/  IMAD.MOV.U32 R95, RZ, RZ, R139 ;  /* 0x000000ffff5f7224 */ /* 0x000fe400078e008b */
[----:B------:R-:W-:-:S02]  /*10fc0*/  IMAD.MOV.U32 R22, RZ, RZ, R148 ;  /* 0x000000ffff167224 */ /* 0x000fc400078e0094 */
[----:B------:R-:W-:Y:S02]  /*10fd0*/  IMAD.MOV.U32 R23, RZ, RZ, R149 ;  /* 0x000000ffff177224 */ /* 0x000fe400078e0095 */
[----:B------:R-:W-:Y:S01]  /*10fe0*/  IMAD.MOV.U32 R24, RZ, RZ, R150 ;  /* 0x000000ffff187224 */ /* 0x000fe200078e0096 */
[----:B------:R-:W-:Y:S01]  /*10ff0*/  MOV R25, R151 ;  /* 0x0000009700197202 */ /* 0x000fe20000000f00 */
[----:B------:R-:W-:Y:S02]  /*11000*/  IMAD.MOV.U32 R26, RZ, RZ, R28 ;  /* 0x000000ffff1a7224 */ /* 0x000fe400078e001c */
[----:B------:R-:W-:Y:S02]  /*11010*/  IMAD.MOV.U32 R27, RZ, RZ, R29 ;  /* 0x000000ffff1b7224 */ /* 0x000fe400078e001d */
[----:B------:R-:W-:Y:S01]  /*11020*/  IMAD.MOV.U32 R148, RZ, RZ, R30 ;  /* 0x000000ffff947224 */ /* 0x000fe200078e001e */
[----:B--2---:R2:W-:Y:S01]  /*11030*/  STL [R1+0x298], R34 ;  /* 0x0002982201007387 */ /* 0x0045e20000100800 */
[----:B-1----:R-:W-:-:S03]  /*11040*/  IMAD.MOV.U32 R0, RZ, RZ, R35 ;  /* 0x000000ffff007224 */ /* 0x002fc600078e0023 */
[----:B------:R-:W3:Y:S04]  /*11050*/  LDL.LU.64 R92, [R1+0x338] ;  /* 0x00033800015c7983 */ /* 0x000ee80000300a00 */
[----:B------:R-:W4:Y:S04]  /*11060*/  LDL.LU.64 R120, [R1+0x340] ;  /* 0x0003400001787983 */ /* 0x000f280000300a00 */
[----:B------:R-:W3:Y:S04]  /*11070*/  LDL.LU.64 R122, [R1+0x3a8] ;  /* 0x0003a800017a7983 */ /* 0x000ee80000300a00 */
[----:B------:R-:W3:Y:S01]  /*11080*/  LDL.LU.64 R136, [R1+0x348] ;  /* 0x0003480001887983 */ /* 0x000ee20000300a00 */
[----:B------:R-:W-:-:S03]  /*11090*/  IMAD.MOV.U32 R149, RZ, RZ, R31 ;  /* 0x000000ffff957224 */ /* 0x000fc600078e001f */
[----:B------:R-:W3:Y:S04]  /*110a0*/  LDL.LU.64 R138, [R1+0x3b0] ;  /* 0x0003b000018a7983 */ /* 0x000ee80000300a00 */
[----:B--2---:R-:W2:Y:S04]  /*110b0*/  LDL.LU.64 R34, [R1+0x4b8] ;  /* 0x0004b80001227983 */ /* 0x004ea80000300a00 */
[----:B------:R1:W-:Y:S01]  /*110c0*/  STL [R1+0x294], R0 ;  /* 0x0002940001007387 */ /* 0x0003e20000100800 */
[----:B------:R-:W-:-:S03]  /*110d0*/  MOV R72, R32 ;  /* 0x0000002000487202 */ /* 0x000fc60000000f00 */
[----:B------:R-:W2:Y:S01]  /*110e0*/  LDL.LU.64 R150, [R1+0x350] ;  /* 0x0003500001967983 */ /* 0x000ea20000300a00 */
[----:B------:R-:W-:-:S03]  /*110f0*/  IMAD.MOV.U32 R73, RZ, RZ, R33 ;  /* 0x000000ffff497224 */ /* 0x000fc600078e0021 */
[----:B------:R-:W2:Y:S04]  /*11100*/  LDL.LU.64 R30, [R1+0x4c8] ;  /* 0x0004c800011e7983 */ /* 0x000ea80000300a00 */
[----:B------:R-:W2:Y:S04]  /*11110*/  LDL.LU.64 R168, [R1+0x3b8] ;  /* 0x0003b80001a87983 */ /* 0x000ea80000300a00 */
[----:B------:R-:W-:Y:S04]  /*11120*/  STL [R1+0x2a0], R134 ;  /* 0x0002a08601007387 */ /* 0x000fe80000100800 */
[----:B------:R-:W2:Y:S04]  /*11130*/  LDL.LU.64 R32, [R1+0x3c0] ;  /* 0x0003c00001207983 */ /* 0x000ea80000300a00 */
[----:B------:R-:W2:Y:S01]  /*11140*/  LDL.LU.64 R28, [R1+0x390] ;  /* 0x00039000011c7983 */ /* 0x000ea20000300a00 */
        /* <DEDUP_REMOVED lines=16> */
[----:B------:R1:W-:Y:S01]  /*11250*/  STL [R1+0x2c4], R0 ;  /* 0x0002c40001007387 */ /* 0x0003e20000100800 */
[----:B------:R-:W-:Y:S02]  /*11260*/  IMAD.MOV.U32 R144, RZ, RZ, R22 ;  /* 0x000000ffff907224 */ /* 0x000fe400078e0016 */
[----:B------:R-:W-:Y:S01]  /*11270*/  IMAD.MOV.U32 R145, RZ, RZ, R23 ;  /* 0x000000ffff917224 */ /* 0x000fe200078e0017 */
[----:B------:R-:W-:Y:S01]  /*11280*/  STL [R1+0x2d0], R170 ;  /* 0x0002d0aa01007387 */ /* 0x000fe20000100800 */
[----:B-1----:R-:W-:Y:S01]  /*11290*/  IMAD.MOV.U32 R0, RZ, RZ, R171 ;  /* 0x000000ffff007224 */ /* 0x002fe200078e00ab */
[----:B------:R-:W-:Y:S01]  /*112a0*/  MOV R156, R24 ;  /* 0x00000018009c7202 */ /* 0x000fe20000000f00 */
[----:B------:R-:W-:-:S03]  /*112b0*/  IMAD.MOV.U32 R157, RZ, RZ, R25 ;  /* 0x000000ffff9d7224 */ /* 0x000fc600078e0019 */
[----:B------:R1:W-:Y:S01]  /*112c0*/  STL [R1+0x2cc], R0 ;  /* 0x0002cc0001007387 */ /* 0x0003e20000100800 */
[----:B------:R-:W-:Y:S02]  /*112d0*/  IMAD.MOV.U32 R146, RZ, RZ, R26 ;  /* 0x000000ffff927224 */ /* 0x000fe400078e001a */
[----:B------:R-:W-:Y:S02]  /*112e0*/  IMAD.MOV.U32 R147, RZ, RZ, R27 ;  /* 0x000000ffff937224 */ /* 0x000fe400078e001b */
[----:B------:R-:W-:Y:S02]  /*112f0*/  IMAD.MOV.U32 R158, RZ, RZ, R72 ;  /* 0x000000ffff9e7224 */ /* 0x000fe400078e0048 */
[----:B------:R-:W-:Y:S02]  /*11300*/  IMAD.MOV.U32 R159, RZ, RZ, R73 ;  /* 0x000000ffff9f7224 */ /* 0x000fe400078e0049 */
[----:B------:R-:W-:Y:S02]  /*11310*/  IMAD.MOV.U32 R134, RZ, RZ, R20 ;  /* 0x000000ffff867224 */ /* 0x000fe400078e0014 */
[----:B------:R-:W-:-:S02]  /*11320*/  IMAD.MOV.U32 R135, RZ, RZ, R21 ;  /* 0x000000ffff877224 */ /* 0x000fc400078e0015 */
[----:B----4-:R-:W-:Y:S02]  /*11330*/  IMAD.MOV.U32 R22, RZ, RZ, R120 ;  /* 0x000000ffff167224 */ /* 0x010fe400078e0078 */
[----:B------:R-:W-:Y:S02]  /*11340*/  IMAD.MOV.U32 R23, RZ, RZ, R121 ;  /* 0x000000ffff177224 */ /* 0x000fe400078e0079 */
[----:B---3--:R-:W-:Y:S01]  /*11350*/  IMAD.MOV.U32 R24, RZ, RZ, R122 ;  /* 0x000000ffff187224 */ /* 0x008fe200078e007a */
[----:B------:R-:W-:Y:S01]  /*11360*/  MOV R25, R123 ;  /* 0x0000007b00197202 */ /* 0x000fe20000000f00 */
[----:B------:R-:W-:Y:S02]  /*11370*/  IMAD.MOV.U32 R26, RZ, RZ, R136 ;  /* 0x000000ffff1a7224 */ /* 0x000fe400078e0088 */
[----:B------:R-:W-:Y:S02]  /*11380*/  IMAD.MOV.U32 R27, RZ, RZ, R137 ;  /* 0x000000ffff1b7224 */ /* 0x000fe400078e0089 */
[----:B------:R-:W-:-:S02]  /*11390*/  IMAD.MOV.U32 R72, RZ, RZ, R138 ;  /* 0x000000ffff487224 */ /* 0x000fc400078e008a */
[----:B------:R-:W-:Y:S02]  /*113a0*/  IMAD.MOV.U32 R73, RZ, RZ, R139 ;  /* 0x000000ffff497224 */ /* 0x000fe400078e008b */
[----:B------:R-:W-:Y:S02]  /*113b0*/  IMAD.MOV.U32 R20, RZ, RZ, R92 ;  /* 0x000000ffff147224 */ /* 0x000fe400078e005c */
[----:B------:R-:W-:Y:S02]  /*113c0*/  IMAD.MOV.U32 R21, RZ, RZ, R93 ;  /* 0x000000ffff157224 */ /* 0x000fe400078e005d */
[----:B--2---:R-:W-:Y:S01]  /*113d0*/  IMAD.MOV.U32 R74, RZ, RZ, R150 ;  /* 0x000000ffff4a7224 */ /* 0x004fe200078e0096 */
[----:B------:R-:W-:Y:S01]  /*113e0*/  MOV R75, R151 ;  /* 0x00000097004b7202 */ /* 0x000fe20000000f00 */
[----:B------:R-:W-:Y:S02]  /*113f0*/  IMAD.MOV.U32 R92, RZ, RZ, R168 ;  /* 0x000000ffff5c7224 */ /* 0x000fe400078e00a8 */
[----:B------:R-:W-:-:S02]  /*11400*/  IMAD.MOV.U32 R93, RZ, RZ, R169 ;  /* 0x000000ffff5d7224 */ /* 0x000fc400078e00a9 */
[----:B------:R-:W-:Y:S02]  /*11410*/  IMAD.MOV.U32 R120, RZ, RZ, R32 ;  /* 0x000000ffff787224 */ /* 0x000fe400078e0020 */
[----:B------:R-:W-:Y:S01]  /*11420*/  IMAD.MOV.U32 R121, RZ, RZ, R33 ;  /* 0x000000ffff797224 */ /* 0x000fe200078e0021 */
[----:B------:R2:W-:Y:S01]  /*11430*/  STL [R1+0x2d8], R28 ;  /* 0x0002d81c01007387 */ /* 0x0005e20000100800 */
[----:B-1----:R-:W-:-:S03]  /*11440*/  MOV R0, R29 ;  /* 0x0000001d00007202 */ /* 0x002fc60000000f00 */
[----:B------:R-:W3:Y:S04]  /*11450*/  LDL.LU.64 R32, [R1+0x4c0] ;  /* 0x0004c00001207983 */ /* 0x000ee80000300a00 */
[----:B------:R-:W4:Y:S04]  /*11460*/  LDL.LU.64 R122, [R1+0x3c8] ;  /* 0x0003c800017a7983 */ /* 0x000f280000300a00 */
[----:B------:R-:W3:Y:S04]  /*11470*/  LDL.LU.64 R136, [R1+0x358] ;  /* 0x0003580001887983 */ /* 0x000ee80000300a00 */
[----:B------:R-:W4:Y:S04]  /*11480*/  LDL.LU.64 R138, [R1+0x3d0] ;  /* 0x0003d000018a7983 */ /* 0x000f280000300a00 */
        /* <DEDUP_REMOVED lines=14> */
[----:B------:R1:W-:Y:S02]  /*11570*/  STL [R1+0x2ec], R0 ;  /* 0x0002ec0001007387 */ /* 0x0003e40000100800 */
[----:B-1----:R-:W-:-:S05]  /*11580*/  MOV R0, R159 ;  /* 0x0000009f00007202 */ /* 0x002fca0000000f00 */
[----:B------:R1:W-:Y:S04]  /*11590*/  STL [R1+0x2f4], R0 ;  /* 0x0002f40001007387 */ /* 0x0003e80000100800 */
[----:B------:R-:W-:Y:S01]  /*115a0*/  STL [R1+0x300], R94 ;  /* 0x0003005e01007387 */ /* 0x000fe20000100800 */
[----:B-1----:R-:W-:-:S05]  /*115b0*/  IMAD.MOV.U32 R0, RZ, RZ, R95 ;  /* 0x000000ffff007224 */ /* 0x002fca00078e005f */
[----:B------:R1:W-:Y:S01]  /*115c0*/  STL [R1+0x2fc], R0 ;  /* 0x0002fc0001007387 */ /* 0x0003e20000100800 */
[----:B------:R-:W-:Y:S02]  /*115d0*/  IMAD.MOV.U32 R144, RZ, RZ, R146 ;  /* 0x000000ffff907224 */ /* 0x000fe400078e0092 */
[----:B------:R-:W-:Y:S01]  /*115e0*/  IMAD.MOV.U32 R145, RZ, RZ, R147 ;  /* 0x000000ffff917224 */ /* 0x000fe200078e0093 */
[----:B------:R-:W-:Y:S01]  /*115f0*/  STL [R1+0x308], R148 ;  /* 0x0003089401007387 */ /* 0x000fe20000100800 */
[----:B------:R-:W-:Y:S02]  /*11600*/  IMAD.MOV.U32 R156, RZ, RZ, R22 ;  /* 0x000000ffff9c7224 */ /* 0x000fe400078e0016 */
[----:B-1----:R-:W-:Y:S02]  /*11610*/  IMAD.MOV.U32 R0, RZ, RZ, R149 ;  /* 0x000000ffff007224 */ /* 0x002fe400078e0095 */
[----:B------:R-:W-:Y:S02]  /*11620*/  IMAD.MOV.U32 R157, RZ, RZ, R23 ;  /* 0x000000ffff9d7224 */ /* 0x000fe400078e0017 */
[----:B------:R-:W-:Y:S01]  /*11630*/  IMAD.MOV.U32 R146, RZ, RZ, R20 ;  /* 0x000000ffff927224 */ /* 0x000fe200078e0014 */
[----:B------:R1:W-:Y:S01]  /*11640*/  STL [R1+0x304], R0 ;  /* 0x0003040001007387 */ /* 0x0003e20000100800 */
        /* <DEDUP_REMOVED lines=10> */
[----:B------:R-:W-:Y:S01]  /*116f0*/  IMAD.MOV.U32 R72, RZ, RZ, R92 ;  /* 0x000000ffff487224 */ /* 0x000fe200078e005c */
[----:B---3--:R-:W-:Y:S01]  /*11700*/  MOV R22, R136 ;  /* 0x0000008800167202 */ /* 0x008fe20000000f00 */
[----:B------:R-:W-:-:S02]  /*11710*/  IMAD.MOV.U32 R23, RZ, RZ, R137 ;  /* 0x000000ffff177224 */ /* 0x000fc400078e0089 */
[----:B----4-:R-:W-:Y:S02]  /*11720*/  IMAD.MOV.U32 R94, RZ, RZ, R138 ;  /* 0x000000ffff5e7224 */ /* 0x010fe400078e008a */
[----:B------:R-:W-:Y:S02]  /*11730*/  IMAD.MOV.U32 R95, RZ, RZ, R139 ;  /* 0x000000ffff5f7224 */ /* 0x000fe400078e008b */
[----:B------:R-:W-:Y:S01]  /*11740*/  IMAD.MOV.U32 R120, RZ, RZ, R150 ;  /* 0x000000ffff787224 */ /* 0x000fe200078e0096 */
[----:B------:R-:W-:Y:S01]  /*11750*/  MOV R121, R151 ;  /* 0x0000009700797202 */ /* 0x000fe20000000f00 */
[----:B------:R-:W-:Y:S02]  /*11760*/  IMAD.MOV.U32 R92, RZ, RZ, R122 ;  /* 0x000000ffff5c7224 */ /* 0x000fe400078e007a */
[----:B------:R-:W-:Y:S02]  /*11770*/  IMAD.MOV.U32 R93, RZ, RZ, R123 ;  /* 0x000000ffff5d7224 */ /* 0x000fe400078e007b */
[----:B------:R-:W-:-:S02]  /*11780*/  IMAD.MOV.U32 R138, RZ, RZ, R168 ;  /* 0x000000ffff8a7224 */ /* 0x000fc400078e00a8 */
[----:B------:R-:W-:Y:S01]  /*11790*/  IMAD.MOV.U32 R139, RZ, RZ, R169 ;  /* 0x000000ffff8b7224 */ /* 0x000fe200078e00a9 */
[----:B--2---:R2:W-:Y:S01]  /*117a0*/  STL [R1+0x310], R28 ;  /* 0x0003101c01007387 */ /* 0x0045e20000100800 */
[----:B-1----:R-:W-:-:S03]  /*117b0*/  IMAD.MOV.U32 R0, RZ, RZ, R29 ;  /* 0x000000ffff007224 */ /* 0x002fc600078e001d */
[----:B------:R-:W3:Y:S04]  /*117c0*/  LDL.64 R136, [R1+0x460] ;  /* 0x0004600001887983 */ /* 0x000ee80000100a00 */
[----:B------:R-:W4:Y:S01]  /*117d0*/  LDL.LU.64 R168, [R1+0x368] ;  /* 0x0003680001a87983 */ /* 0x000f220000300a00 */
[----:B------:R-:W-:-:S03]  /*117e0*/  IMAD.MOV.U32 R122, RZ, RZ, R170 ;  /* 0x000000ffff7a7224 */ /* 0x000fc600078e00aa */
[----:B------:R-:W3:Y:S01]  /*117f0*/  LDL.64 R148, [R1+0x468] ;  /* 0x0004680001947983 */ /* 0x000ee20000100a00 */
[----:B------:R-:W-:-:S03]  /*11800*/  IMAD.MOV.U32 R123, RZ, RZ, R171 ;  /* 0x000000ffff7b7224 */ /* 0x000fc600078e00ab */
[----:B------:R-:W3:Y:S04]  /*11810*/  LDL.64 R150, [R1+0x470] ;  /* 0x0004700001967983 */ /* 0x000ee80000100a00 */
[----:B------:R1:W-:Y:S04]  /*11820*/  STL [R1+0x30c], R0 ;  /* 0x00030c0001007387 */ /* 0x0003e80000100800 */
[----:B------:R-:W-:Y:S04]  /*11830*/  STL [R1+0x318], R144 ;  /* 0x0003189001007387 */ /* 0x000fe80000100800 */
[----:B------:R-:W3:Y:S04]  /*11840*/  LDL.LU.64 R170, [R1+0x478] ;  /* 0x0004780001aa7983 */ /* 0x000ee80000300a00 */
[----:B--2---:R-:W2:Y:S01]  /*11850*/  LDL.LU.64 R28, [R1+0x388] ;  /* 0x00038800011c7983 */ /* 0x004ea20000300a00 */
[----:B-1----:R-:W-:-:S03]  /*11860*/  MOV R0, R145 ;  /* 0x0000009100007202 */ /* 0x002fc60000000f00 */
        /* <DEDUP_REMOVED lines=19> */
[----:B----4-:R-:W-:Y:S02]  /*119a0*/  IMAD.MOV.U32 R0, RZ, RZ, R169 ;  /* 0x000000ffff007224 */ /* 0x010fe400078e00a9 */
[----:B------:R1:W-:Y:S04]  /*119b0*/  STL [R1+0x350], R168 ;  /* 0x000350a801007387 */ /* 0x0003e80000100800 */
[----:B------:R4:W-:Y:S01]  /*119c0*/  STL [R1+0x34c], R0 ;  /* 0x00034c0001007387 */ /* 0x0009e20000100800 */
[----:B---3--:R-:W-:Y:S02]  /*119d0*/  IMAD.MOV.U32 R138, RZ, RZ, R148 ;  /* 0x000000ffff8a7224 */ /* 0x008fe400078e0094 */
[----:B------:R-:W-:-:S02]  /*119e0*/  IMAD.MOV.U32 R139, RZ, RZ, R149 ;  /* 0x000000ffff8b7224 */ /* 0x000fc400078e0095 */
[----:B------:R-:W-:Y:S02]  /*119f0*/  IMAD.MOV.U32 R148, RZ, RZ, R150 ;  /* 0x000000ffff947224 */ /* 0x000fe400078e0096 */
[----:B------:R-:W-:Y:S01]  /*11a00*/  IMAD.MOV.U32 R149, RZ, RZ, R151 ;  /* 0x000000ffff957224 */ /* 0x000fe200078e0097 */
[----:B--2---:R2:W-:Y:S04]  /*11a10*/  STL [R1+0x358], R28 ;  /* 0x0003581c01007387 */ /* 0x0045e80000100800 */
[----:B-1----:R-:W3:Y:S01]  /*11a20*/  LDL.LU.64 R168, [R1+0x480] ;  /* 0x0004800001a87983 */ /* 0x002ee20000300a00 */
[----:B------:R-:W-:Y:S01]  /*11a30*/  MOV R150, R170 ;  /* 0x000000aa00967202 */ /* 0x000fe20000000f00 */
[----:B------:R-:W-:Y:S02]  /*11a40*/  IMAD.MOV.U32 R151, RZ, RZ, R171 ;  /* 0x000000ffff977224 */ /* 0x000fe400078e00ab */
[----:B----4-:R-:W-:Y:S01]  /*11a50*/  IMAD.MOV.U32 R0, RZ, RZ, R29 ;  /* 0x000000ffff007224 */ /* 0x010fe200078e001d */
[----:B------:R-:W4:Y:S04]  /*11a60*/  LDL.LU.64 R170, [R1+0x498] ;  /* 0x0004980001aa7983 */ /* 0x000f280000300a00 */
[----:B------:R1:W-:Y:S04]  /*11a70*/  STL [R1+0x354], R0 ;  /* 0x0003540001007387 */ /* 0x0003e80000100800 */
[----:B------:R-:W-:Y:S04]  /*11a80*/  STL [R1+0x360], R24 ;  /* 0x0003601801007387 */ /* 0x000fe80000100800 */
[----:B--2---:R-:W2:Y:S01]  /*11a90*/  LDL.LU.64 R28, [R1+0x4b0] ;  /* 0x0004b000011c7983 */ /* 0x004ea20000300a00 */
[----:B-1----:R-:W-:-:S03]  /*11aa0*/  IMAD.MOV.U32 R0, RZ, RZ, R25 ;  /* 0x000000ffff007224 */ /* 0x002fc600078e0019 */
[----:B------:R-:W-:Y:S04]  /*11ab0*/  STL [R1+0x368], R26 ;  /* 0x0003681a01007387 */ /* 0x000fe80000100800 */
[----:B------:R1:W-:Y:S02]  /*11ac0*/  STL [R1+0x35c], R0 ;  /* 0x00035c0001007387 */ /* 0x0003e40000100800 */
[----:B-1----:R-:W-:-:S05]  /*11ad0*/  IMAD.MOV.U32 R0, RZ, RZ, R27 ;  /* 0x000000ffff007224 */ /* 0x002fca00078e001b */
[----:B------:R1:W-:Y:S04]  /*11ae0*/  STL [R1+0x364], R0 ;  /* 0x0003640001007387 */ /* 0x0003e80000100800 */
[----:B------:R-:W-:Y:S01]  /*11af0*/  STL [R1+0x370], R72 ;  /* 0x0003704801007387 */ /* 0x000fe20000100800 */
[----:B-1----:R-:W-:-:S03]  /*11b00*/  IMAD.MOV.U32 R0, RZ, RZ, R73 ;  /* 0x000000ffff007224 */ /* 0x002fc600078e0049 */
[----:B------:R-:W-:Y:S04]  /*11b10*/  STL [R1+0x378], R74 ;  /* 0x0003784a01007387 */ /* 0x000fe80000100800 */
[----:B------:R1:W-:Y:S02]  /*11b20*/  STL [R1+0x36c], R0 ;  /* 0x00036c0001007387 */ /* 0x0003e40000100800 */
[----:B-1----:R-:W-:-:S05]  /*11b30*/  MOV R0, R75 ;  /* 0x0000004b00007202 */ /* 0x002fca0000000f00 */
        /* <DEDUP_REMOVED lines=23> */
[----:B-1----:R-:W-:Y:S02]  /*11cb0*/  IMAD.MOV.U32 R0, RZ, RZ, R151 ;  /* 0x000000ffff007224 */ /* 0x002fe400078e0097 */
[----:B------:R-:W1:Y:S01]  /*11cc0*/  S2R R204, SR_TID.X ;  /* 0x0000000000cc7919 */ /* 0x000e620000002100 */
[----:B------:R-:W-:Y:S01]  /*11cd0*/  IMAD.MOV.U32 R6, RZ, RZ, R33 ;  /* 0x000000ffff067224 */ /* 0x000fe200078e0021 */
[C---:B-1----:R-:W-:Y:S02]  /*11ce0*/  LOP3.LUT R3, R204.reuse, 0x7, RZ, 0xc0, !PT ;  /* 0x00000007cc037812 */ /* 0x042fe400078ec0ff */
[----:B------:R-:W-:-:S03]  /*11cf0*/  LOP3.LUT R5, R204, 0x3, RZ, 0xc0, !PT ;  /* 0x00000003cc057812 */ /* 0x000fc600078ec0ff */
[----:B------:R-:W-:Y:S01]  /*11d00*/  IMAD R3, R3, 0x110, RZ ;  /* 0x0000011003037824 */ /* 0x000fe200078e02ff */
[----:B------:R-:W-:Y:S01]  /*11d10*/  USHF.R.S32.HI UR6, URZ, 0x1f, UR4 ;  /* 0x0000001f3f067899 */ /* 0x000fe20008011404 */
[----:B------:R-:W-:Y:S01]  /*11d20*/  IMAD.MOV.U32 R242, RZ, RZ, R244 ;  /* 0x000000fffff27224 */ /* 0x000fe200078e00f4 */
[----:B------:R-:W-:Y:S01]  /*11d30*/  MOV R241, R245 ;  /* 0x000000f500f17202 */ /* 0x000fe20000000f00 */
        /* <DEDUP_REMOVED lines=8> */
[----:B---3--:R-:W-:Y:S04]  /*11dc0*/  STL [R1+0x3c0], R168 ;  /* 0x0003c0a801007387 */ /* 0x008fe80000100800 */
[----:B------:R1:W-:Y:S04]  /*11dd0*/  STL [R1+0x3b4], R0 ;  /* 0x0003b40001007387 */ /* 0x0003e80000100800 */
[----:B----4-:R-:W-:Y:S01]  /*11de0*/  STL [R1+0x3c8], R170 ;  /* 0x0003c8aa01007387 */ /* 0x010fe20000100800 */
[----:B-1----:R-:W-:-:S05]  /*11df0*/  IMAD.MOV.U32 R0, RZ, RZ, R169 ;  /* 0x000000ffff007224 */ /* 0x002fca00078e00a9 */
[----:B------:R1:W-:Y:S04]  /*11e00*/  STL [R1+0x3bc], R0 ;  /* 0x0003bc0001007387 */ /* 0x0003e80000100800 */
[----:B--2---:R-:W-:Y:S01]  /*11e10*/  STL [R1+0x3d0], R28 ;  /* 0x0003d01c01007387 */ /* 0x004fe20000100800 */
[----:B-1----:R-:W-:-:S05]  /*11e20*/  IMAD.MOV.U32 R0, RZ, RZ, R171 ;  /* 0x000000ffff007224 */ /* 0x002fca00078e00ab */
[----:B------:R1:W-:Y:S02]  /*11e30*/  STL [R1+0x3c4], R0 ;  /* 0x0003c40001007387 */ /* 0x0003e40000100800 */
[----:B-1----:R-:W-:-:S05]  /*11e40*/  IMAD.MOV.U32 R0, RZ, RZ, R29 ;  /* 0x000000ffff007224 */ /* 0x002fca00078e001d */
[----:B------:R1:W-:Y:S04]  /*11e50*/  STL [R1+0x3cc], R0 ;  /* 0x0003cc0001007387 */ /* 0x0003e80000100800 */
[----:B------:R2:W-:Y:S01]  /*11e60*/  STL [R1+0x3d8], R34 ;  /* 0x0003d82201007387 */ /* 0x0005e20000100800 */
[----:B-1----:R-:W-:-:S03]  /*11e70*/  MOV R0, R35 ;  /* 0x0000002300007202 */ /* 0x002fc60000000f00 */
[----:B------:R-:W-:Y:S04]  /*11e80*/  STL [R1+0x3e0], R30 ;  /* 0x0003e01e01007387 */ /* 0x000fe80000100800 */
[----:B------:R1:W-:Y:S01]  /*11e90*/  STL [R1+0x3d4], R0 ;  /* 0x0003d40001007387 */ /* 0x0003e20000100800 */
[----:B--2---:R-:W-:-:S03]  /*11ea0*/  IMAD.MOV.U32 R35, RZ, RZ, 0x3f ;  /* 0x0000003fff237424 */ /* 0x004fc600078e00ff */
[----:B------:R-:W-:Y:S01]  /*11eb0*/  STL [R1+0x3e8], R32 ;  /* 0x0003e82001007387 */ /* 0x000fe20000100800 */
[----:B-1----:R-:W-:Y:S01]  /*11ec0*/  IMAD.MOV.U32 R0, RZ, RZ, R31 ;  /* 0x000000ffff007224 */ /* 0x002fe200078e001f */
[----:B------:R-:W-:-:S04]  /*11ed0*/  IADD3 R35, R35, c[0x0][0x180], RZ ;  /* 0x0000600023237a10 */ /* 0x000fc80007ffe0ff */
[----:B------:R1:W-:Y:S01]  /*11ee0*/  STL [R1+0x3dc], R0 ;  /* 0x0003dc0001007387 */ /* 0x0003e20000100800 */
[----:B------:R-:W-:Y:S01]  /*11ef0*/  SHF.R.S32.HI R2, RZ, 0x1f, R35 ;  /* 0x0000001fff027819 */ /* 0x000fe20000011423 */
[----:B-1----:R-:W-:-:S03]  /*11f00*/  IMAD.SHL.U32 R0, R204, 0x2, RZ ;  /* 0x00000002cc007824 */ /* 0x002fc600078e00ff */
[----:B------:R-:W-:Y:S02]  /*11f10*/  LEA.HI R2, R2, R35, RZ, 0x6 ;  /* 0x0000002302027211 */ /* 0x000fe400078f30ff */
[----:B------:R-:W-:Y:S02]  /*11f20*/  LOP3.LUT R4, R0, 0xc0, RZ, 0xc0, !PT ;  /* 0x000000c000047812 */ /* 0x000fe400078ec0ff */
[----:B------:R-:W-:Y:S01]  /*11f30*/  LOP3.LUT R36, R3, 0x30, R0, 0x78, !PT ;  /* 0x0000003003247812 */ /* 0x000fe200078e7800 */
[----:B------:R-:W-:Y:S01]  /*11f40*/  IMAD R3, R5, 0x420, RZ ;  /* 0x0000042005037824 */ /* 0x000fe200078e02ff */
[----:B------:R-:W-:Y:S02]  /*11f50*/  LOP3.LUT R0, R4, 0x1c, R204, 0xf8, !PT ;  /* 0x0000001c04007812 */ /* 0x000fe400078ef8cc */
[----:B------:R-:W-:Y:S02]  /*11f60*/  SHF.R.S32.HI R2, RZ, 0x6, R2 ;  /* 0x00000006ff027819 */ /* 0x000fe40000011402 */
[----:B------:R-:W-:-:S02]  /*11f70*/  LOP3.LUT R3, R3, R0, RZ, 0x3c, !PT ;  /* 0x0000000003037212 */ /* 0x000fc400078e3cff */
[----:B------:R-:W-:Y:S02]  /*11f80*/  IADD3 R37, R2, -0x5, RZ ;  /* 0xfffffffb02257810 */ /* 0x000fe40007ffe0ff */
[----:B------:R-:W-:Y:S01]  /*11f90*/  LOP3.LUT R2, R3, 0x20, RZ, 0x3c, !PT ;  /* 0x0000002003027812 */ /* 0x000fe200078e3cff */
[----:B------:R1:W-:Y:S04]  /*11fa0*/  STL [R1+0x3e4], R6 ;  /* 0x0003e40601007387 */ /* 0x0003e80000100800 */
[----:B------:R2:W-:Y:S01]  /*11fb0*/  STL [R1+0x46c], R2 ;  /* 0x00046c0201007387 */ /* 0x0005e20000100800 */
[----:B------:R-:W-:Y:S01]  /*11fc0*/  SHF.R.S32.HI R4, RZ, 0x1f, R198 ;  /* 0x0000001fff047819 */ /* 0x000fe200000114c6 */
[----:B------:R-:W-:Y:S01]  /*11fd0*/  IMAD.MOV.U32 R210, RZ, RZ, R190 ;  /* 0x000000ffffd27224 */ /* 0x000fe200078e00be */
[----:B------:R-:W-:Y:S01]  /*11fe0*/  MOV R235, R101 ;  /* 0x0000006500eb7202 */ /* 0x000fe20000000f00 */
[----:B------:R-:W-:Y:S01]  /*11ff0*/  IMAD.MOV.U32 R209, RZ, RZ, R191 ;  /* 0x000000ffffd17224 */ /* 0x000fe200078e00bf */
[C---:B------:R-:W-:Y:S01]  /*12000*/  SHF.L.U64.HI R0, R198.reuse, 0x2, R4 ;  /* 0x00000002c6007819 */ /* 0x040fe20000010204 */
[----:B------:R-:W-:Y:S01]  /*12010*/  IMAD.MOV.U32 R212, RZ, RZ, R188 ;  /* 0x000000ffffd47224 */ /* 0x000fe200078e00bc */
[----:B------:R-:W-:Y:S01]  /*12020*/  MOV R245, R91 ;  /* 0x0000005b00f57202 */ /* 0x000fe20000000f00 */
[----:B------:R-:W-:Y:S01]  /*12030*/  IMAD.MOV.U32 R214, RZ, RZ, R186 ;  /* 0x000000ffffd67224 */ /* 0x000fe200078e00ba */
[----:B------:R-:W-:Y:S01]  /*12040*/  MOV R251, R57 ;  /* 0x0000003900fb7202 */ /* 0x000fe20000000f00 */
[----:B------:R-:W-:Y:S01]  /*12050*/  IMAD.MOV.U32 R213, RZ, RZ, R187 ;  /* 0x000000ffffd57224 */ /* 0x000fe200078e00bb */
[----:B------:R-:W-:Y:S01]  /*12060*/  MOV R204, RZ ;  /* 0x000000ff00cc7202 */ /* 0x000fe20000000f00 */
[----:B------:R-:W-:Y:S01]  /*12070*/  IMAD.MOV.U32 R216, RZ, RZ, R184 ;  /* 0x000000ffffd87224 */ /* 0x000fe200078e00b8 */
[----:B------:R-:W-:Y:S01]  /*12080*/  CS2R R60, SRZ ;  /* 0x00000000003c7805 */ /* 0x000fe2000001ff00 */
        /* <DEDUP_REMOVED lines=46> */
[----:B------:R-:W-:Y:S01]  /*12370*/  IMAD.SHL.U32 R198, R198, 0x4, RZ ;  /* 0x00000004c6c67824 */ /* 0x000fe200078e00ff */
        /* <DEDUP_REMOVED lines=40> */
[----:B------:R-:W-:Y:S01]  /*12600*/  LOP3.LUT R36, R36, 0x40, RZ, 0x3c, !PT ;  /* 0x0000004024247812 */ /* 0x000fe200078e3cff */
[----:B------:R-:W-:-:S02]  /*12610*/  USHF.L.U32 UR7, UR4, 0x2, URZ ;  /* 0x0000000204077899 */ /* 0x000fc4000800063f */
[----:B------:R-:W-:Y:S02]  /*12620*/  USHF.L.U64.HI UR6, UR4, 0x2, UR6 ;  /* 0x0000000204067899 */ /* 0x000fe40008010206 */
[----:B------:R-:W-:Y:S02]  /*12630*/  UMOV UR5, 0x4 ;  /* 0x0000000400057882 */ /* 0x000fe40000000000 */
[----:B--2---:R-:W-:Y:S02]  /*12640*/  UMOV UR4, 0xffffffff ;  /* 0xffffffff00047882 */ /* 0x004fe40000000000 */
.L_x_1:
[----:B------:R-:W2:Y:S01]  /*12650*/  LDL R38, [R1+0x46c] ;  /* 0x00046c0001267983 */ /* 0x000ea20000100800 */
[----:B------:R-:W-:Y:S01]  /*12660*/  UIADD3 UR4, UR4, 0x1, URZ ;  /* 0x0000000104047890 */ /* 0x000fe2000fffe03f */
[----:B------:R-:W-:-:S04]  /*12670*/  DEPBAR.LE SB0, 0x8 ;  /* 0x000082000000791a */ /* 0x000fc80000000000 */
[----:B-1----:R-:W1:Y:S01]  /*12680*/  S2R R3, SR_TID.X ;  /* 0x0000000000037919 */ /* 0x002e620000002100 */
[----:B------:R-:W-:-:S03]  /*12690*/  UISETP.GT.AND UP0, UPT, UR4, 0x4, UPT ;  /* 0x000000040400788c */ /* 0x000fc6000bf04270 */
[----:B------:R-:W3:Y:S01]  /*126a0*/  S2R R36, SR_TID.X ;  /* 0x0000000000247919 */ /* 0x000ee20000002100 */
[----:B------:R-:W-:-:S03]  /*126b0*/  USEL UR4, UR4, URZ, !UP0 ;  /* 0x0000003f04047287 */ /* 0x000fc6000c000000 */
[----:B------:R-:W4:Y:S03]  /*126c0*/  S2R R184, SR_TID.X ;  /* 0x0000000000b87919 */ /* 0x000f260000002100 */
[----:B------:R-:W-:Y:S02]  /*126d0*/  IMAD.U32 R2, RZ, RZ, UR4 ;  /* 0x00000004ff027e24 */ /* 0x000fe4000f8e00ff */
[----:B------:R-:W-:Y:S02]  /*126e0*/  IMAD.U32 R196, RZ, RZ, UR4 ;  /* 0x00000004ffc47e24 */ /* 0x000fe4000f8e00ff */
[----:B------:R-:W-:Y:S02]  /*126f0*/  IMAD.U32 R197, RZ, RZ, UR4 ;  /* 0x00000004ffc57e24 */ /* 0x000fe4000f8e00ff */
[C---:B-1----:R-:W-:Y:S01]  /*12700*/  IMAD.SHL.U32 R39, R3.reuse, 0x2, RZ ;  /* 0x0000000203277824 */ /* 0x042fe200078e00ff */
[----:B------:R-:W-:-:S04]  /*12710*/  LOP3.LUT R37, R3, 0x3, RZ, 0xc0, !PT ;  /* 0x0000000303257812 */ /* 0x000fc800078ec0ff */
[----:B------:R-:W-:Y:S01]  /*12720*/  LOP3.LUT R39, R39, 0xc0, RZ, 0xc0, !PT ;  /* 0x000000c027277812 */ /* 0x000fe200078ec0ff */
[----:B------:R-:W-:Y:S02]  /*12730*/  IMAD R37, R37, 0x420, RZ ;  /* 0x0000042025257824 */ /* 0x000fe400078e02ff */
[C---:B----4-:R-:W-:Y:S01]  /*12740*/  IMAD.SHL.U32 R185, R184.reuse, 0x2, RZ ;  /* 0x00000002b8b97824 */ /* 0x050fe200078e00ff */
[----:B------:R-:W-:Y:S01]  /*12750*/  LOP3.LUT R39, R39, 0x1c, R3, 0xf8, !PT ;  /* 0x0000001c27277812 */ /* 0x000fe200078ef803 */
[----:B------:R-:W-:Y:S01]  /*12760*/  IMAD.U32 R3, RZ, RZ, UR4 ;  /* 0x00000004ff037e24 */ /* 0x000fe2000f8e00ff */
[----:B------:R-:W-:Y:S02]  /*12770*/  LOP3.LUT R184, R184, 0x7, RZ, 0xc0, !PT ;  /* 0x00000007b8b87812 */ /* 0x000fe400078ec0ff */
[----:B------:R-:W-:-:S03]  /*12780*/  LOP3.LUT R37, R37, R39, RZ, 0x3c, !PT ;  /* 0x0000002725257212 */ /* 0x000fc600078e3cff */
[----:B------:R-:W-:Y:S02]  /*12790*/  IMAD R184, R184, 0x110, RZ ;  /* 0x00000110b8b87824 */ /* 0x000fe400078e02ff */
[----:B------:R-:W-:Y:S01]  /*127a0*/  IMAD R2, R2, 0x10000, R37 ;  /* 0x0001000002027824 */ /* 0x000fe200078e0225 */
[----:B------:R-:W-:Y:S01]  /*127b0*/  BAR.SYNC.DEFER_BLOCKING 0x0 ;  /* 0x0000000000007b1d */ /* 0x000fe20000010000 */
[C---:B---3--:R-:W-:Y:S02]  /*127c0*/  SHF.L.U32 R37, R36.reuse, 0x1, RZ ;  /* 0x0000000124257819 */ /* 0x048fe400000006ff */
[----:B------:R-:W-:Y:S02]  /*127d0*/  LOP3.LUT R36, R36, 0x7, RZ, 0xc0, !PT ;  /* 0x0000000724247812 */ /* 0x000fe400078ec0ff */
[----:B------:R-:W-:-:S03]  /*127e0*/  LOP3.LUT R184, R184, 0x30, R185, 0x78, !PT ;  /* 0x00000030b8b87812 */ /* 0x000fc600078e78b9 */
[----:B------:R-:W-:Y:S01]  /*127f0*/  IMAD R36, R36, 0x110, RZ ;  /* 0x0000011024247824 */ /* 0x000fe200078e02ff */
[----:B------:R-:W-:-:S04]  /*12800*/  LOP3.LUT R184, R184, 0x40, RZ, 0x3c, !PT ;  /* 0x00000040b8b87812 */ /* 0x000fc800078e3cff */
[----:B------:R-:W-:Y:S01]  /*12810*/  LOP3.LUT R36, R36, 0x30, R37, 0x78, !PT ;  /* 0x0000003024247812 */ /* 0x000fe200078e7825 */
[----:B------:R-:W-:-:S04]  /*12820*/  IMAD R197, R197, 0x4000, R184 ;  /* 0x00004000c5c57824 */ /* 0x000fc800078e02b8 */
[----:B------:R-:W-:Y:S02]  /*12830*/  IMAD R196, R196, 0x4000, R36 ;  /* 0x00004000c4c47824 */ /* 0x000fe400078e0224 */
[----:B------:R-:W-:Y:S04]  /*12840*/  LDS R36, [R2] ;  /* 0x0000000002247984 */ /* 0x000fe80000000800 */
[----:B------:R-:W-:Y:S04]  /*12850*/  LDSM.16.M88.4 R84, [R196+0x52800] ;  /* 0x05280000c454783b */ /* 0x000fe80000000200 */
[----:B------:R-:W-:Y:S04]  /*12860*/  LDS R40, [R2+0x100] ;  /* 0x0001000002287984 */ /* 0x000fe80000000800 */
[----:B------:R-:W-:Y:S04]  /*12870*/  LDS R42, [R2+0x1100] ;  /* 0x00110000022a7984 */ /* 0x000fe80000000800 */
[----:B------:R-:W-:Y:S04]  /*12880*/  LDS R48, [R2+0x300] ;  /* 0x0003000002307984 */ /* 0x000fe80000000800 */
[----:B------:R-:W-:Y:S04]  /*12890*/  LDS R50, [R2+0x1300] ;  /* 0x0013000002327984 */ /* 0x000fe80000000800 */
[----:B------:R-:W-:Y:S04]  /*128a0*/  LDSM.16.M88.4 R56, [R196+0x50800] ;  /* 0x05080000c438783b */ /* 0x000fe80000000200 */
[----:B------:R-:W-:Y:S04]  /*128b0*/  LDSM.16.M88.4 R52, [R196+0x50000] ;  /* 0x05000000c434783b */ /* 0x000fe80000000200 */
[----:B------:R-:W-:Y:S04]  /*128c0*/  LDSM.16.M88.4 R96, [R196+0x51000] ;  /* 0x05100000c460783b */ /* 0x000fe80000000200 */
[----:B------:R-:W-:Y:S04]  /*128d0*/  LDSM.16.M88.4 R88, [R196+0x51800] ;  /* 0x05180000c458783b */ /* 0x000fe80000000200 */
[----:B------:R-:W-:Y:S04]  /*128e0*/  LDSM.16.M88.4 R164, [R196+0x53000] ;  /* 0x05300000c4a4783b */ /* 0x000fe80000000200 */
[----:B------:R-:W-:Y:S04]  /*128f0*/  LDS R44, [R2+0x200] ;  /* 0x00020000022c7984 */ /* 0x000fe80000000800 */
[----:B------:R-:W-:Y:S01]  /*12900*/  LDS R46, [R2+0x1200] ;  /* 0x00120000022e7984 */ /* 0x000fe20000000800 */
[----:B--2---:R-:W-:-:S03]  /*12910*/  IMAD R3, R3, 0x10000, R38 ;  /* 0x0001000003037824 */ /* 0x004fc600078e0226 */
[----:B------:R-:W-:Y:S04]  /*12920*/  LDS R38, [R2+0x1000] ;  /* 0x0010000002267984 */ /* 0x000fe80000000800 */
[----:B------:R-:W-:Y:S04]  /*12930*/  LDS R37, [R3] ;  /* 0x0000000003257984 */ /* 0x000fe80000000800 */
[----:B------:R-:W1:Y:S04]  /*12940*/  LDS R39, [R3+0x1000] ;  /* 0x0010000003277984 */ /* 0x000e680000000800 */
[----:B------:R-:W-:Y:S04]  /*12950*/  LDS R41, [R3+0x100] ;  /* 0x0001000003297984 */ /* 0x000fe80000000800 */
[----:B------:R-:W2:Y:S04]  /*12960*/  LDS R43, [R3+0x1100] ;  /* 0x00110000032b7984 */ /* 0x000ea80000000800 */
[----:B------:R-:W-:Y:S04]  /*12970*/  LDS R49, [R3+0x300] ;  /* 0x0003000003317984 */ /* 0x000fe80000000800 */
[----:B------:R-:W3:Y:S04]  /*12980*/  LDS R51, [R3+0x1300] ;  /* 0x0013000003337984 */ /* 0x000ee80000000800 */
[----:B------:R-:W-:Y:S04]  /*12990*/  LDS R45, [R3+0x200] ;  /* 0x00020000032d7984 */ /* 0x000fe80000000800 */
[----:B------:R-:W-:Y:S01]  /*129a0*/  LDS R47, [R3+0x1200] ;  /* 0x00120000032f7984 */ /* 0x000fe20000000800 */
[-C--:B-1----:R-:W-:Y:S08]  /*129b0*/  HMMA.1688.F32.TF32 R176, R36, R84.reuse, R152 ;  /* 0x0000005424b0723c */ /* 0x082ff00000081098 */
[----:B--2---:R-:W-:Y:S01]  /*129c0*/  HMMA.1688.F32.TF32 R152, R40, R84, R160 ;  /* 0x000000542898723c */ /* 0x004fe200000810a0 */
[----:B------:R-:W-:Y:S07]  /*129d0*/  LDSM.16.M88.4 R160, [R196+0x53800] ;  /* 0x05380000c4a0783b */ /* 0x000fee0000000200 */
[----:B---3--:R-:W-:Y:S01]  /*129e0*/  HMMA.1688.F32.TF32 R100, R48, R56, R92 ;  /* 0x000000383064723c */ /* 0x008fe2000008105c */
[----:B------:R-:W1:Y:S07]  /*129f0*/  LDSM.16.M88.4 R92, [R196+0x52000] ;  /* 0x05200000c45c783b */ /* 0x000e6e0000000200 */
[C---:B------:R-:W-:Y:S08]  /*12a00*/  HMMA.1688.F32.TF32 R60, R36.reuse, R52, R60 ;  /* 0x00000034243c723c */ /* 0x040ff0000008103c */
[C---:B------:R-:W-:Y:S08]  /*12a10*/  HMMA.1688.F32.TF32 R76, R36.reuse, R56, R76 ;  /* 0x00000038244c723c */ /* 0x040ff0000008104c */
[C---:B------:R-:W-:Y:S08]  /*12a20*/  HMMA.1688.F32.TF32 R108, R36.reuse, R96, R108 ;  /* 0x00000060246c723c */ /* 0x040ff0000008106c */
[C---:B------:R-:W-:Y:S08]  /*12a30*/  HMMA.1688.F32.TF32 R124, R36.reuse, R88, R124 ;  /* 0x00000058247c723c */ /* 0x040ff0000008107c */
[C---:B------:R-:W-:Y:S01]  /*12a40*/  HMMA.1688.F32.TF32 R180, R36.reuse, R164, R16 ;  /* 0x000000a424b4723c */ /* 0x040fe20000081010 */
[----:B------:R-:W-:Y:S04]  /*12a50*/  LDS R16, [R2+0x2200] ;  /* 0x0022000002107984 */ /* 0x000fe80000000800 */
[----:B------:R-:W-:Y:S03]  /*12a60*/  LDS R18, [R2+0x3200] ;  /* 0x0032000002127984 */ /* 0x000fe60000000800 */
[C---:B-1----:R-:W-:Y:S01]  /*12a70*/  HMMA.1688.F32.TF32 R172, R36.reuse, R92, R172 ;  /* 0x0000005c24ac723c */ /* 0x042fe200000810ac */
[----:B------:R-:W-:Y:S04]  /*12a80*/  LDS R17, [R3+0x2200] ;  /* 0x0022000003117984 */ /* 0x000fe80000000800 */
[----:B------:R-:W-:Y:S03]  /*12a90*/  LDS R19, [R3+0x3200] ;  /* 0x0032000003137984 */ /* 0x000fe60000000800 */
[----:B------:R-:W-:Y:S08]  /*12aa0*/  HMMA.1688.F32.TF32 R188, R36, R160, R12 ;  /* 0x000000a024bc723c */ /* 0x000ff0000008100c */
[C---:B------:R-:W-:Y:S08]  /*12ab0*/  HMMA.1688.F32.TF32 R64, R40.reuse, R52, R64 ;  /* 0x000000342840723c */ /* 0x040ff00000081040 */
[C---:B------:R-:W-:Y:S08]  /*12ac0*/  HMMA.1688.F32.TF32 R80, R40.reuse, R56, R80 ;  /* 0x000000382850723c */ /* 0x040ff00000081050 */
[C---:B------:R-:W-:Y:S08]  /*12ad0*/  HMMA.1688.F32.TF32 R112, R40.reuse, R96, R112 ;  /* 0x000000602870723c */ /* 0x040ff00000081070 */
[C---:B------:R-:W-:Y:S08]  /*12ae0*/  HMMA.1688.F32.TF32 R128, R40.reuse, R88, R128 ;  /* 0x000000582880723c */ /* 0x040ff00000081080 */
[C---:B------:R-:W-:Y:S08]  /*12af0*/  HMMA.1688.F32.TF32 R140, R40.reuse, R92, R140 ;  /* 0x0000005c288c723c */ /* 0x040ff0000008108c */
[C---:B------:R-:W-:Y:S08]  /*12b00*/  HMMA.1688.F32.TF32 R36, R40.reuse, R164, R8 ;  /* 0x000000a42824723c */ /* 0x040ff00000081008 */
[----:B------:R-:W-:Y:S01]  /*12b10*/  HMMA.1688.F32.TF32 R12, R40, R160, R4 ;  /* 0x000000a0280c723c */ /* 0x000fe20000081004 */
[----:B------:R-:W-:Y:S04]  /*12b20*/  LDS R40, [R2+0x2100] ;  /* 0x0021000002287984 */ /* 0x000fe80000000800 */
[----:B------:R-:W-:Y:S03]  /*12b30*/  LDS R42, [R2+0x3100] ;  /* 0x00310000022a7984 */ /* 0x000fe60000000800 */
[C---:B------:R-:W-:Y:S01]  /*12b40*/  HMMA.1688.F32.TF32 R68, R44.reuse, R52, R68 ;  /* 0x000000342c44723c */ /* 0x040fe20000081044 */
[----:B------:R-:W-:Y:S04]  /*12b50*/  LDS R41, [R3+0x2100] ;  /* 0x0021000003297984 */ /* 0x000fe80000000800 */
[----:B------:R-:W1:Y:S03]  /*12b60*/  LDS R43, [R3+0x3100] ;  /* 0x00310000032b7984 */ /* 0x000e660000000800 */
[C---:B------:R-:W-:Y:S01]  /*12b70*/  HMMA.1688.F32.TF32 R104, R44.reuse, R56, R104 ;  /* 0x000000382c68723c */ /* 0x040fe20000081068 */
[----:B------:R-:W-:Y:S04]  /*12b80*/  LDS R4, [R2+0x2300] ;  /* 0x0023000002047984 */ /* 0x000fe80000000800 */
[----:B------:R-:W-:Y:S03]  /*12b90*/  LDS R6, [R2+0x3300] ;  /* 0x0033000002067984 */ /* 0x000fe60000000800 */
[C---:B------:R-:W-:Y:S01]  /*12ba0*/  HMMA.1688.F32.TF32 R116, R44.reuse, R96, R116 ;  /* 0x000000602c74723c */ /* 0x040fe20000081074 */
[----:B------:R-:W-:Y:S04]  /*12bb0*/  LDS R5, [R3+0x2300] ;  /* 0x0023000003057984 */ /* 0x000fe80000000800 */
[----:B------:R-:W-:Y:S03]  /*12bc0*/  LDS R7, [R3+0x3300] ;  /* 0x0033000003077984 */ /* 0x000fe60000000800 */
        /* <DEDUP_REMOVED lines=9> */
[----:B------:R-:W2:Y:S03]  /*12c60*/  LDS R47, [R3+0x3000] ;  /* 0x00300000032f7984 */ /* 0x000ea60000000800 */
[C---:B------:R-:W-:Y:S01]  /*12c70*/  HMMA.1688.F32.TF32 R120, R48.reuse, R96, R120 ;  /* 0x000000603078723c */ /* 0x040fe20000081078 */
[----:B------:R-:W-:Y:S04]  /*12c80*/  LDS R96, [R2+0x4200] ;  /* 0x0042000002607984 */ /* 0x000fe80000000800 */
[----:B------:R-:W-:Y:S03]  /*12c90*/  LDS R97, [R3+0x4200] ;  /* 0x0042000003617984 */ /* 0x000fe60000000800 */
[C---:B------:R-:W-:Y:S08]  /*12ca0*/  HMMA.1688.F32.TF32 R136, R48.reuse, R88, R136 ;  /* 0x000000583088723c */ /* 0x040ff00000081088 */
[C---:B------:R-:W-:Y:S08]  /*12cb0*/  HMMA.1688.F32.TF32 R148, R48.reuse, R92, R148 ;  /* 0x0000005c3094723c */ /* 0x040ff00000081094 */
[C---:B------:R-:W-:Y:S08]  /*12cc0*/  HMMA.1688.F32.TF32 R168, R48.reuse, R84, R168 ;  /* 0x0000005430a8723c */ /* 0x040ff000000810a8 */
[C---:B------:R-:W-:Y:S08]  /*12cd0*/  HMMA.1688.F32.TF32 R28, R48.reuse, R164, R28 ;  /* 0x000000a4301c723c */ /* 0x040ff0000008101c */
[----:B------:R-:W-:Y:S08]  /*12ce0*/  HMMA.1688.F32.TF32 R32, R48, R160, R32 ;  /* 0x000000a03020723c */ /* 0x000ff00000081020 */
[C---:B-1----:R-:W-:Y:S08]  /*12cf0*/  HMMA.1688.F32.TF32 R64, R40.reuse, R54, R64 ;  /* 0x000000362840723c */ /* 0x042ff00000081040 */
[C---:B------:R-:W-:Y:S08]  /*12d00*/  HMMA.1688.F32.TF32 R80, R40.reuse, R58, R80 ;  /* 0x0000003a2850723c */ /* 0x040ff00000081050 */
[C---:B------:R-:W-:Y:S08]  /*12d10*/  HMMA.1688.F32.TF32 R112, R40.reuse, R98, R112 ;  /* 0x000000622870723c */ /* 0x040ff00000081070 */
[C---:B------:R-:W-:Y:S08]  /*12d20*/  HMMA.1688.F32.TF32 R128, R40.reuse, R90, R128 ;  /* 0x0000005a2880723c */ /* 0x040ff00000081080 */
[C---:B------:R-:W-:Y:S08]  /*12d30*/  HMMA.1688.F32.TF32 R140, R40.reuse, R94, R140 ;  /* 0x0000005e288c723c */ /* 0x040ff0000008108c */
[C---:B------:R-:W-:Y:S08]  /*12d40*/  HMMA.1688.F32.TF32 R152, R40.reuse, R86, R152 ;  /* 0x000000562898723c */ /* 0x040ff00000081098 */
[C---:B------:R-:W-:Y:S08]  /*12d50*/  HMMA.1688.F32.TF32 R36, R40.reuse, R166, R36 ;  /* 0x000000a62824723c */ /* 0x040ff00000081024 */
[----:B------:R-:W-:Y:S08]  /*12d60*/  HMMA.1688.F32.TF32 R12, R40, R162, R12 ;  /* 0x000000a2280c723c */ /* 0x000ff0000008100c */
[C---:B--2---:R-:W-:Y:S08]  /*12d70*/  HMMA.1688.F32.TF32 R60, R44.reuse, R54, R60 ;  /* 0x000000362c3c723c */ /* 0x044ff0000008103c */
[----:B------:R-:W-:Y:S08]  /*12d80*/  HMMA.1688.F32.TF32 R8, R44, R86, R176 ;  /* 0x000000562c08723c */ /* 0x000ff000000810b0 */
[-C--:B------:R-:W-:Y:S01]  /*12d90*/  HMMA.1688.F32.TF32 R40, R16, R54.reuse, R68 ;  /* 0x000000361028723c */ /* 0x080fe20000081044 */
[----:B------:R-:W-:Y:S04]  /*12da0*/  LDS R68, [R2+0x4000] ;  /* 0x0040000002447984 */ /* 0x000fe80000000800 */
[----:B------:R-:W-:Y:S03]  /*12db0*/  LDS R70, [R2+0x5000] ;  /* 0x0050000002467984 */ /* 0x000fe60000000800 */
[----:B------:R-:W-:Y:S01]  /*12dc0*/  HMMA.1688.F32.TF32 R48, R4, R54, R72 ;  /* 0x000000360430723c */ /* 0x000fe20000081048 */
[----:B------:R-:W-:Y:S04]  /*12dd0*/  LDS R69, [R3+0x4000] ;  /* 0x0040000003457984 */ /* 0x000fe80000000800 */
[----:B------:R-:W-:Y:S03]  /*12de0*/  LDS R71, [R3+0x5000] ;  /* 0x0050000003477984 */ /* 0x000fe60000000800 */
        /* <DEDUP_REMOVED lines=19> */
[C---:B------:R-:W-:Y:S08]  /*12f20*/  HMMA.1688.F32.TF32 R20, R16.reuse, R166, R20 ;  /* 0x000000a61014723c */ /* 0x040ff00000081014 */
[----:B------:R-:W-:Y:S01]  /*12f30*/  HMMA.1688.F32.TF32 R24, R16, R162, R24 ;  /* 0x000000a21018723c */ /* 0x000fe20000081018 */
[----:B------:R-:W1:Y:S07]  /*12f40*/  LDSM.16.M88.4 R16, [R197+0x50000] ;  /* 0x05000000c510783b */ /* 0x000e6e0000000200 */
[C---:B------:R-:W-:Y:S08]  /*12f50*/  HMMA.1688.F32.TF32 R52, R4.reuse, R58, R100 ;  /* 0x0000003a0434723c */ /* 0x040ff00000081064 */
[C---:B------:R-:W-:Y:S01]  /*12f60*/  HMMA.1688.F32.TF32 R56, R4.reuse, R98, R120 ;  /* 0x000000620438723c */ /* 0x040fe20000081078 */
[----:B------:R-:W-:Y:S04]  /*12f70*/  LDS R98, [R2+0x5200] ;  /* 0x0052000002627984 */ /* 0x000fe80000000800 */
[----:B------:R-:W2:Y:S03]  /*12f80*/  LDS R99, [R3+0x5200] ;  /* 0x0052000003637984 */ /* 0x000ea60000000800 */
[C---:B------:R-:W-:Y:S01]  /*12f90*/  HMMA.1688.F32.TF32 R164, R4.reuse, R166, R28 ;  /* 0x000000a604a4723c */ /* 0x040fe2000008101c */
[----:B------:R-:W-:Y:S07]  /*12fa0*/  LDSM.16.M88.4 R120, [R197+0x52800] ;  /* 0x05280000c578783b */ /* 0x000fee0000000200 */
[C---:B------:R-:W-:Y:S01]  /*12fb0*/  HMMA.1688.F32.TF32 R160, R4.reuse, R162, R32 ;  /* 0x000000a204a0723c */ /* 0x040fe20000081020 */
[----:B------:R-:W3:Y:S07]  /*12fc0*/  LDSM.16.M88.4 R32, [R197+0x51800] ;  /* 0x05180000c520783b */ /* 0x000eee0000000200 */
[C---:B------:R-:W-:Y:S01]  /*12fd0*/  HMMA.1688.F32.TF32 R100, R4.reuse, R90, R136 ;  /* 0x0000005a0464723c */ /* 0x040fe20000081088 */
[----:B------:R-:W-:Y:S07]  /*12fe0*/  LDSM.16.M88.4 R136, [R197+0x52000] ;  /* 0x05200000c588783b */ /* 0x000fee0000000200 */
[----:B------:R-:W-:Y:S01]  /*12ff0*/  HMMA.1688.F32.TF32 R148, R4, R94, R148 ;  /* 0x0000005e0494723c */ /* 0x000fe20000081094 */
[----:B------:R-:W4:Y:S07]  /*13000*/  LDSM.16.M88.4 R92, [R197+0x53000] ;  /* 0x05300000c55c783b */ /* 0x000f2e0000000200 */
[----:B-1----:R-:W-:Y:S08]  /*13010*/  HMMA.1688.F32.TF32 R28, R44, R16, R64 ;  /* 0x000000102c1c723c */ /* 0x002ff00000081040 */
[----:B------:R-:W-:Y:S01]  /*13020*/  HMMA.1688.F32.TF32 R168, R4, R86, R168 ;  /* 0x0000005604a8723c */ /* 0x000fe200000810a8 */
[----:B------:R-:W1:Y:S07]  /*13030*/  LDSM.16.M88.4 R4, [R197+0x50800] ;  /* 0x05080000c504783b */ /* 0x000e6e0000000200 */
[-C--:B------:R-:W-:Y:S01]  /*13040*/  HMMA.1688.F32.TF32 R88, R68, R16.reuse, R60 ;  /* 0x000000104458723c */ /* 0x080fe2000008103c */
[----:B------:R-:W-:Y:S07]  /*13050*/  LDSM.16.M88.4 R60, [R197+0x53800] ;  /* 0x05380000c53c783b */ /* 0x000fee0000000200 */
[----:B--2---:R-:W-:Y:S01]  /*13060*/  HMMA.1688.F32.TF32 R64, R96, R16, R40 ;  /* 0x000000106040723c */ /* 0x004fe20000081028 */
[----:B------:R-:W2:Y:S07]  /*13070*/  LDSM.16.M88.4 R40, [R197+0x51000] ;  /* 0x05100000c528783b */ /* 0x000eae0000000200 */
[----:B---3--:R-:W-:Y:S08]  /*13080*/  HMMA.1688.F32.TF32 R84, R72, R32, R100 ;  /* 0x000000204854723c */ /* 0x008ff00000081064 */
[----:B----4-:R-:W-:Y:S08]  /*13090*/  HMMA.1688.F32.TF32 R100, R96, R92, R20 ;  /* 0x0000005c6064723c */ /* 0x010ff00000081014 */
[C---:B------:R-:W-:Y:S08]  /*130a0*/  HMMA.1688.F32.TF32 R124, R68.reuse, R32, R124 ;  /* 0x00000020447c723c */ /* 0x040ff0000008107c */
[C---:B-1----:R-:W-:Y:S08]  /*130b0*/  HMMA.1688.F32.TF32 R76, R68.reuse, R4, R76 ;  /* 0x00000004444c723c */ /* 0x042ff0000008104c */
[C---:B------:R-:W-:Y:S08]  /*130c0*/  HMMA.1688.F32.TF32 R184, R68.reuse, R136, R172 ;  /* 0x0000008844b8723c */ /* 0x040ff000000810ac */
[C---:B--2---:R-:W-:Y:S08]  /*130d0*/  HMMA.1688.F32.TF32 R108, R68.reuse, R40, R108 ;  /* 0x00000028446c723c */ /* 0x044ff0000008106c */
[C---:B------:R-:W-:Y:S08]  /*130e0*/  HMMA.1688.F32.TF32 R192, R68.reuse, R120, R8 ;  /* 0x0000007844c0723c */ /* 0x040ff00000081008 */
[C---:B------:R-:W-:Y:S01]  /*130f0*/  HMMA.1688.F32.TF32 R200, R68.reuse, R92, R176 ;  /* 0x0000005c44c8723c */ /* 0x040fe200000810b0 */
[----:B------:R-:W-:Y:S04]  /*13100*/  LDS R176, [R2+0x6300] ;  /* 0x0063000002b07984 */ /* 0x000fe80000000800 */
[----:B------:R-:W-:Y:S03]  /*13110*/  LDS R178, [R2+0x7300] ;  /* 0x0073000002b27984 */ /* 0x000fe60000000800 */
[----:B------:R-:W-:Y:S01]  /*13120*/  HMMA.1688.F32.TF32 R20, R68, R60, R188 ;  /* 0x0000003c4414723c */ /* 0x000fe200000810bc */
[----:B------:R-:W-:Y:S04]  /*13130*/  LDS R68, [R2+0x6000] ;  /* 0x0060000002447984 */ /* 0x000fe80000000800 */
[----:B------:R-:W-:Y:S02]  /*13140*/  LDS R70, [R2+0x7000] ;  /* 0x0070000002467984 */ /* 0x000fe40000000800 */
[----:B------:R-:W-:Y:S01]  /*13150*/  MOV R189, 0x3f ;  /* 0x0000003f00bd7802 */ /* 0x000fe20000000f00 */
[----:B------:R-:W-:Y:S01]  /*13160*/  HMMA.1688.F32.TF32 R180, R44, R92, R36 ;  /* 0x0000005c2cb4723c */ /* 0x000fe20000081024 */
[----:B------:R-:W-:Y:S01]  /*13170*/  LDS R69, [R3+0x6000] ;  /* 0x0060000003457984 */ /* 0x000fe20000000800 */
[----:B------:R-:W-:Y:S01]  /*13180*/  IMAD.MOV.U32 R190, RZ, RZ, c[0x0][0x180] ;  /* 0x00006000ffbe7624 */ /* 0x000fe200078e00ff */
[----:B------:R-:W-:-:S02]  /*13190*/  IADD3 R189, R189, c[0x0][0x180], RZ ;  /* 0x00006000bdbd7a10 */ /* 0x000fc40007ffe0ff */
[----:B------:R-:W1:Y:S02]  /*131a0*/  LDS R71, [R3+0x7000] ;  /* 0x0070000003477984 */ /* 0x000e640000000800 */
[----:B------:R-:W-:Y:S01]  /*131b0*/  SHF.R.S32.HI R191, RZ, 0x1f, R189 ;  /* 0x0000001fffbf7819 */ /* 0x000fe200000114bd */
[C---:B------:R-:W-:Y:S01]  /*131c0*/  HMMA.1688.F32.TF32 R48, R72.reuse, R16, R48 ;  /* 0x000000104830723c */ /* 0x040fe20000081030 */
[----:B------:R-:W-:Y:S01]  /*131d0*/  LDS R177, [R3+0x6300] ;  /* 0x0063000003b17984 */ /* 0x000fe20000000800 */
[----:B------:R-:W-:Y:S02]  /*131e0*/  IADD3 R190, R190, -0x140, RZ ;  /* 0xfffffec0bebe7810 */ /* 0x000fe40007ffe0ff */
[----:B------:R-:W-:Y:S01]  /*131f0*/  LEA.HI R191, R191, R189, RZ, 0x6 ;  /* 0x000000bdbfbf7211 */ /* 0x000fe200078f30ff */
[----:B------:R-:W-:Y:S03]  /*13200*/  LDS R179, [R3+0x7300] ;  /* 0x0073000003b37984 */ /* 0x000fe60000000800 */
[----:B------:R-:W-:Y:S01]  /*13210*/  HMMA.1688.F32.TF32 R52, R72, R4, R52 ;  /* 0x000000044834723c */ /* 0x000fe20000081034 */
[----:B------:R-:W-:-:S04]  /*13220*/  SHF.R.S32.HI R191, RZ, 0x6, R191 ;  /* 0x00000006ffbf7819 */ /* 0x000fc800000114bf */
[----:B------:R-:W-:-:S03]  /*13230*/  IADD3 R191, R191, -0x5, RZ ;  /* 0xfffffffbbfbf7810 */ /* 0x000fc60007ffe0ff */
[----:B------:R-:W-:Y:S01]  /*13240*/  HMMA.1688.F32.TF32 R56, R72, R40, R56 ;  /* 0x000000284838723c */ /* 0x000fe20000081038 */
[----:B------:R-:W-:-:S07]  /*13250*/  ISETP.GE.AND P0, PT, R204, R191, PT ;  /* 0x000000bfcc00720c */ /* 0x000fce0003f06270 */
        /* <DEDUP_REMOVED lines=18> */
[----:B------:R-:W3:Y:S03]  /*13380*/  LDS R99, [R3+0x7200] ;  /* 0x0072000003637984 */ /* 0x000ee60000000800 */
[C---:B------:R-:W-:Y:S08]  /*13390*/  HMMA.1688.F32.TF32 R112, R44.reuse, R40, R112 ;  /* 0x000000282c70723c */ /* 0x040ff00000081070 */
[C---:B------:R-:W-:Y:S01]  /*133a0*/  HMMA.1688.F32.TF32 R128, R44.reuse, R32, R128 ;  /* 0x000000202c80723c */ /* 0x040fe20000081080 */
[----:B------:R-:W-:Y:S04]  /*133b0*/  LDS R32, [R2+0x8300] ;  /* 0x0083000002207984 */ /* 0x000fe80000000800 */
[----:B------:R-:W-:Y:S03]  /*133c0*/  LDS R33, [R3+0x8300] ;  /* 0x0083000003217984 */ /* 0x000fe60000000800 */
        /* <DEDUP_REMOVED lines=12> */
[C---:B------:R-:W-:Y:S08]  /*13490*/  HMMA.1688.F32.TF32 R80, R72.reuse, R6, R80 ;  /* 0x000000064850723c */ /* 0x040ff00000081050 */
[C---:B------:R-:W-:Y:S08]  /*134a0*/  HMMA.1688.F32.TF32 R112, R72.reuse, R42, R112 ;  /* 0x0000002a4870723c */ /* 0x040ff00000081070 */
[C---:B------:R-:W-:Y:S08]  /*134b0*/  HMMA.1688.F32.TF32 R128, R72.reuse, R34, R128 ;  /* 0x000000224880723c */ /* 0x040ff00000081080 */
[C---:B------:R-:W-:Y:S08]  /*134c0*/  HMMA.1688.F32.TF32 R140, R72.reuse, R138, R140 ;  /* 0x0000008a488c723c */ /* 0x040ff0000008108c */
[C---:B------:R-:W-:Y:S01]  /*134d0*/  HMMA.1688.F32.TF32 R160, R72.reuse, R122, R152 ;  /* 0x0000007a48a0723c */ /* 0x040fe20000081098 */
[----:B------:R-:W-:Y:S04]  /*134e0*/  LDS R152, [R2+0x8000] ;  /* 0x0080000002987984 */ /* 0x000fe80000000800 */
[----:B------:R-:W-:Y:S03]  /*134f0*/  LDS R154, [R2+0x9000] ;  /* 0x00900000029a7984 */ /* 0x000fe60000000800 */
[C---:B------:R-:W-:Y:S01]  /*13500*/  HMMA.1688.F32.TF32 R28, R72.reuse, R94, R180 ;  /* 0x0000005e481c723c */ /* 0x040fe200000810b4 */
[----:B------:R-:W-:Y:S04]  /*13510*/  LDS R153, [R3+0x8000] ;  /* 0x0080000003997984 */ /* 0x000fe80000000800 */
[----:B------:R-:W-:Y:S03]  /*13520*/  LDS R155, [R3+0x9000] ;  /* 0x00900000039b7984 */ /* 0x000fe60000000800 */
[----:B------:R-:W-:Y:S01]  /*13530*/  HMMA.1688.F32.TF32 R88, R72, R62, R164 ;  /* 0x0000003e4858723c */ /* 0x000fe200000810a4 */
[----:B------:R-:W-:Y:S04]  /*13540*/  LDS R164, [R2+0x8100] ;  /* 0x0081000002a47984 */ /* 0x000fe80000000800 */
[----:B------:R-:W-:Y:S03]  /*13550*/  LDS R166, [R2+0x9100] ;  /* 0x0091000002a67984 */ /* 0x000fe60000000800 */
[C---:B---3--:R-:W-:Y:S01]  /*13560*/  HMMA.1688.F32.TF32 R72, R96.reuse, R18, R64 ;  /* 0x000000126048723c */ /* 0x048fe20000081040 */
[----:B------:R-:W-:Y:S04]  /*13570*/  LDS R165, [R3+0x8100] ;  /* 0x0081000003a57984 */ /* 0x000fe80000000800 */
[----:B------:R-:W-:Y:S03]  /*13580*/  LDS R167, [R3+0x9100] ;  /* 0x0091000003a77984 */ /* 0x000fe60000000800 */
[C---:B------:R-:W-:Y:S08]  /*13590*/  HMMA.1688.F32.TF32 R116, R96.reuse, R42, R116 ;  /* 0x0000002a6074723c */ /* 0x040ff00000081074 */
[C---:B------:R-:W-:Y:S08]  /*135a0*/  HMMA.1688.F32.TF32 R156, R96.reuse, R122, R156 ;  /* 0x0000007a609c723c */ /* 0x040ff0000008109c */
[----:B------:R-:W-:Y:S08]  /*135b0*/  HMMA.1688.F32.TF32 R100, R96, R94, R100 ;  /* 0x0000005e6064723c */ /* 0x000ff00000081064 */
[C---:B------:R-:W-:Y:S08]  /*135c0*/  HMMA.1688.F32.TF32 R48, R176.reuse, R18, R48 ;  /* 0x00000012b030723c */ /* 0x040ff00000081030 */
[----:B------:R-:W-:Y:S01]  /*135d0*/  HMMA.1688.F32.TF32 R56, R176, R42, R56 ;  /* 0x0000002ab038723c */ /* 0x000fe20000081038 */
[----:B------:R-:W1:Y:S07]  /*135e0*/  LDSM.16.M88.4 R40, [R196+0x50080] ;  /* 0x05008000c428783b */ /* 0x000e6e0000000200 */
[-C--:B------:R-:W-:Y:S08]  /*135f0*/  HMMA.1688.F32.TF32 R132, R96, R34.reuse, R132 ;  /* 0x000000226084723c */ /* 0x080ff00000081084 */
[C---:B------:R-:W-:Y:S01]  /*13600*/  HMMA.1688.F32.TF32 R16, R176.reuse, R34, R84 ;  /* 0x00000022b010723c */ /* 0x040fe20000081054 */
[----:B------:R-:W-:Y:S04]  /*13610*/  LDS R34, [R2+0x9300] ;  /* 0x0093000002227984 */ /* 0x000fe80000000800 */
[----:B------:R-:W-:Y:S03]  /*13620*/  LDS R35, [R3+0x9300] ;  /* 0x0093000003237984 */ /* 0x000fe60000000800 */
[C---:B------:R-:W-:Y:S01]  /*13630*/  HMMA.1688.F32.TF32 R120, R176.reuse, R122, R8 ;  /* 0x0000007ab078723c */ /* 0x040fe20000081008 */
[----:B------:R-:W-:Y:S04]  /*13640*/  LDS R8, [R2+0x8200] ;  /* 0x0082000002087984 */ /* 0x000fe80000000800 */
[----:B------:R-:W-:Y:S03]  /*13650*/  LDS R10, [R2+0x9200] ;  /* 0x00920000020a7984 */ /* 0x000fe60000000800 */
[C---:B------:R-:W-:Y:S01]  /*13660*/  HMMA.1688.F32.TF32 R92, R176.reuse, R94, R36 ;  /* 0x0000005eb05c723c */ /* 0x040fe20000081024 */
[----:B------:R-:W-:Y:S04]  /*13670*/  LDS R9, [R3+0x8200] ;  /* 0x0082000003097984 */ /* 0x000fe80000000800 */
[----:B------:R-:W2:Y:S03]  /*13680*/  LDS R11, [R3+0x9200] ;  /* 0x00920000030b7984 */ /* 0x000ea60000000800 */
[----:B------:R-:W-:Y:S01]  /*13690*/  HMMA.1688.F32.TF32 R52, R176, R6, R52 ;  /* 0x00000006b034723c */ /* 0x000fe20000081034 */
[----:B------:R-:W3:Y:S07]  /*136a0*/  LDSM.16.M88.4 R36, [R196+0x50880] ;  /* 0x05088000c424783b */ /* 0x000eee0000000200 */
[----:B-1----:R-:W-:Y:S08]  /*136b0*/  HMMA.1688.F32.TF32 R64, R164, R40, R68 ;  /* 0x00000028a440723c */ /* 0x002ff00000081044 */
[C---:B------:R-:W-:Y:S08]  /*136c0*/  HMMA.1688.F32.TF32 R104, R96.reuse, R6, R104 ;  /* 0x000000066068723c */ /* 0x040ff00000081068 */
[C---:B------:R-:W-:Y:S08]  /*136d0*/  HMMA.1688.F32.TF32 R144, R96.reuse, R138, R144 ;  /* 0x0000008a6090723c */ /* 0x040ff00000081090 */
[----:B------:R-:W-:Y:S01]  /*136e0*/  HMMA.1688.F32.TF32 R24, R96, R62, R24 ;  /* 0x0000003e6018723c */ /* 0x000fe20000081018 */
[----:B------:R-:W1:Y:S07]  /*136f0*/  LDSM.16.M88.4 R96, [R196+0x51080] ;  /* 0x05108000c460783b */ /* 0x000e6e0000000200 */
[----:B--2---:R-:W-:Y:S08]  /*13700*/  HMMA.1688.F32.TF32 R68, R8, R40, R72 ;  /* 0x000000280844723c */ /* 0x004ff00000081048 */
[C---:B---3--:R-:W-:Y:S01]  /*13710*/  HMMA.1688.F32.TF32 R84, R32.reuse, R36, R52 ;  /* 0x000000242054723c */ /* 0x048fe20000081034 */
[----:B------:R-:W2:Y:S07]  /*13720*/  LDSM.16.M88.4 R52, [R196+0x52080] ;  /* 0x05208000c434783b */ /* 0x000eae0000000200 */
[----:B------:R-:W-:Y:S01]  /*13730*/  HMMA.1688.F32.TF32 R72, R32, R40, R48 ;  /* 0x000000282048723c */ /* 0x000fe20000081030 */
[----:B------:R-:W3:Y:S07]  /*13740*/  LDSM.16.M88.4 R48, [R196+0x52880] ;  /* 0x05288000c430783b */ /* 0x000eee0000000200 */
[C---:B------:R-:W-:Y:S08]  /*13750*/  HMMA.1688.F32.TF32 R136, R176.reuse, R138, R148 ;  /* 0x0000008ab088723c */ /* 0x040ff00000081094 */
[----:B------:R-:W-:Y:S08]  /*13760*/  HMMA.1688.F32.TF32 R4, R176, R62, R172 ;  /* 0x0000003eb004723c */ /* 0x000ff000000810ac */
[----:B-1----:R-:W-:Y:S01]  /*13770*/  HMMA.1688.F32.TF32 R148, R32, R96, R56 ;  /* 0x000000602094723c */ /* 0x002fe20000081038 */
[----:B------:R-:W1:Y:S07]  /*13780*/  LDSM.16.M88.4 R56, [R196+0x51880] ;  /* 0x05188000c438783b */ /* 0x000e6e0000000200 */
[C---:B------:R-:W-:Y:S01]  /*13790*/  HMMA.1688.F32.TF32 R60, R152.reuse, R40, R168 ;  /* 0x00000028983c723c */ /* 0x040fe200000810a8 */
[----:B------:R-:W-:Y:S04]  /*137a0*/  LDS R40, [R2+0xc100] ;  /* 0x00c1000002287984 */ /* 0x000fe80000000800 */
[----:B------:R-:W-:Y:S03]  /*137b0*/  LDS R41, [R3+0xc100] ;  /* 0x00c1000003297984 */ /* 0x000fe60000000800 */
[C---:B--2---:R-:W-:Y:S01]  /*137c0*/  HMMA.1688.F32.TF32 R172, R152.reuse, R52, R44 ;  /* 0x0000003498ac723c */ /* 0x044fe2000008102c */
[----:B------:R-:W2:Y:S07]  /*137d0*/  LDSM.16.M88.4 R44, [R196+0x53080] ;  /* 0x05308000c42c783b */ /* 0x000eae0000000200 */
[----:B---3--:R-:W-:Y:S01]  /*137e0*/  HMMA.1688.F32.TF32 R176, R152, R48, R12 ;  /* 0x0000003098b0723c */ /* 0x008fe2000008100c */
[----:B------:R-:W3:Y:S07]  /*137f0*/  LDSM.16.M88.4 R12, [R196+0x53880] ;  /* 0x05388000c40c783b */ /* 0x000eee0000000200 */
[C---:B------:R-:W-:Y:S08]  /*13800*/  HMMA.1688.F32.TF32 R136, R32.reuse, R52, R136 ;  /* 0x000000342088723c */ /* 0x040ff00000081088 */
[C---:B------:R-:W-:Y:S08]  /*13810*/  HMMA.1688.F32.TF32 R120, R32.reuse, R48, R120 ;  /* 0x000000302078723c */ /* 0x040ff00000081078 */
[----:B-1----:R-:W-:Y:S08]  /*13820*/  HMMA.1688.F32.TF32 R16, R32, R56, R16 ;  /* 0x000000382010723c */ /* 0x002ff00000081010 */
[----:B------:R-:W-:Y:S08]  /*13830*/  HMMA.1688.F32.TF32 R80, R164, R36, R80 ;  /* 0x00000024a450723c */ /* 0x000ff00000081050 */
[C---:B--2---:R-:W-:Y:S08]  /*13840*/  HMMA.1688.F32.TF32 R92, R32.reuse, R44, R92 ;  /* 0x0000002c205c723c */ /* 0x044ff0000008105c */
[----:B---3--:R-:W-:Y:S01]  /*13850*/  HMMA.1688.F32.TF32 R32, R32, R12, R4 ;  /* 0x0000000c2020723c */ /* 0x008fe20000081004 */
[----:B------:R-:W-:Y:S04]  /*13860*/  LDS R4, [R2+0xa100] ;  /* 0x00a1000002047984 */ /* 0x000fe80000000800 */
[----:B------:R-:W-:Y:S03]  /*13870*/  LDS R6, [R2+0xb100] ;  /* 0x00b1000002067984 */ /* 0x000fe60000000800 */
[C---:B------:R-:W-:Y:S01]  /*13880*/  HMMA.1688.F32.TF32 R112, R164.reuse, R96, R112 ;  /* 0x00000060a470723c */ /* 0x040fe20000081070 */
[----:B------:R-:W-:Y:S04]  /*13890*/  LDS R5, [R3+0xa100] ;  /* 0x00a1000003057984 */ /* 0x000fe80000000800 */
[----:B------:R-:W1:Y:S03]  /*138a0*/  LDS R7, [R3+0xb100] ;  /* 0x00b1000003077984 */ /* 0x000e660000000800 */
[C---:B------:R-:W-:Y:S08]  /*138b0*/  HMMA.1688.F32.TF32 R128, R164.reuse, R56, R128 ;  /* 0x00000038a480723c */ /* 0x040ff00000081080 */
[C---:B------:R-:W-:Y:S08]  /*138c0*/  HMMA.1688.F32.TF32 R140, R164.reuse, R52, R140 ;  /* 0x00000034a48c723c */ /* 0x040ff0000008108c */
[----:B------:R-:W-:Y:S08]  /*138d0*/  HMMA.1688.F32.TF32 R160, R164, R48, R160 ;  /* 0x00000030a4a0723c */ /* 0x000ff000000810a0 */
[----:B------:R-:W-:Y:S08]  /*138e0*/  HMMA.1688.F32.TF32 R180, R152, R12, R20 ;  /* 0x0000000c98b4723c */ /* 0x000ff00000081014 */
[----:B------:R-:W-:Y:S08]  /*138f0*/  HMMA.1688.F32.TF32 R168, R164, R44, R28 ;  /* 0x0000002ca4a8723c */ /* 0x000ff0000008101c */
[-C--:B------:R-:W-:Y:S08]  /*13900*/  HMMA.1688.F32.TF32 R76, R152, R36.reuse, R76 ;  /* 0x00000024984c723c */ /* 0x080ff0000008104c */
[----:B------:R-:W-:Y:S01]  /*13910*/  HMMA.1688.F32.TF32 R104, R8, R36, R104 ;  /* 0x000000240868723c */ /* 0x000fe20000081068 */
[----:B------:R-:W-:Y:S04]  /*13920*/  LDS R36, [R2+0xc300] ;  /* 0x00c3000002247984 */ /* 0x000fe80000000800 */
[----:B------:R-:W-:Y:S03]  /*13930*/  LDS R37, [R3+0xc300] ;  /* 0x00c3000003257984 */ /* 0x000fe60000000800 */
[-C--:B------:R-:W-:Y:S08]  /*13940*/  HMMA.1688.F32.TF32 R108, R152, R96.reuse, R108 ;  /* 0x00000060986c723c */ /* 0x080ff0000008106c */
[----:B------:R-:W-:Y:S08]  /*13950*/  HMMA.1688.F32.TF32 R116, R8, R96, R116 ;  /* 0x000000600874723c */ /* 0x000ff00000081074 */
[-C--:B------:R-:W-:Y:S08]  /*13960*/  HMMA.1688.F32.TF32 R124, R152, R56.reuse, R124 ;  /* 0x00000038987c723c */ /* 0x080ff0000008107c */
[C---:B------:R-:W-:Y:S08]  /*13970*/  HMMA.1688.F32.TF32 R132, R8.reuse, R56, R132 ;  /* 0x000000380884723c */ /* 0x040ff00000081084 */
[C---:B------:R-:W-:Y:S08]  /*13980*/  HMMA.1688.F32.TF32 R144, R8.reuse, R52, R144 ;  /* 0x000000340890723c */ /* 0x040ff00000081090 */
[----:B------:R-:W-:Y:S08]  /*13990*/  HMMA.1688.F32.TF32 R156, R8, R48, R156 ;  /* 0x00000030089c723c */ /* 0x000ff0000008109c */
[----:B------:R-:W-:Y:S01]  /*139a0*/  HMMA.1688.F32.TF32 R184, R152, R44, R184 ;  /* 0x0000002c98b8723c */ /* 0x000fe200000810b8 */
        /* <DEDUP_REMOVED lines=11> */
[C---:B-1----:R-:W-:Y:S01]  /*13a60*/  HMMA.1688.F32.TF32 R64, R4.reuse, R42, R64 ;  /* 0x0000002a0440723c */ /* 0x042fe20000081040 */
[----:B------:R-:W-:Y:S04]  /*13a70*/  LDS R9, [R3+0xa000] ;  /* 0x00a0000003097984 */ /* 0x000fe80000000800 */
[----:B------:R-:W1:Y:S03]  /*13a80*/  LDS R11, [R3+0xb000] ;  /* 0x00b00000030b7984 */ /* 0x000e660000000800 */
[C---:B------:R-:W-:Y:S01]  /*13a90*/  HMMA.1688.F32.TF32 R80, R4.reuse, R38, R80 ;  /* 0x000000260450723c */ /* 0x040fe20000081050 */
[----:B------:R-:W-:Y:S04]  /*13aa0*/  LDS R89, [R3+0xa300] ;  /* 0x00a3000003597984 */ /* 0x000fe80000000800 */
[----:B------:R-:W2:Y:S03]  /*13ab0*/  LDS R91, [R3+0xb300] ;  /* 0x00b30000035b7984 */ /* 0x000ea60000000800 */
[C---:B------:R-:W-:Y:S08]  /*13ac0*/  HMMA.1688.F32.TF32 R112, R4.reuse, R98, R112 ;  /* 0x000000620470723c */ /* 0x040ff00000081070 */
[C---:B------:R-:W-:Y:S08]  /*13ad0*/  HMMA.1688.F32.TF32 R128, R4.reuse, R58, R128 ;  /* 0x0000003a0480723c */ /* 0x040ff00000081080 */
[C---:B------:R-:W-:Y:S08]  /*13ae0*/  HMMA.1688.F32.TF32 R140, R4.reuse, R54, R140 ;  /* 0x00000036048c723c */ /* 0x040ff0000008108c */
[C---:B------:R-:W-:Y:S08]  /*13af0*/  HMMA.1688.F32.TF32 R160, R4.reuse, R50, R160 ;  /* 0x0000003204a0723c */ /* 0x040ff000000810a0 */
[C---:B------:R-:W-:Y:S08]  /*13b00*/  HMMA.1688.F32.TF32 R100, R4.reuse, R46, R168 ;  /* 0x0000002e0464723c */ /* 0x040ff000000810a8 */
[----:B------:R-:W-:Y:S08]  /*13b10*/  HMMA.1688.F32.TF32 R4, R4, R14, R164 ;  /* 0x0000000e0404723c */ /* 0x000ff000000810a4 */
[-C--:B-1----:R-:W-:Y:S08]  /*13b20*/  HMMA.1688.F32.TF32 R76, R8, R38.reuse, R76 ;  /* 0x00000026084c723c */ /* 0x082ff0000008104c */
[----:B------:R-:W-:Y:S08]  /*13b30*/  HMMA.1688.F32.TF32 R104, R152, R38, R104 ;  /* 0x000000269868723c */ /* 0x000ff00000081068 */
[C---:B--2---:R-:W-:Y:S01]  /*13b40*/  HMMA.1688.F32.TF32 R168, R88.reuse, R42, R72 ;  /* 0x0000002a58a8723c */ /* 0x044fe20000081048 */
[----:B------:R-:W-:Y:S07]  /*13b50*/  LDSM.16.M88.4 R72, [R197+0x50080] ;  /* 0x05008000c548783b */ /* 0x000fee0000000200 */
[----:B------:R-:W-:Y:S01]  /*13b60*/  HMMA.1688.F32.TF32 R164, R88, R38, R84 ;  /* 0x0000002658a4723c */ /* 0x000fe20000081054 */
[----:B------:R-:W-:Y:S04]  /*13b70*/  LDS R38, [R2+0xd300] ;  /* 0x00d3000002267984 */ /* 0x000fe80000000800 */
[----:B------:R-:W1:Y:S03]  /*13b80*/  LDS R39, [R3+0xd300] ;  /* 0x00d3000003277984 */ /* 0x000e660000000800 */
[C---:B------:R-:W-:Y:S01]  /*13b90*/  HMMA.1688.F32.TF32 R28, R8.reuse, R50, R176 ;  /* 0x00000032081c723c */ /* 0x040fe200000810b0 */
[----:B------:R-:W2:Y:S07]  /*13ba0*/  LDSM.16.M88.4 R84, [R197+0x50880] ;  /* 0x05088000c554783b */ /* 0x000eae0000000200 */
[C---:B------:R-:W-:Y:S08]  /*13bb0*/  HMMA.1688.F32.TF32 R60, R8.reuse, R42, R60 ;  /* 0x0000002a083c723c */ /* 0x040ff0000008103c */
[C---:B------:R-:W-:Y:S08]  /*13bc0*/  HMMA.1688.F32.TF32 R108, R8.reuse, R98, R108 ;  /* 0x00000062086c723c */ /* 0x040ff0000008106c */
[C---:B------:R-:W-:Y:S08]  /*13bd0*/  HMMA.1688.F32.TF32 R124, R8.reuse, R58, R124 ;  /* 0x0000003a087c723c */ /* 0x040ff0000008107c */
[C---:B------:R-:W-:Y:S08]  /*13be0*/  HMMA.1688.F32.TF32 R172, R8.reuse, R54, R172 ;  /* 0x0000003608ac723c */ /* 0x040ff000000810ac */
[C---:B------:R-:W-:Y:S01]  /*13bf0*/  HMMA.1688.F32.TF32 R176, R8.reuse, R46, R184 ;  /* 0x0000002e08b0723c */ /* 0x040fe200000810b8 */
[----:B------:R-:W-:Y:S04]  /*13c00*/  LDS R184, [R2+0xe100] ;  /* 0x00e1000002b87984 */ /* 0x000fe80000000800 */
[----:B------:R-:W-:Y:S03]  /*13c10*/  LDS R186, [R2+0xf100] ;  /* 0x00f1000002ba7984 */ /* 0x000fe60000000800 */
[----:B------:R-:W-:Y:S01]  /*13c20*/  HMMA.1688.F32.TF32 R8, R8, R14, R180 ;  /* 0x0000000e0808723c */ /* 0x000fe200000810b4 */
[----:B------:R-:W-:Y:S04]  /*13c30*/  LDS R185, [R3+0xe100] ;  /* 0x00e1000003b97984 */ /* 0x000fe80000000800 */
[----:B------:R-:W-:Y:S03]  /*13c40*/  LDS R187, [R3+0xf100] ;  /* 0x00f1000003bb7984 */ /* 0x000fe60000000800 */
[C---:B------:R-:W-:Y:S08]  /*13c50*/  HMMA.1688.F32.TF32 R116, R152.reuse, R98, R116 ;  /* 0x000000629874723c */ /* 0x040ff00000081074 */
[C---:B------:R-:W-:Y:S08]  /*13c60*/  HMMA.1688.F32.TF32 R132, R152.reuse, R58, R132 ;  /* 0x0000003a9884723c */ /* 0x040ff00000081084 */
[C---:B------:R-:W-:Y:S08]  /*13c70*/  HMMA.1688.F32.TF32 R144, R152.reuse, R54, R144 ;  /* 0x000000369890723c */ /* 0x040ff00000081090 */
[C---:B------:R-:W-:Y:S08]  /*13c80*/  HMMA.1688.F32.TF32 R156, R152.reuse, R50, R156 ;  /* 0x00000032989c723c */ /* 0x040ff0000008109c */
[C---:B------:R-:W-:Y:S08]  /*13c90*/  HMMA.1688.F32.TF32 R20, R152.reuse, R46, R20 ;  /* 0x0000002e9814723c */ /* 0x040ff00000081014 */
[----:B------:R-:W-:Y:S08]  /*13ca0*/  HMMA.1688.F32.TF32 R24, R152, R14, R24 ;  /* 0x0000000e9818723c */ /* 0x000ff00000081018 */
[C---:B------:R-:W-:Y:S01]  /*13cb0*/  HMMA.1688.F32.TF32 R96, R88.reuse, R98, R148 ;  /* 0x000000625860723c */ /* 0x040fe20000081094 */
[----:B------:R-:W-:Y:S07]  /*13cc0*/  LDSM.16.M88.4 R148, [R197+0x52080] ;  /* 0x05208000c594783b */ /* 0x000fee0000000200 */
[C---:B------:R-:W-:Y:S01]  /*13cd0*/  HMMA.1688.F32.TF32 R56, R88.reuse, R58, R16 ;  /* 0x0000003a5838723c */ /* 0x040fe20000081010 */
[----:B------:R-:W-:Y:S04]  /*13ce0*/  LDS R16, [R2+0xc200] ;  /* 0x00c2000002107984 */ /* 0x000fe80000000800 */
[----:B------:R-:W-:Y:S03]  /*13cf0*/  LDS R18, [R2+0xd200] ;  /* 0x00d2000002127984 */ /* 0x000fe60000000800 */
[C---:B------:R-:W-:Y:S01]  /*13d00*/  HMMA.1688.F32.TF32 R52, R88.reuse, R54, R136 ;  /* 0x000000365834723c */ /* 0x040fe20000081088 */
[----:B------:R-:W-:Y:S04]  /*13d10*/  LDSM.16.M88.4 R136, [R197+0x51880] ;  /* 0x05188000c588783b */ /* 0x000fe80000000200 */
[----:B------:R-:W-:Y:S03]  /*13d20*/  LDS R17, [R3+0xc200] ;  /* 0x00c2000003117984 */ /* 0x000fe60000000800 */
[C---:B------:R-:W-:Y:S01]  /*13d30*/  HMMA.1688.F32.TF32 R48, R88.reuse, R50, R120 ;  /* 0x000000325830723c */ /* 0x040fe20000081078 */
[----:B------:R-:W3:Y:S04]  /*13d40*/  LDSM.16.M88.4 R120, [R197+0x51080] ;  /* 0x05108000c578783b */ /* 0x000ee80000000200 */
[----:B------:R-:W4:Y:S03]  /*13d50*/  LDS R19, [R3+0xd200] ;  /* 0x00d2000003137984 */ /* 0x000f260000000800 */
[C---:B------:R-:W-:Y:S08]  /*13d60*/  HMMA.1688.F32.TF32 R44, R88.reuse, R46, R92 ;  /* 0x0000002e582c723c */ /* 0x040ff0000008105c */
[----:B------:R-:W-:Y:S01]  /*13d70*/  HMMA.1688.F32.TF32 R12, R88, R14, R32 ;  /* 0x0000000e580c723c */ /* 0x000fe20000081020 */
[----:B------:R-:W-:Y:S07]  /*13d80*/  LDSM.16.M88.4 R32, [R197+0x53880] ;  /* 0x05388000c520783b */ /* 0x000fee0000000200 */
[----:B------:R-:W-:Y:S01]  /*13d90*/  HMMA.1688.F32.TF32 R68, R152, R42, R68 ;  /* 0x0000002a9844723c */ /* 0x000fe20000081044 */
[----:B------:R-:W-:Y:S04]  /*13da0*/  LDS R152, [R2+0xc000] ;  /* 0x00c0000002987984 */ /* 0x000fe80000000800 */
[----:B------:R-:W-:Y:S03]  /*13db0*/  LDS R154, [R2+0xd000] ;  /* 0x00d00000029a7984 */ /* 0x000fe60000000800 */
[C---:B-1----:R-:W-:Y:S01]  /*13dc0*/  HMMA.1688.F32.TF32 R88, R36.reuse, R72, R168 ;  /* 0x000000482458723c */ /* 0x042fe200000810a8 */
[----:B------:R-:W-:Y:S04]  /*13dd0*/  LDS R153, [R3+0xc000] ;  /* 0x00c0000003997984 */ /* 0x000fe80000000800 */
[----:B------:R-:W1:Y:S03]  /*13de0*/  LDS R155, [R3+0xd000] ;  /* 0x00d00000039b7984 */ /* 0x000e660000000800 */
[C---:B--2---:R-:W-:Y:S01]  /*13df0*/  HMMA.1688.F32.TF32 R92, R36.reuse, R84, R164 ;  /* 0x00000054245c723c */ /* 0x044fe200000810a4 */
[----:B------:R-:W2:Y:S04]  /*13e00*/  LDSM.16.M88.4 R168, [R197+0x52880] ;  /* 0x05288000c5a8783b */ /* 0x000ea80000000200 */
[----:B------:R-:W-:Y:S03]  /*13e10*/  LDS R42, [R2+0xd100] ;  /* 0x00d10000022a7984 */ /* 0x000fe60000000800 */
[C---:B---3--:R-:W-:Y:S01]  /*13e20*/  HMMA.1688.F32.TF32 R96, R36.reuse, R120, R96 ;  /* 0x000000782460723c */ /* 0x048fe20000081060 */
[----:B------:R-:W3:Y:S07]  /*13e30*/  LDS R43, [R3+0xd100] ;  /* 0x00d10000032b7984 */ /* 0x000eee0000000800 */
[C---:B------:R-:W-:Y:S08]  /*13e40*/  HMMA.1688.F32.TF32 R56, R36.reuse, R136, R56 ;  /* 0x000000882438723c */ /* 0x040ff00000081038 */
[----:B------:R-:W-:Y:S08]  /*13e50*/  HMMA.1688.F32.TF32 R52, R36, R148, R52 ;  /* 0x000000942434723c */ /* 0x000ff00000081034 */
[----:B----4-:R-:W-:Y:S08]  /*13e60*/  HMMA.1688.F32.TF32 R68, R16, R72, R68 ;  /* 0x000000481044723c */ /* 0x010ff00000081044 */
[C---:B-1----:R-:W-:Y:S08]  /*13e70*/  HMMA.1688.F32.TF32 R180, R152.reuse, R32, R8 ;  /* 0x0000002098b4723c */ /* 0x042ff00000081008 */
[-C--:B--2---:R-:W-:Y:S01]  /*13e80*/  HMMA.1688.F32.TF32 R164, R152, R168.reuse, R28 ;  /* 0x000000a898a4723c */ /* 0x084fe2000008101c */
[----:B------:R-:W1:Y:S07]  /*13e90*/  LDSM.16.M88.4 R28, [R197+0x53080] ;  /* 0x05308000c51c783b */ /* 0x000e6e0000000200 */
[----:B------:R-:W-:Y:S08]  /*13ea0*/  HMMA.1688.F32.TF32 R48, R36, R168, R48 ;  /* 0x000000a82430723c */ /* 0x000ff00000081030 */
[C---:B---3--:R-:W-:Y:S08]  /*13eb0*/  HMMA.1688.F32.TF32 R64, R40.reuse, R72, R64 ;  /* 0x000000482840723c */ /* 0x048ff00000081040 */
[C---:B------:R-:W-:Y:S08]  /*13ec0*/  HMMA.1688.F32.TF32 R80, R40.reuse, R84, R80 ;  /* 0x000000542850723c */ /* 0x040ff00000081050 */
[C---:B------:R-:W-:Y:S08]  /*13ed0*/  HMMA.1688.F32.TF32 R112, R40.reuse, R120, R112 ;  /* 0x000000782870723c */ /* 0x040ff00000081070 */
[----:B------:R-:W-:Y:S08]  /*13ee0*/  HMMA.1688.F32.TF32 R128, R40, R136, R128 ;  /* 0x000000882880723c */ /* 0x000ff00000081080 */
[-C--:B-1----:R-:W-:Y:S08]  /*13ef0*/  HMMA.1688.F32.TF32 R44, R36, R28.reuse, R44 ;  /* 0x0000001c242c723c */ /* 0x082ff0000008102c */
        /* <DEDUP_REMOVED lines=11> */
[----:B------:R-:W2:Y:S03]  /*13fb0*/  LDS R103, [R3+0xf200] ;  /* 0x00f2000003677984 */ /* 0x000ea60000000800 */
[----:B------:R-:W-:Y:S01]  /*13fc0*/  HMMA.1688.F32.TF32 R4, R40, R32, R4 ;  /* 0x000000202804723c */ /* 0x000fe20000081004 */
[----:B------:R-:W-:Y:S04]  /*13fd0*/  LDS R40, [R2+0xe300] ;  /* 0x00e3000002287984 */ /* 0x000fe80000000800 */
[----:B------:R3:W-:Y:S03]  /*13fe0*/  LDS R42, [R2+0xf300] ;  /* 0x00f30000022a7984 */ /* 0x0007e60000000800 */
[----:B------:R-:W-:Y:S01]  /*13ff0*/  HMMA.1688.F32.TF32 R176, R152, R28, R176 ;  /* 0x0000001c98b0723c */ /* 0x000fe200000810b0 */
[----:B------:R-:W-:Y:S04]  /*14000*/  LDS R41, [R3+0xe300] ;  /* 0x00e3000003297984 */ /* 0x000fe80000000800 */
[----:B------:R-:W4:Y:S01]  /*14010*/  LDS R43, [R3+0xf300] ;  /* 0x00f30000032b7984 */ /* 0x000f220000000800 */
[----:B---3--:R-:W-:-:S02]  /*14020*/  IMAD R2, R204, -0x40, R190 ;  /* 0xffffffc0cc027824 */ /* 0x008fc400078e02be */
[----:B------:R-:W-:Y:S03]  /*14030*/  HMMA.1688.F32.TF32 R20, R16, R28, R20 ;  /* 0x0000001c1014723c */ /* 0x000fe60000081014 */
[----:B------:R-:W-:-:S05]  /*14040*/  ISETP.GT.AND P1, PT, R2, RZ, PT ;  /* 0x000000ff0200720c */ /* 0x000fca0003f24270 */
[C---:B------:R-:W-:Y:S08]  /*14050*/  HMMA.1688.F32.TF32 R104, R16.reuse, R84, R104 ;  /* 0x000000541068723c */ /* 0x040ff00000081068 */
[C---:B------:R-:W-:Y:S08]  /*14060*/  HMMA.1688.F32.TF32 R116, R16.reuse, R120, R116 ;  /* 0x000000781074723c */ /* 0x040ff00000081074 */
[C---:B------:R-:W-:Y:S08]  /*14070*/  HMMA.1688.F32.TF32 R132, R16.reuse, R136, R132 ;  /* 0x000000881084723c */ /* 0x040ff00000081084 */
[C---:B------:R-:W-:Y:S08]  /*14080*/  HMMA.1688.F32.TF32 R144, R16.reuse, R148, R144 ;  /* 0x000000941090723c */ /* 0x040ff00000081090 */
[C---:B------:R-:W-:Y:S08]  /*14090*/  HMMA.1688.F32.TF32 R156, R16.reuse, R168, R156 ;  /* 0x000000a8109c723c */ /* 0x040ff0000008109c */
[----:B------:R-:W-:Y:S08]  /*140a0*/  HMMA.1688.F32.TF32 R24, R16, R32, R24 ;  /* 0x000000201018723c */ /* 0x000ff00000081018 */
[-C--:B-1----:R-:W-:Y:S08]  /*140b0*/  HMMA.1688.F32.TF32 R16, R12, R30.reuse, R176 ;  /* 0x0000001e0c10723c */ /* 0x082ff000000810b0 */
[-C--:B------:R-:W-:Y:S08]  /*140c0*/  HMMA.1688.F32.TF32 R8, R184, R30.reuse, R8 ;  /* 0x0000001eb808723c */ /* 0x080ff00000081008 */
[-C--:B--2---:R-:W-:Y:S08]  /*140d0*/  HMMA.1688.F32.TF32 R20, R100, R30.reuse, R20 ;  /* 0x0000001e6414723c */ /* 0x084ff00000081014 */
[----:B----4-:R-:W-:Y:S01]  /*140e0*/  HMMA.1688.F32.TF32 R28, R40, R30, R44 ;  /* 0x0000001e281c723c */ /* 0x010fe2000008102c */
[----:B------:R-:W2:Y:S04]  /*140f0*/  LDL.LU R47, [R1+0x428] ;  /* 0x00042800012f7983 */ /* 0x000ea80000300800 */
[----:B------:R-:W3:Y:S03]  /*14100*/  LDL.LU R46, [R1+0x42c] ;  /* 0x00042c00012e7983 */ /* 0x000ee60000300800 */
[C---:B------:R-:W-:Y:S01]  /*14110*/  HMMA.1688.F32.TF32 R60, R152.reuse, R72, R60 ;  /* 0x00000048983c723c */ /* 0x040fe2000008103c */
[----:B------:R-:W2:Y:S04]  /*14120*/  LDL.LU R45, [R1+0x430] ;  /* 0x00043000012d7983 */ /* 0x000ea80000300800 */
[----:B------:R-:W5:Y:S03]  /*14130*/  LDL.LU R44, [R1+0x434] ;  /* 0x00043400012c7983 */ /* 0x000f660000300800 */
[C---:B------:R-:W-:Y:S08]  /*14140*/  HMMA.1688.F32.TF32 R76, R152.reuse, R84, R76 ;  /* 0x00000054984c723c */ /* 0x040ff0000008104c */
[C---:B------:R-:W-:Y:S08]  /*14150*/  HMMA.1688.F32.TF32 R108, R152.reuse, R120, R108 ;  /* 0x00000078986c723c */ /* 0x040ff0000008106c */
[C---:B------:R-:W-:Y:S08]  /*14160*/  HMMA.1688.F32.TF32 R124, R152.reuse, R136, R124 ;  /* 0x00000088987c723c */ /* 0x040ff0000008107c */
[----:B------:R-:W-:Y:S01]  /*14170*/  HMMA.1688.F32.TF32 R172, R152, R148, R172 ;  /* 0x0000009498ac723c */ /* 0x000fe200000810ac */
[----:B------:R-:W-:Y:S01]  /*14180*/  SEL R3, RZ, 0x4, !P1 ;  /* 0x00000004ff037807 */ /* 0x000fe20004800000 */
[----:B------:R-:W-:Y:S01]  /*14190*/  UIADD3 UR5, UR5, 0x1, URZ ;  /* 0x0000000105057890 */ /* 0x000fe2000fffe03f */
[----:B------:R-:W-:-:S02]  /*141a0*/  ISETP.GT.AND P2, PT, R2, 0x4, PT ;  /* 0x000000040200780c */ /* 0x000fc40003f44270 */
[----:B------:R-:W-:Y:S01]  /*141b0*/  SEL R3, R3, RZ, !P0 ;  /* 0x000000ff03037207 */ /* 0x000fe20004000000 */
[----:B------:R-:W-:Y:S01]  /*141c0*/  UISETP.GT.AND UP0, UPT, UR5, 0x4, UPT ;  /* 0x000000040500788c */ /* 0x000fe2000bf04270 */
[C---:B------:R-:W-:Y:S01]  /*141d0*/  ISETP.GT.AND P3, PT, R2.reuse, 0x8, PT ;  /* 0x000000080200780c */ /* 0x040fe20003f64270 */
[C---:B------:R-:W-:Y:S01]  /*141e0*/  HMMA.1688.F32.TF32 R60, R12.reuse, R74, R60 ;  /* 0x0000004a0c3c723c */ /* 0x040fe2000008103c */
[----:B------:R-:W-:Y:S02]  /*141f0*/  ISETP.NE.U32.AND P1, PT, R3, RZ, PT ;  /* 0x000000ff0300720c */ /* 0x000fe40003f25070 */
[----:B------:R-:W-:Y:S02]  /*14200*/  ISETP.GT.AND P4, PT, R2, 0xc, PT ;  /* 0x0000000c0200780c */ /* 0x000fe40003f84270 */
[----:B------:R-:W-:Y:S01]  /*14210*/  SEL R3, RZ, 0x4, !P2 ;  /* 0x00000004ff037807 */ /* 0x000fe20005000000 */
[----:B------:R-:W-:Y:S02]  /*14220*/  USEL UR5, UR5, URZ, !UP0 ;  /* 0x0000003f05057287 */ /* 0x000fe4000c000000 */
[----:B------:R-:W-:Y:S01]  /*14230*/  HMMA.1688.F32.TF32 R76, R12, R86, R76 ;  /* 0x000000560c4c723c */ /* 0x000fe2000008104c */
[----:B------:R-:W-:-:S02]  /*14240*/  SEL R3, R3, RZ, !P0 ;  /* 0x000000ff03037207 */ /* 0x000fc40004000000 */
[----:B------:R-:W-:-:S05]  /*14250*/  IADD3 R210, P5, R210, R198, RZ ;  /* 0x000000c6d2d27210 */ /* 0x000fca0007fbe0ff */
[----:B------:R-:W-:Y:S01]  /*14260*/  HMMA.1688.F32.TF32 R108, R12, R122, R108 ;  /* 0x0000007a0c6c723c */ /* 0x000fe2000008106c */
[----:B------:R-:W-:-:S07]  /*14270*/  IADD3 R212, P6, R212, R198, RZ ;  /* 0x000000c6d4d47210 */ /* 0x000fce0007fde0ff */
[C---:B------:R-:W-:Y:S08]  /*14280*/  HMMA.1688.F32.TF32 R124, R12.reuse, R138, R124 ;  /* 0x0000008a0c7c723c */ /* 0x040ff0000008107c */
[C---:B------:R-:W-:Y:S08]  /*14290*/  HMMA.1688.F32.TF32 R172, R12.reuse, R150, R172 ;  /* 0x000000960cac723c */ /* 0x040ff000000810ac */
[----:B------:R-:W-:Y:S01]  /*142a0*/  HMMA.1688.F32.TF32 R152, R12, R170, R164 ;  /* 0x000000aa0c98723c */ /* 0x000fe200000810a4 */
[----:B------:R-:W-:-:S07]  /*142b0*/  IMAD.X R209, R209, 0x1, R0, P5 ;  /* 0x00000001d1d17824 */ /* 0x000fce00028e0600 */
[-C--:B------:R-:W-:Y:S08]  /*142c0*/  HMMA.1688.F32.TF32 R12, R12, R34.reuse, R180 ;  /* 0x000000220c0c723c */ /* 0x080ff000000810b4 */
[-C--:B------:R-:W-:Y:S08]  /*142d0*/  HMMA.1688.F32.TF32 R4, R184, R34.reuse, R4 ;  /* 0x00000022b804723c */ /* 0x080ff00000081004 */
[----:B------:R-:W-:Y:S01]  /*142e0*/  HMMA.1688.F32.TF32 R24, R100, R34, R24 ;  /* 0x000000226418723c */ /* 0x000fe20000081018 */
[----:B------:R-:W-:-:S07]  /*142f0*/  IADD3 R226, P5, R226, R198, RZ ;  /* 0x000000c6e2e27210 */ /* 0x000fce0007fbe0ff */
[----:B------:R-:W-:Y:S07]  /*14300*/  HMMA.1688.F32.TF32 R32, R40, R34, R36 ;  /* 0x000000222820723c */ /* 0x000fee0000081024 */
[----:B------:R-:W-:Y:S01]  /*14310*/  SEL R37, RZ, 0x4, !P3 ;  /* 0x00000004ff257807 */ /* 0x000fe20005800000 */
[----:B------:R-:W-:Y:S01]  /*14320*/  HMMA.1688.F32.TF32 R64, R184, R74, R64 ;  /* 0x0000004ab840723c */ /* 0x000fe20000081040 */
[----:B------:R-:W-:Y:S02]  /*14330*/  SEL R36, RZ, 0x4, !P4 ;  /* 0x00000004ff247807 */ /* 0x000fe40006000000 */
[----:B------:R-:W-:-:S02]  /*14340*/  SEL R37, R37, RZ, !P0 ;  /* 0x000000ff25257207 */ /* 0x000fc40004000000 */
[----:B------:R-:W-:Y:S02]  /*14350*/  SEL R36, R36, RZ, !P0 ;  /* 0x000000ff24247207 */ /* 0x000fe40004000000 */
[----:B------:R-:W-:Y:S01]  /*14360*/  ISETP.NE.U32.AND P3, PT, R3, RZ, PT ;  /* 0x000000ff0300720c */ /* 0x000fe20003f65070 */
[----:B------:R-:W-:Y:S01]  /*14370*/  IMAD.U32 R3, RZ, RZ, UR5 ;  /* 0x00000005ff037e24 */ /* 0x000fe2000f8e00ff */
[----:B------:R-:W-:Y:S01]  /*14380*/  ISETP.NE.U32.AND P2, PT, R37, RZ, PT ;  /* 0x000000ff2500720c */ /* 0x000fe20003f45070 */
[--C-:B------:R-:W-:Y:S01]  /*14390*/  IMAD.X R211, R211, 0x1, R0.reuse, P6 ;  /* 0x00000001d3d37824 */ /* 0x100fe200030e0600 */
[----:B------:R-:W-:Y:S01]  /*143a0*/  ISETP.NE.U32.AND P4, PT, R36, RZ, PT ;  /* 0x000000ff2400720c */ /* 0x000fe20003f85070 */
[----:B------:R-:W-:Y:S01]  /*143b0*/  IMAD R3, R3, 0x10000, R205 ;  /* 0x0001000003037824 */ /* 0x000fe200078e02cd */
[----:B------:R-:W-:Y:S01]  /*143c0*/  ISETP.GT.AND P6, PT, R2, 0x10, PT ;  /* 0x000000100200780c */ /* 0x000fe20003fc4270 */
[----:B------:R-:W-:Y:S01]  /*143d0*/  IMAD.MOV.U32 R37, RZ, RZ, R209 ;  /* 0x000000ffff257224 */ /* 0x000fe200078e00d1 */
[----:B------:R-:W-:Y:S01]  /*143e0*/  MOV R36, R210 ;  /* 0x000000d200247202 */ /* 0x000fe20000000f00 */
[----:B------:R-:W-:Y:S01]  /*143f0*/  BAR.SYNC.DEFER_BLOCKING 0x0 ;  /* 0x0000000000007b1d */ /* 0x000fe20000010000 */
[----:B------:R-:W-:Y:S01]  /*14400*/  HMMA.1688.F32.TF32 R112, R184, R122, R112 ;  /* 0x0000007ab870723c */ /* 0x000fe20000081070 */
[----:B------:R-:W-:Y:S01]  /*14410*/  IMAD.X R225, R225, 0x1, R0, P5 ;  /* 0x00000001e1e17824 */ /* 0x000fe200028e0600 */
[----:B------:R-:W-:-:S02]  /*14420*/  IADD3 R228, P5, R228, R198, RZ ;  /* 0x000000c6e4e47210 */ /* 0x000fc40007fbe0ff */
[----:B------:R-:W-:-:S04]  /*14430*/  SEL R38, RZ, 0x4, !P6 ;  /* 0x00000004ff267807 */ /* 0x000fc80007000000 */
[----:B------:R-:W-:Y:S01]  /*14440*/  HMMA.1688.F32.TF32 R128, R184, R138, R128 ;  /* 0x0000008ab880723c */ /* 0x000fe20000081080 */
[----:B------:R-:W-:Y:S01]  /*14450*/  SEL R38, R38, RZ, !P0 ;  /* 0x000000ff26267207 */ /* 0x000fe20004000000 */
[----:B------:R-:W-:-:S06]  /*14460*/  IMAD.X R227, R227, 0x1, R0, P5 ;  /* 0x00000001e3e37824 */ /* 0x000fcc00028e0600 */
[C---:B------:R-:W-:Y:S01]  /*14470*/  HMMA.1688.F32.TF32 R140, R184.reuse, R150, R140 ;  /* 0x00000096b88c723c */ /* 0x040fe2000008108c */
[----:B------:R-:W-:Y:S01]  /*14480*/  ISETP.GT.AND P5, PT, R2, 0x14, PT ;  /* 0x000000140200780c */ /* 0x000fe20003fa4270 */
[----:B------:R-:W-:Y:S01]  /*14490*/  @!PT LDS RZ, [RZ] ;  /* 0x00000000fffff984 */ /* 0x000fe20000000800 */
[----:B------:R-:W-:Y:S01]  /*144a0*/  @!PT LDS RZ, [RZ] ;  /* 0x00000000fffff984 */ /* 0x000fe20000000800 */
[----:B------:R-:W-:Y:S01]  /*144b0*/  @!PT LDS RZ, [RZ] ;  /* 0x00000000fffff984 */ /* 0x000fe20000000800 */
[----:B------:R1:W-:Y:S06]  /*144c0*/  LDGSTS.E [R3], [R36.64], P1 ;  /* 0x0000000024037fae */ /* 0x0003ec0008921848 */
[----:B------:R-:W-:Y:S08]  /*144d0*/  HMMA.1688.F32.TF32 R160, R184, R170, R160 ;  /* 0x000000aab8a0723c */ /* 0x000ff000000810a0 */
[----:B------:R-:W-:Y:S01]  /*144e0*/  HMMA.1688.F32.TF32 R68, R100, R74, R68 ;  /* 0x0000004a6444723c */ /* 0x000fe20000081044 */
[----:B-1----:R-:W-:-:S07]  /*144f0*/  IMAD.MOV.U32 R36, RZ, RZ, R212 ;  /* 0x000000ffff247224 */ /* 0x002fce00078e00d4 */
[----:B------:R-:W-:Y:S01]  /*14500*/  HMMA.1688.F32.TF32 R116, R100, R122, R116 ;  /* 0x0000007a6474723c */ /* 0x000fe20000081074 */
[----:B------:R-:W-:-:S05]  /*14510*/  IMAD.MOV.U32 R37, RZ, RZ, R211 ;  /* 0x000000ffff257224 */ /* 0x000fca00078e00d3 */
[----:B------:R1:W-:Y:S02]  /*14520*/  LDGSTS.E [R3+0x200], [R36.64], P1 ;  /* 0x0020000024037fae */ /* 0x0003e40008921848 */
[C---:B------:R-:W-:Y:S08]  /*14530*/  HMMA.1688.F32.TF32 R132, R100.reuse, R138, R132 ;  /* 0x0000008a6484723c */ /* 0x040ff00000081084 */
[C---:B------:R-:W-:Y:S08]  /*14540*/  HMMA.1688.F32.TF32 R144, R100.reuse, R150, R144 ;  /* 0x000000966490723c */ /* 0x040ff00000081090 */
[----:B------:R-:W-:Y:S08]  /*14550*/  HMMA.1688.F32.TF32 R156, R100, R170, R156 ;  /* 0x000000aa649c723c */ /* 0x000ff0000008109c */
[C---:B------:R-:W-:Y:S08]  /*14560*/  HMMA.1688.F32.TF32 R72, R40.reuse, R74, R88 ;  /* 0x0000004a2848723c */ /* 0x040ff00000081058 */
[C---:B------:R-:W-:Y:S08]  /*14570*/  HMMA.1688.F32.TF32 R92, R40.reuse, R86, R92 ;  /* 0x00000056285c723c */ /* 0x040ff0000008105c */
[C---:B------:R-:W-:Y:S08]  /*14580*/  HMMA.1688.F32.TF32 R120, R40.reuse, R122, R96 ;  /* 0x0000007a2878723c */ /* 0x040ff00000081060 */
[C---:B------:R-:W-:Y:S08]  /*14590*/  HMMA.1688.F32.TF32 R136, R40.reuse, R138, R56 ;  /* 0x0000008a2888723c */ /* 0x040ff00000081038 */
[C---:B------:R-:W-:Y:S08]  /*145a0*/  HMMA.1688.F32.TF32 R148, R40.reuse, R150, R52 ;  /* 0x000000962894723c */ /* 0x040ff00000081034 */
[----:B------:R-:W-:Y:S01]  /*145b0*/  HMMA.1688.F32.TF32 R168, R40, R170, R48 ;  /* 0x000000aa28a8723c */ /* 0x000fe20000081030 */
[----:B------:R-:W4:Y:S04]  /*145c0*/  LDL.LU R43, [R1+0x3f8] ;  /* 0x0003f800012b7983 */ /* 0x000f280000300800 */
[----:B------:R-:W4:Y:S04]  /*145d0*/  LDL.LU R41, [R1+0x3fc] ;  /* 0x0003fc0001297983 */ /* 0x000f280000300800 */
[----:B------:R-:W1:Y:S01]  /*145e0*/  S2R R191, SR_TID.X ;  /* 0x0000000000bf7919 */ /* 0x000e620000002100 */
[----:B------:R-:W-:Y:S01]  /*145f0*/  IADD3 R204, R204, 0x1, RZ ;  /* 0x00000001cccc7810 */ /* 0x000fe20007ffe0ff */
[-C--:B------:R-:W-:Y:S02]  /*14600*/  HMMA.1688.F32.TF32 R80, R184, R86.reuse, R80 ;  /* 0x00000056b850723c */ /* 0x080fe40000081050 */
[----:B------:R-:W4:Y:S04]  /*14610*/  LDL.LU R40, [R1+0x400] ;  /* 0x0004000001287983 */ /* 0x000f280000300800 */
[----:B------:R-:W4:Y:S01]  /*14620*/  LDL.LU R39, [R1+0x404] ;  /* 0x0004040001277983 */ /* 0x000f220000300800 */
[----:B------:R-:W-:Y:S01]  /*14630*/  ISETP.NE.U32.AND P1, PT, R38, RZ, PT ;  /* 0x000000ff2600720c */ /* 0x000fe20003f25070 */
[----:B------:R-:W-:Y:S01]  /*14640*/  HMMA.1688.F32.TF32 R104, R100, R86, R104 ;  /* 0x000000566468723c */ /* 0x000fe20000081068 */
[----:B------:R-:W-:Y:S01]  /*14650*/  SEL R38, RZ, 0x4, !P5 ;  /* 0x00000004ff267807 */ /* 0x000fe20006800000 */
[----:B------:R-:W4:Y:S01]  /*14660*/  LDL.LU R52, [R1+0x30] ;  /* 0x0000300001347983 */ /* 0x000f220000300800 */
[----:B------:R-:W-:-:S03]  /*14670*/  IADD3 R244, P5, R244, R198, RZ ;  /* 0x000000c6f4f47210 */ /* 0x000fc60007fbe0ff */
[----:B------:R-:W4:Y:S02]  /*14680*/  LDL.LU R42, [R1+0x38] ;  /* 0x00003800012a7983 */ /* 0x000f240000300800 */
[----:B------:R-:W-:Y:S01]  /*14690*/  IMAD.X R243, R243, 0x1, R0, P5 ;  /* 0x00000001f3f37824 */ /* 0x000fe200028e0600 */
[----:B---3--:R-:W-:-:S04]  /*146a0*/  IADD3 R46, P6, R46, R198, RZ ;  /* 0x000000c62e2e7210 */ /* 0x008fc80007fde0ff */
[----:B--2---:R-:W-:Y:S02]  /*146b0*/  IADD3.X R47, R47, R0, RZ, P6, !PT ;  /* 0x000000002f2f7210 */ /* 0x004fe400037fe4ff */
[----:B-----5:R-:W-:Y:S01]  /*146c0*/  IADD3 R44, P5, R44, R198, RZ ;  /* 0x000000c62c2c7210 */ /* 0x020fe20007fbe0ff */
[----:B------:R-:W-:Y:S03]  /*146d0*/  STL [R1+0x42c], R46 ;  /* 0x00042c2e01007387 */ /* 0x000fe60000100800 */
[----:B------:R-:W-:Y:S01]  /*146e0*/  IADD3.X R45, R45, R0, RZ, P5, !PT ;  /* 0x000000002d2d7210 */ /* 0x000fe20002ffe4ff */
[----:B------:R-:W-:Y:S04]  /*146f0*/  STL [R1+0x434], R44 ;  /* 0x0004342c01007387 */ /* 0x000fe80000100800 */
[----:B------:R2:W-:Y:S04]  /*14700*/  STL [R1+0x428], R47 ;  /* 0x0004282f01007387 */ /* 0x0005e80000100800 */
[----:B------:R3:W-:Y:S04]  /*14710*/  STL [R1+0x430], R45 ;  /* 0x0004302d01007387 */ /* 0x0007e80000100800 */
[----:B------:R-:W5:Y:S04]  /*14720*/  LDL.LU R53, [R1+0x2c] ;  /* 0x00002c0001357983 */ /* 0x000f680000300800 */
[----:B------:R-:W5:Y:S04]  /*14730*/  LDL.LU R51, [R1+0x34] ;  /* 0x0000340001337983 */ /* 0x000f680000300800 */
[----:B------:R-:W5:Y:S04]  /*14740*/  LDL.LU R50, [R1+0x6c] ;  /* 0x00006c0001327983 */ /* 0x000f680000300800 */
[----:B------:R-:W5:Y:S01]  /*14750*/  LDL.LU R49, [R1+0x70] ;  /* 0x0000700001317983 */ /* 0x000f620000300800 */
[----:B-1----:R-:W-:Y:S01]  /*14760*/  MOV R36, R226 ;  /* 0x000000e200247202 */ /* 0x002fe20000000f00 */
[----:B------:R-:W-:Y:S01]  /*14770*/  IMAD.MOV.U32 R37, RZ, RZ, R225 ;  /* 0x000000ffff257224 */ /* 0x000fe200078e00e1 */
[----:B------:R-:W-:Y:S01]  /*14780*/  ISETP.GT.AND P5, PT, R2, 0x1c, PT ;  /* 0x0000001c0200780c */ /* 0x000fe20003fa4270 */
[----:B------:R-:W5:Y:S04]  /*14790*/  LDL.LU R48, [R1+0x74] ;  /* 0x0000740001307983 */ /* 0x000f680000300800 */
[----:B------:R1:W-:Y:S02]  /*147a0*/  LDGSTS.E [R3+0x1000], [R36.64], P3 ;  /* 0x0100000024037fae */ /* 0x0003e40009921848 */
[----:B-1----:R-:W-:-:S02]  /*147b0*/  IMAD.MOV.U32 R36, RZ, RZ, R228 ;  /* 0x000000ffff247224 */ /* 0x002fc400078e00e4 */
[----:B------:R-:W-:-:S05]  /*147c0*/  IMAD.MOV.U32 R37, RZ, RZ, R227 ;  /* 0x000000ffff257224 */ /* 0x000fca00078e00e3 */
[----:B------:R1:W-:Y:S01]  /*147d0*/  LDGSTS.E [R3+0x1200], [R36.64], P3 ;  /* 0x0120000024037fae */ /* 0x0003e20009921848 */
[----:B------:R-:W-:-:S05]  /*147e0*/  IADD3 R242, P3, R242, R198, RZ ;  /* 0x000000c6f2f27210 */ /* 0x000fca0007f7e0ff */
[----:B------:R-:W-:Y:S02]  /*147f0*/  IMAD.X R241, R241, 0x1, R0, P3 ;  /* 0x00000001f1f17824 */ /* 0x000fe400018e0600 */
[----:B-1----:R-:W-:Y:S02]  /*14800*/  IMAD.MOV.U32 R36, RZ, RZ, R242 ;  /* 0x000000ffff247224 */ /* 0x002fe400078e00f2 */
[----:B------:R-:W-:-:S05]  /*14810*/  IMAD.MOV.U32 R37, RZ, RZ, R241 ;  /* 0x000000ffff257224 */ /* 0x000fca00078e00f1 */
[----:B------:R1:W-:Y:S02]  /*14820*/  LDGSTS.E [R3+0x2000], [R36.64], P2 ;  /* 0x0200000024037fae */ /* 0x0003e40009121848 */
[----:B-1----:R-:W-:Y:S02]  /*14830*/  IMAD.MOV.U32 R36, RZ, RZ, R244 ;  /* 0x000000ffff247224 */ /* 0x002fe400078e00f4 */
[----:B------:R-:W-:-:S05]  /*14840*/  IMAD.MOV.U32 R37, RZ, RZ, R243 ;  /* 0x000000ffff257224 */ /* 0x000fca00078e00f3 */
[----:B------:R1:W-:Y:S01]  /*14850*/  LDGSTS.E [R3+0x2200], [R36.64], P2 ;  /* 0x0220000024037fae */ /* 0x0003e20009121848 */
[----:B------:R-:W-:Y:S01]  /*14860*/  ISETP.GT.AND P2, PT, R2, 0x18, PT ;  /* 0x000000180200780c */ /* 0x000fe20003f44270 */
[----:B-1----:R-:W-:Y:S02]  /*14870*/  IMAD.MOV.U32 R36, RZ, RZ, R46 ;  /* 0x000000ffff247224 */ /* 0x002fe400078e002e */
[----:B------:R-:W-:Y:S02]  /*14880*/  IMAD.MOV.U32 R37, RZ, RZ, R47 ;  /* 0x000000ffff257224 */ /* 0x000fe400078e002f */
[----:B--2---:R-:W2:Y:S04]  /*14890*/  LDL.LU R47, [R1+0x78] ;  /* 0x00007800012f7983 */ /* 0x004ea80000300800 */
[----:B------:R1:W-:Y:S01]  /*148a0*/  LDGSTS.E [R3+0x3000], [R36.64], P4 ;  /* 0x0300000024037fae */ /* 0x0003e2000a121848 */
[----:B------:R-:W-:Y:S01]  /*148b0*/  SEL R38, R38, RZ, !P0 ;  /* 0x000000ff26267207 */ /* 0x000fe20004000000 */
[----:B-1----:R-:W-:-:S02]  /*148c0*/  IMAD.MOV.U32 R36, RZ, RZ, R44 ;  /* 0x000000ffff247224 */ /* 0x002fc400078e002c */
[----:B------:R-:W-:-:S05]  /*148d0*/  IMAD.MOV.U32 R37, RZ, RZ, R45 ;  /* 0x000000ffff257224 */ /* 0x000fca00078e002d */
[----:B------:R1:W-:Y:S01]  /*148e0*/  LDGSTS.E [R3+0x3200], [R36.64], P4 ;  /* 0x0320000024037fae */ /* 0x0003e2000a121848 */
[----:B------:R-:W-:Y:S02]  /*148f0*/  ISETP.GT.AND P6, PT, R2, 0x20, PT ;  /* 0x000000200200780c */ /* 0x000fe40003fc4270 */
[----:B------:R-:W-:Y:S02]  /*14900*/  ISETP.NE.U32.AND P3, PT, R38, RZ, PT ;  /* 0x000000ff2600720c */ /* 0x000fe40003f65070 */
[----:B-1----:R-:W-:Y:S02]  /*14910*/  SEL R37, RZ, 0x4, !P2 ;  /* 0x00000004ff257807 */ /* 0x002fe40005000000 */
[----:B------:R-:W-:Y:S02]  /*14920*/  SEL R36, RZ, 0x4, !P5 ;  /* 0x00000004ff247807 */ /* 0x000fe40006800000 */
[----:B------:R-:W-:Y:S02]  /*14930*/  SEL R37, R37, RZ, !P0 ;  /* 0x000000ff25257207 */ /* 0x000fe40004000000 */
[----:B------:R-:W-:-:S02]  /*14940*/  SEL R36, R36, RZ, !P0 ;  /* 0x000000ff24247207 */ /* 0x000fc40004000000 */
[----:B------:R-:W-:Y:S02]  /*14950*/  ISETP.NE.U32.AND P4, PT, R37, RZ, PT ;  /* 0x000000ff2500720c */ /* 0x000fe40003f85070 */
[----:B------:R-:W-:Y:S02]  /*14960*/  SEL R38, RZ, 0x4, !P6 ;  /* 0x00000004ff267807 */ /* 0x000fe40007000000 */
[----:B----4-:R-:W-:-:S04]  /*14970*/  IADD3 R41, P2, R41, R198, RZ ;  /* 0x000000c629297210 */ /* 0x010fc80007f5e0ff */
[----:B------:R-:W-:Y:S01]  /*14980*/  IADD3.X R43, R43, R0, RZ, P2, !PT ;  /* 0x000000002b2b7210 */ /* 0x000fe200017fe4ff */
[----:B------:R-:W-:Y:S01]  /*14990*/  STL [R1+0x3fc], R41 ;  /* 0x0003fc2901007387 */ /* 0x000fe20000100800 */
[----:B------:R-:W-:Y:S02]  /*149a0*/  ISETP.NE.U32.AND P2, PT, R36, RZ, PT ;  /* 0x000000ff2400720c */ /* 0x000fe40003f45070 */
[-C--:B------:R-:W-:Y:S01]  /*149b0*/  IADD3 R39, P5, R39, R198.reuse, RZ ;  /* 0x000000c627277210 */ /* 0x080fe20007fbe0ff */
[----:B------:R-:W-:Y:S02]  /*149c0*/  IMAD.MOV.U32 R36, RZ, RZ, R41 ;  /* 0x000000ffff247224 */ /* 0x000fe400078e0029 */
[----:B------:R-:W-:Y:S02]  /*149d0*/  IMAD.MOV.U32 R37, RZ, RZ, R43 ;  /* 0x000000ffff257224 */ /* 0x000fe400078e002b */
[----:B------:R-:W-:Y:S01]  /*149e0*/  IMAD.X R40, R40, 0x1, R0, P5 ;  /* 0x0000000128287824 */ /* 0x000fe200028e0600 */
[-C--:B------:R-:W-:Y:S01]  /*149f0*/  IADD3 R52, P5, R52, R198.reuse, RZ ;  /* 0x000000c634347210 */ /* 0x080fe20007fbe0ff */
[----:B------:R1:W-:Y:S01]  /*14a00*/  STL [R1+0x404], R39 ;  /* 0x0004042701007387 */ /* 0x0003e20000100800 */
[----:B------:R-:W-:-:S03]  /*14a10*/  IADD3 R42, P6, R42, R198, RZ ;  /* 0x000000c62a2a7210 */ /* 0x000fc60007fde0ff */
[----:B------:R4:W-:Y:S04]  /*14a20*/  STL [R1+0x3f8], R43 ;  /* 0x0003f82b01007387 */ /* 0x0009e80000100800 */
[----:B------:R1:W-:Y:S04]  /*14a30*/  STL [R1+0x400], R40 ;  /* 0x0004002801007387 */ /* 0x0003e80000100800 */
[----:B------:R-:W-:Y:S04]  /*14a40*/  STL [R1+0x30], R52 ;  /* 0x0000303401007387 */ /* 0x000fe80000100800 */
[----:B------:R1:W-:Y:S04]  /*14a50*/  LDGSTS.E [R3+0x4000], [R36.64], P1 ;  /* 0x0400000024037fae */ /* 0x0003e80008921848 */
[----:B---3--:R-:W3:Y:S04]  /*14a60*/  LDL.LU R45, [R1+0xac] ;  /* 0x0000ac00012d7983 */ /* 0x008ee80000300800 */
[----:B------:R4:W-:Y:S01]  /*14a70*/  STL [R1+0x38], R42 ;  /* 0x0000382a01007387 */ /* 0x0009e20000100800 */
[----:B-1----:R-:W-:-:S03]  /*14a80*/  IMAD.MOV.U32 R36, RZ, RZ, R39 ;  /* 0x000000ffff247224 */ /* 0x002fc600078e0027 */
[----:B------:R-:W3:Y:S04]  /*14a90*/  LDL.LU R39, [R1+0xb0] ;  /* 0x0000b00001277983 */ /* 0x000ee80000300800 */
[----:B------:R-:W3:Y:S04]  /*14aa0*/  LDL.LU R46, [R1+0xb4] ;  /* 0x0000b400012e7983 */ /* 0x000ee80000300800 */
[----:B------:R-:W3:Y:S01]  /*14ab0*/  LDL.LU R44, [R1+0xb8] ;  /* 0x0000b800012c7983 */ /* 0x000ee20000300800 */
[----:B------:R-:W-:-:S03]  /*14ac0*/  MOV R37, R40 ;  /* 0x0000002800257202 */ /* 0x000fc60000000f00 */
[----:B----4-:R-:W4:Y:S04]  /*14ad0*/  LDL.LU R43, [R1+0xec] ;  /* 0x0000ec00012b7983 */ /* 0x010f280000300800 */
[----:B------:R-:W4:Y:S01]  /*14ae0*/  LDL.LU R41, [R1+0xf0] ;  /* 0x0000f00001297983 */ /* 0x000f220000300800 */
[----:B-----5:R-:W-:-:S03]  /*14af0*/  IMAD.X R53, R53, 0x1, R0, P5 ;  /* 0x0000000135357824 */ /* 0x020fc600028e0600 */
[----:B------:R-:W5:Y:S01]  /*14b00*/  LDL.LU R40, [R1+0xf8] ;  /* 0x0000f80001287983 */ /* 0x000f620000300800 */
[----:B------:R-:W-:-:S03]  /*14b10*/  IMAD.X R51, R51, 0x1, R0, P6 ;  /* 0x0000000133337824 */ /* 0x000fc600030e0600 */
[----:B------:R1:W-:Y:S04]  /*14b20*/  LDGSTS.E [R3+0x4200], [R36.64], P1 ;  /* 0x0420000024037fae */ /* 0x0003e80008921848 */
[----:B------:R-:W-:Y:S01]  /*14b30*/  STL [R1+0x2c], R53 ;  /* 0x00002c3501007387 */ /* 0x000fe20000100800 */
[----:B------:R-:W-:Y:S01]  /*14b40*/  IADD3 R49, P6, R49, R198, RZ ;  /* 0x000000c631317210 */ /* 0x000fe20007fde0ff */
[----:B-1----:R-:W-:Y:S02]  /*14b50*/  IMAD.MOV.U32 R36, RZ, RZ, R52 ;  /* 0x000000ffff247224 */ /* 0x002fe400078e0034 */
[----:B------:R-:W-:Y:S01]  /*14b60*/  IMAD.MOV.U32 R37, RZ, RZ, R53 ;  /* 0x000000ffff257224 */ /* 0x000fe200078e0035 */
[----:B------:R-:W-:Y:S04]  /*14b70*/  STL [R1+0x34], R51 ;  /* 0x0000343301007387 */ /* 0x000fe80000100800 */
[----:B------:R1:W-:Y:S04]  /*14b80*/  LDGSTS.E [R3+0x5000], [R36.64], P3 ;  /* 0x0500000024037fae */ /* 0x0003e80009921848 */
[----:B------:R-:W-:Y:S01]  /*14b90*/  STL [R1+0x70], R49 ;  /* 0x0000703101007387 */ /* 0x000fe20000100800 */
[----:B-1----:R-:W-:-:S03]  /*14ba0*/  IMAD.MOV.U32 R36, RZ, RZ, R42 ;  /* 0x000000ffff247224 */ /* 0x002fc600078e002a */
[----:B------:R-:W5:Y:S01]  /*14bb0*/  LDL.LU R42, [R1+0xf4] ;  /* 0x0000f400012a7983 */ /* 0x000f620000300800 */
[----:B------:R-:W-:Y:S02]  /*14bc0*/  SEL R38, R38, RZ, !P0 ;  /* 0x000000ff26267207 */ /* 0x000fe40004000000 */
[----:B------:R-:W-:Y:S01]  /*14bd0*/  ISETP.GT.AND P1, PT, R2, 0x24, PT ;  /* 0x000000240200780c */ /* 0x000fe20003f24270 */
[----:B------:R-:W-:Y:S01]  /*14be0*/  IMAD.MOV.U32 R37, RZ, RZ, R51 ;  /* 0x000000ffff257224 */ /* 0x000fe200078e0033 */
[----:B------:R-:W-:Y:S02]  /*14bf0*/  ISETP.NE.U32.AND P5, PT, R38, RZ, PT ;  /* 0x000000ff2600720c */ /* 0x000fe40003fa5070 */
[----:B------:R-:W-:Y:S02]  /*14c00*/  SEL R38, RZ, 0x4, !P1 ;  /* 0x00000004ff267807 */ /* 0x000fe40004800000 */
[----:B------:R-:W-:Y:S01]  /*14c10*/  IADD3.X R50, R50, R0, RZ, P6, !PT ;  /* 0x0000000032327210 */ /* 0x000fe200037fe4ff */
[----:B------:R1:W-:Y:S01]  /*14c20*/  LDGSTS.E [R3+0x5200], [R36.64], P3 ;  /* 0x0520000024037fae */ /* 0x0003e20009921848 */
[----:B------:R-:W-:Y:S01]  /*14c30*/  SEL R38, R38, RZ, !P0 ;  /* 0x000000ff26267207 */ /* 0x000fe20004000000 */
[----:B-1----:R-:W-:Y:S01]  /*14c40*/  IMAD.MOV.U32 R36, RZ, RZ, R49 ;  /* 0x000000ffff247224 */ /* 0x002fe200078e0031 */
[----:B------:R-:W-:-:S05]  /*14c50*/  MOV R37, R50 ;  /* 0x0000003200257202 */ /* 0x000fca0000000f00 */
[----:B------:R1:W-:Y:S01]  /*14c60*/  LDGSTS.E [R3+0x6000], [R36.64], P4 ;  /* 0x0600000024037fae */ /* 0x0003e2000a121848 */
[----:B------:R-:W-:-:S03]  /*14c70*/  ISETP.GT.AND P3, PT, R2, 0x28, PT ;  /* 0x000000280200780c */ /* 0x000fc60003f64270 */
[----:B------:R1:W-:Y:S01]  /*14c80*/  STL [R1+0x6c], R50 ;  /* 0x00006c3201007387 */ /* 0x0003e20000100800 */
[----:B--2---:R-:W-:-:S05]  /*14c90*/  IADD3 R47, P1, R47, R198, RZ ;  /* 0x000000c62f2f7210 */ /* 0x004fca0007f3e0ff */
[----:B------:R-:W-:Y:S02]  /*14ca0*/  IMAD.X R48, R48, 0x1, R0, P1 ;  /* 0x0000000130307824 */ /* 0x000fe400008e0600 */
[----:B-1----:R-:W-:Y:S02]  /*14cb0*/  IMAD.MOV.U32 R36, RZ, RZ, R47 ;  /* 0x000000ffff247224 */ /* 0x002fe400078e002f */
[----:B------:R-:W-:Y:S01]  /*14cc0*/  IMAD.MOV.U32 R37, RZ, RZ, R48 ;  /* 0x000000ffff257224 */ /* 0x000fe200078e0030 */
[----:B------:R-:W-:-:S04]  /*14cd0*/  ISETP.NE.U32.AND P1, PT, R38, RZ, PT ;  /* 0x000000ff2600720c */ /* 0x000fc80003f25070 */
[----:B------:R1:W-:Y:S01]  /*14ce0*/  LDGSTS.E [R3+0x6200], [R36.64], P4 ;  /* 0x0620000024037fae */ /* 0x0003e2000a121848 */
[----:B------:R-:W-:-:S03]  /*14cf0*/  SEL R38, RZ, 0x4, !P3 ;  /* 0x00000004ff267807 */ /* 0x000fc60005800000 */
[----:B------:R2:W-:Y:S04]  /*14d00*/  STL [R1+0x78], R47 ;  /* 0x0000782f01007387 */ /* 0x0005e80000100800 */
[----:B------:R1:W-:Y:S04]  /*14d10*/  STL [R1+0x74], R48 ;  /* 0x0000743001007387 */ /* 0x0003e80000100800 */
[----:B------:R-:W5:Y:S04]  /*14d20*/  LDL.LU R50, [R1+0x12c] ;  /* 0x00012c0001327983 */ /* 0x000f680000300800 */
[----:B------:R-:W5:Y:S04]  /*14d30*/  LDL.LU R49, [R1+0x130] ;  /* 0x0001300001317983 */ /* 0x000f680000300800 */
[----:B--2---:R-:W5:Y:S01]  /*14d40*/  LDL.LU R47, [R1+0x138] ;  /* 0x00013800012f7983 */ /* 0x004f620000300800 */
[----:B---3--:R-:W-:-:S05]  /*14d50*/  IADD3 R39, P4, R39, R198, RZ ;  /* 0x000000c627277210 */ /* 0x008fca0007f9e0ff */
[--C-:B------:R-:W-:Y:S01]  /*14d60*/  IMAD.X R45, R45, 0x1, R0.reuse, P4 ;  /* 0x000000012d2d7824 */ /* 0x100fe200020e0600 */
[-C--:B------:R-:W-:Y:S01]  /*14d70*/  IADD3 R44, P3, R44, R198.reuse, RZ ;  /* 0x000000c62c2c7210 */ /* 0x080fe20007f7e0ff */
[----:B------:R3:W-:Y:S01]  /*14d80*/  STL [R1+0xb0], R39 ;  /* 0x0000b02701007387 */ /* 0x0007e20000100800 */
[----:B-1----:R-:W-:Y:S02]  /*14d90*/  IMAD.MOV.U32 R36, RZ, RZ, R39 ;  /* 0x000000ffff247224 */ /* 0x002fe400078e0027 */
[----:B------:R-:W-:Y:S02]  /*14da0*/  IMAD.MOV.U32 R37, RZ, RZ, R45 ;  /* 0x000000ffff257224 */ /* 0x000fe400078e002d */
[----:B------:R-:W-:Y:S01]  /*14db0*/  IMAD.X R46, R46, 0x1, R0, P3 ;  /* 0x000000012e2e7824 */ /* 0x000fe200018e0600 */
[-C--:B----4-:R-:W-:Y:S01]  /*14dc0*/  IADD3 R41, P6, R41, R198.reuse, RZ ;  /* 0x000000c629297210 */ /* 0x090fe20007fde0ff */
[----:B------:R-:W-:Y:S01]  /*14dd0*/  STL [R1+0xb8], R44 ;  /* 0x0000b82c01007387 */ /* 0x000fe20000100800 */
[----:B-----5:R-:W-:-:S03]  /*14de0*/  IADD3 R40, P3, R40, R198, RZ ;  /* 0x000000c628287210 */ /* 0x020fc60007f7e0ff */
[----:B------:R1:W-:Y:S01]  /*14df0*/  STL [R1+0xac], R45 ;  /* 0x0000ac2d01007387 */ /* 0x0003e20000100800 */
[----:B------:R-:W-:-:S03]  /*14e00*/  IADD3.X R43, R43, R0, RZ, P6, !PT ;  /* 0x000000002b2b7210 */ /* 0x000fc600037fe4ff */
[----:B------:R4:W-:Y:S04]  /*14e10*/  STL [R1+0xf0], R41 ;  /* 0x0000f02901007387 */ /* 0x0009e80000100800 */
[----:B------:R5:W-:Y:S04]  /*14e20*/  STL [R1+0xb4], R46 ;  /* 0x0000b42e01007387 */ /* 0x000be80000100800 */
[----:B------:R-:W2:Y:S04]  /*14e30*/  LDL.LU R48, [R1+0x134] ;  /* 0x0001340001307983 */ /* 0x000ea80000300800 */
[----:B------:R1:W-:Y:S04]  /*14e40*/  LDGSTS.E [R3+0x7000], [R36.64], P2 ;  /* 0x0700000024037fae */ /* 0x0003e80009121848 */
[----:B------:R-:W-:Y:S04]  /*14e50*/  STL [R1+0xf8], R40 ;  /* 0x0000f82801007387 */ /* 0x000fe80000100800 */
[----:B------:R4:W-:Y:S01]  /*14e60*/  STL [R1+0xec], R43 ;  /* 0x0000ec2b01007387 */ /* 0x0009e20000100800 */
[----:B-1----:R-:W-:-:S03]  /*14e70*/  IMAD.MOV.U32 R36, RZ, RZ, R44 ;  /* 0x000000ffff247224 */ /* 0x002fc600078e002c */
[----:B---3--:R-:W3:Y:S01]  /*14e80*/  LDL.LU R39, [R1+0x170] ;  /* 0x0001700001277983 */ /* 0x008ee20000300800 */
[----:B------:R-:W-:-:S03]  /*14e90*/  IMAD.MOV.U32 R37, RZ, RZ, R46 ;  /* 0x000000ffff257224 */ /* 0x000fc600078e002e */
[----:B------:R-:W3:Y:S01]  /*14ea0*/  LDL.LU R45, [R1+0x178] ;  /* 0x00017800012d7983 */ /* 0x000ee20000300800 */
[----:B------:R-:W-:-:S03]  /*14eb0*/  IADD3.X R42, R42, R0, RZ, P3, !PT ;  /* 0x000000002a2a7210 */ /* 0x000fc60001ffe4ff */
[----:B------:R1:W-:Y:S02]  /*14ec0*/  LDGSTS.E [R3+0x7200], [R36.64], P2 ;  /* 0x0720000024037fae */ /* 0x0003e40009121848 */
[----:B-1----:R-:W-:Y:S02]  /*14ed0*/  IMAD.MOV.U32 R36, RZ, RZ, R41 ;  /* 0x000000ffff247224 */ /* 0x002fe400078e0029 */
[----:B----4-:R-:W4:Y:S01]  /*14ee0*/  LDL.LU R41, [R1+0x16c] ;  /* 0x00016c0001297983 */ /* 0x010f220000300800 */
[----:B------:R-:W-:-:S03]  /*14ef0*/  IMAD.MOV.U32 R37, RZ, RZ, R43 ;  /* 0x000000ffff257224 */ /* 0x000fc600078e002b */
[----:B-----5:R-:W5:Y:S04]  /*14f00*/  LDL.LU R46, [R1+0x174] ;  /* 0x00017400012e7983 */ /* 0x020f680000300800 */
[----:B------:R1:W-:Y:S04]  /*14f10*/  STL [R1+0xf4], R42 ;  /* 0x0000f42a01007387 */ /* 0x0003e80000100800 */
[----:B------:R-:W5:Y:S04]  /*14f20*/  LDL.LU R43, [R1+0x1b0] ;  /* 0x0001b000012b7983 */ /* 0x000f680000300800 */
[----:B------:R-:W5:Y:S01]  /*14f30*/  LDL.LU R44, [R1+0x1ac] ;  /* 0x0001ac00012c7983 */ /* 0x000f620000300800 */
[----:B------:R-:W-:-:S03]  /*14f40*/  ISETP.GT.AND P2, PT, R2, 0x2c, PT ;  /* 0x0000002c0200780c */ /* 0x000fc60003f44270 */
[----:B------:R1:W-:Y:S01]  /*14f50*/  LDGSTS.E [R3+0x8000], [R36.64], P5 ;  /* 0x0800000024037fae */ /* 0x0003e2000a921848 */
[----:B------:R-:W-:Y:S01]  /*14f60*/  ISETP.GT.AND P3, PT, R2, 0x30, PT ;  /* 0x000000300200780c */ /* 0x000fe20003f64270 */
[----:B-1----:R-:W-:Y:S02]  /*14f70*/  IMAD.MOV.U32 R36, RZ, RZ, R40 ;  /* 0x000000ffff247224 */ /* 0x002fe400078e0028 */
[----:B------:R-:W-:Y:S02]  /*14f80*/  IMAD.MOV.U32 R37, RZ, RZ, R42 ;  /* 0x000000ffff257224 */ /* 0x000fe400078e002a */
[----:B------:R-:W5:Y:S04]  /*14f90*/  LDL.LU R42, [R1+0x1b4] ;  /* 0x0001b400012a7983 */ /* 0x000f680000300800 */
[----:B------:R-:W5:Y:S04]  /*14fa0*/  LDL.LU R40, [R1+0x1b8] ;  /* 0x0001b80001287983 */ /* 0x000f680000300800 */
[----:B------:R1:W-:Y:S01]  /*14fb0*/  LDGSTS.E [R3+0x8200], [R36.64], P5 ;  /* 0x0820000024037fae */ /* 0x0003e2000a921848 */
[----:B------:R-:W-:-:S02]  /*14fc0*/  SEL R38, R38, RZ, !P0 ;  /* 0x000000ff26267207 */ /* 0x000fc40004000000 */
[----:B------:R-:W-:Y:S02]  /*14fd0*/  ISETP.GT.AND P6, PT, R2, 0x34, PT ;  /* 0x000000340200780c */ /* 0x000fe40003fc4270 */
[----:B-1----:R-:W-:Y:S02]  /*14fe0*/  SEL R37, RZ, 0x4, !P2 ;  /* 0x00000004ff257807 */ /* 0x002fe40005000000 */
[----:B------:R-:W-:Y:S02]  /*14ff0*/  SEL R36, RZ, 0x4, !P3 ;  /* 0x00000004ff247807 */ /* 0x000fe40005800000 */
[----:B------:R-:W-:Y:S02]  /*15000*/  SEL R37, R37, RZ, !P0 ;  /* 0x000000ff25257207 */ /* 0x000fe40004000000 */
[----:B------:R-:W-:Y:S02]  /*15010*/  SEL R36, R36, RZ, !P0 ;  /* 0x000000ff24247207 */ /* 0x000fe40004000000 */
[----:B------:R-:W-:-:S02]  /*15020*/  IADD3 R49, P2, R49, R198, RZ ;  /* 0x000000c631317210 */ /* 0x000fc40007f5e0ff */
[----:B------:R-:W-:Y:S02]  /*15030*/  IADD3 R47, P3, R47, R198, RZ ;  /* 0x000000c62f2f7210 */ /* 0x000fe40007f7e0ff */
[----:B------:R-:W-:Y:S02]  /*15040*/  IADD3.X R50, R50, R0, RZ, P2, !PT ;  /* 0x0000000032327210 */ /* 0x000fe400017fe4ff */
[----:B------:R-:W-:Y:S02]  /*15050*/  ISETP.NE.U32.AND P4, PT, R38, RZ, PT ;  /* 0x000000ff2600720c */ /* 0x000fe40003f85070 */
[----:B------:R-:W-:Y:S01]  /*15060*/  ISETP.NE.U32.AND P5, PT, R37, RZ, PT ;  /* 0x000000ff2500720c */ /* 0x000fe20003fa5070 */
[----:B------:R-:W-:Y:S01]  /*15070*/  IMAD.MOV.U32 R37, RZ, RZ, R50 ;  /* 0x000000ffff257224 */ /* 0x000fe200078e0032 */
[----:B------:R-:W-:Y:S01]  /*15080*/  ISETP.NE.U32.AND P2, PT, R36, RZ, PT ;  /* 0x000000ff2400720c */ /* 0x000fe20003f45070 */
[----:B------:R-:W-:Y:S01]  /*15090*/  IMAD.MOV.U32 R36, RZ, RZ, R49 ;  /* 0x000000ffff247224 */ /* 0x000fe200078e0031 */
[----:B------:R-:W-:Y:S01]  /*150a0*/  SEL R38, RZ, 0x4, !P6 ;  /* 0x00000004ff267807 */ /* 0x000fe20007000000 */
[----:B------:R-:W-:Y:S04]  /*150b0*/  STL [R1+0x130], R49 ;  /* 0x0001303101007387 */ /* 0x000fe80000100800 */
[----:B------:R-:W-:Y:S04]  /*150c0*/  STL [R1+0x138], R47 ;  /* 0x0001382f01007387 */ /* 0x000fe80000100800 */
[----:B------:R1:W-:Y:S04]  /*150d0*/  LDGSTS.E [R3+0x9000], [R36.64], P1 ;  /* 0x0900000024037fae */ /* 0x0003e80008921848 */
[----:B------:R-:W-:Y:S01]  /*150e0*/  STL [R1+0x12c], R50 ;  /* 0x00012c3201007387 */ /* 0x000fe20000100800 */
[----:B-1----:R-:W-:-:S02]  /*150f0*/  IMAD.MOV.U32 R36, RZ, RZ, R47 ;  /* 0x000000ffff247224 */ /* 0x002fc400078e002f */
[----:B--2---:R-:W-:-:S05]  /*15100*/  IMAD.X R48, R48, 0x1, R0, P3 ;  /* 0x0000000130307824 */ /* 0x004fca00018e0600 */
[----:B------:R-:W-:Y:S01]  /*15110*/  MOV R37, R48 ;  /* 0x0000003000257202 */ /* 0x000fe20000000f00 */
[----:B------:R-:W-:Y:S04]  /*15120*/  STL [R1+0x134], R48 ;  /* 0x0001343001007387 */ /* 0x000fe80000100800 */
[----:B------:R1:W-:Y:S01]  /*15130*/  LDGSTS.E [R3+0x9200], [R36.64], P1 ;  /* 0x0920000024037fae */ /* 0x0003e20008921848 */
[-C--:B---3--:R-:W-:Y:S02]  /*15140*/  IADD3 R39, P3, R39, R198.reuse, RZ ;  /* 0x000000c627277210 */ /* 0x088fe40007f7e0ff */
[----:B------:R-:W-:-:S03]  /*15150*/  IADD3 R45, P6, R45, R198, RZ ;  /* 0x000000c62d2d7210 */ /* 0x000fc60007fde0ff */
[----:B------:R-:W-:Y:S04]  /*15160*/  STL [R1+0x170], R39 ;  /* 0x0001702701007387 */ /* 0x000fe80000100800 */
[----:B------:R-:W-:Y:S01]  /*15170*/  STL [R1+0x178], R45 ;  /* 0x0001782d01007387 */ /* 0x000fe20000100800 */
[--C-:B----4-:R-:W-:Y:S02]  /*15180*/  IMAD.X R41, R41, 0x1, R0.reuse, P3 ;  /* 0x0000000129297824 */ /* 0x110fe400018e0600 */
[----:B-----5:R-:W-:-:S03]  /*15190*/  IMAD.X R46, R46, 0x1, R0, P6 ;  /* 0x000000012e2e7824 */ /* 0x020fc600030e0600 */
[----:B------:R2:W-:Y:S01]  /*151a0*/  STL [R1+0x16c], R41 ;  /* 0x00016c2901007387 */ /* 0x0005e20000100800 */
[----:B-1----:R-:W-:-:S03]  /*151b0*/  IMAD.MOV.U32 R37, RZ, RZ, R41 ;  /* 0x000000ffff257224 */ /* 0x002fc600078e0029 */
[----:B------:R1:W-:Y:S01]  /*151c0*/  STL [R1+0x174], R46 ;  /* 0x0001742e01007387 */ /* 0x0003e20000100800 */
[----:B------:R-:W-:-:S03]  /*151d0*/  IADD3 R43, P6, R43, R198, RZ ;  /* 0x000000c62b2b7210 */ /* 0x000fc60007fde0ff */
[----:B------:R-:W3:Y:S04]  /*151e0*/  LDL.LU R53, [R1+0x1ec] ;  /* 0x0001ec0001357983 */ /* 0x000ee80000300800 */
[----:B--2---:R-:W2:Y:S01]  /*151f0*/  LDL.LU R41, [R1+0x1f0] ;  /* 0x0001f00001297983 */ /* 0x004ea20000300800 */
[----:B------:R-:W-:-:S03]  /*15200*/  IADD3.X R44, R44, R0, RZ, P6, !PT ;  /* 0x000000002c2c7210 */ /* 0x000fc600037fe4ff */
[----:B------:R-:W-:Y:S01]  /*15210*/  STL [R1+0x1b0], R43 ;  /* 0x0001b02b01007387 */ /* 0x000fe20000100800 */
[----:B------:R-:W-:-:S03]  /*15220*/  IMAD.MOV.U32 R36, RZ, RZ, R39 ;  /* 0x000000ffff247224 */ /* 0x000fc600078e0027 */
[----:B------:R-:W4:Y:S04]  /*15230*/  LDL.LU R51, [R1+0x1f8] ;  /* 0x0001f80001337983 */ /* 0x000f280000300800 */
[----:B------:R-:W5:Y:S04]  /*15240*/  LDL.LU R49, [R1+0x230] ;  /* 0x0002300001317983 */ /* 0x000f680000300800 */
[----:B------:R-:W5:Y:S04]  /*15250*/  LDL.LU R39, [R1+0x238] ;  /* 0x0002380001277983 */ /* 0x000f680000300800 */
[----:B------:R-:W5:Y:S04]  /*15260*/  LDL.LU R52, [R1+0x1f4] ;  /* 0x0001f40001347983 */ /* 0x000f680000300800 */
[----:B------:R1:W-:Y:S04]  /*15270*/  STL [R1+0x1ac], R44 ;  /* 0x0001ac2c01007387 */ /* 0x0003e80000100800 */
[----:B------:R-:W5:Y:S01]  /*15280*/  LDL.LU R50, [R1+0x22c] ;  /* 0x00022c0001327983 */ /* 0x000f620000300800 */
[----:B------:R-:W-:-:S02]  /*15290*/  SEL R38, R38, RZ, !P0 ;  /* 0x000000ff26267207 */ /* 0x000fc40004000000 */
[----:B------:R-:W-:Y:S01]  /*152a0*/  ISETP.GT.AND P1, PT, R2, 0x38, PT ;  /* 0x000000380200780c */ /* 0x000fe20003f24270 */
[----:B------:R1:W-:Y:S01]  /*152b0*/  LDGSTS.E [R3+0xa000], [R36.64], P4 ;  /* 0x0a00000024037fae */ /* 0x0003e2000a121848 */
[----:B------:R-:W-:Y:S02]  /*152c0*/  ISETP.NE.U32.AND P3, PT, R38, RZ, PT ;  /* 0x000000ff2600720c */ /* 0x000fe40003f65070 */
[----:B------:R-:W-:Y:S02]  /*152d0*/  SEL R38, RZ, 0x4, !P1 ;  /* 0x00000004ff267807 */ /* 0x000fe40004800000 */
[----:B------:R-:W-:-:S05]  /*152e0*/  IADD3 R40, P1, R40, R198, RZ ;  /* 0x000000c628287210 */ /* 0x000fca0007f3e0ff */
[----:B------:R-:W-:Y:S01]  /*152f0*/  STL [R1+0x1b8], R40 ;  /* 0x0001b82801007387 */ /* 0x000fe20000100800 */
[----:B-1----:R-:W-:-:S03]  /*15300*/  IMAD.MOV.U32 R36, RZ, RZ, R45 ;  /* 0x000000ffff247224 */ /* 0x002fc600078e002d */
[----:B------:R-:W5:Y:S01]  /*15310*/  LDL.LU R48, [R1+0x234] ;  /* 0x0002340001307983 */ /* 0x000f620000300800 */
[----:B------:R-:W-:Y:S02]  /*15320*/  IMAD.MOV.U32 R37, RZ, RZ, R46 ;  /* 0x000000ffff257224 */ /* 0x000fe400078e002e */
[----:B------:R-:W-:-:S03]  /*15330*/  IMAD.X R42, R42, 0x1, R0, P1 ;  /* 0x000000012a2a7824 */ /* 0x000fc600008e0600 */
[----:B------:R1:W-:Y:S04]  /*15340*/  LDGSTS.E [R3+0xa200], [R36.64], P4 ;  /* 0x0a20000024037fae */ /* 0x0003e8000a121848 */
[----:B------:R1:W-:Y:S04]  /*15350*/  STL [R1+0x1b4], R42 ;  /* 0x0001b42a01007387 */ /* 0x0003e80000100800 */
[----:B------:R-:W5:Y:S01]  /*15360*/  LDL.LU R47, [R1+0x26c] ;  /* 0x00026c00012f7983 */ /* 0x000f620000300800 */
[----:B-1----:R-:W-:Y:S01]  /*15370*/  IMAD.MOV.U32 R36, RZ, RZ, R43 ;  /* 0x000000ffff247224 */ /* 0x002fe200078e002b */
[----:B------:R-:W-:-:S02]  /*15380*/  MOV R37, R44 ;  /* 0x0000002c00257202 */ /* 0x000fc40000000f00 */
[----:B------:R-:W5:Y:S01]  /*15390*/  LDL.LU R46, [R1+0x270] ;  /* 0x00027000012e7983 */ /* 0x000f620000300800 */
[----:B------:R-:W-:-:S03]  /*153a0*/  SEL R38, R38, RZ, !P0 ;  /* 0x000000ff26267207 */ /* 0x000fc60004000000 */
[----:B------:R1:W-:Y:S01]  /*153b0*/  LDGSTS.E [R3+0xb000], [R36.64], P5 ;  /* 0x0b00000024037fae */ /* 0x0003e2000a921848 */
[----:B------:R-:W-:-:S03]  /*153c0*/  ISETP.GT.AND P4, PT, R2, 0x3c, PT ;  /* 0x0000003c0200780c */ /* 0x000fc60003f84270 */
[----:B------:R-:W5:Y:S01]  /*153d0*/  LDL.LU R45, [R1+0x274] ;  /* 0x00027400012d7983 */ /* 0x000f620000300800 */
[----:B------:R-:W-:-:S03]  /*153e0*/  ISETP.NE.U32.AND P1, PT, R38, RZ, PT ;  /* 0x000000ff2600720c */ /* 0x000fc60003f25070 */
[----:B------:R-:W5:Y:S01]  /*153f0*/  LDL.LU R44, [R1+0x278] ;  /* 0x00027800012c7983 */ /* 0x000f620000300800 */
[----:B-1----:R-:W-:-:S03]  /*15400*/  IMAD.MOV.U32 R36, RZ, RZ, R40 ;  /* 0x000000ffff247224 */ /* 0x002fc600078e0028 */
[----:B------:R-:W5:Y:S01]  /*15410*/  LDL.LU R43, [R1+0x2ac] ;  /* 0x0002ac00012b7983 */ /* 0x000f620000300800 */
[----:B------:R-:W-:Y:S01]  /*15420*/  IMAD.MOV.U32 R37, RZ, RZ, R42 ;  /* 0x000000ffff257224 */ /* 0x000fe200078e002a */
[----:B------:R-:W-:Y:S02]  /*15430*/  SEL R38, RZ, 0x4, !P4 ;  /* 0x00000004ff267807 */ /* 0x000fe40006000000 */
[----:B------:R-:W5:Y:S04]  /*15440*/  LDL.LU R42, [R1+0x2b0] ;  /* 0x0002b000012a7983 */ /* 0x000f680000300800 */
[----:B------:R1:W-:Y:S01]  /*15450*/  LDGSTS.E [R3+0xb200], [R36.64], P5 ;  /* 0x0b20000024037fae */ /* 0x0003e2000a921848 */
[----:B------:R-:W-:-:S03]  /*15460*/  ISETP.GT.AND P5, PT, R2, 0x1, PT ;  /* 0x000000010200780c */ /* 0x000fc60003fa4270 */
[----:B------:R-:W5:Y:S01]  /*15470*/  LDL.LU R40, [R1+0x2b8] ;  /* 0x0002b80001287983 */ /* 0x000f620000300800 */
[----:B-1----:R-:W-:-:S04]  /*15480*/  SEL R36, RZ, 0x4, !P5 ;  /* 0x00000004ff247807 */ /* 0x002fc80006800000 */
[----:B------:R-:W-:Y:S02]  /*15490*/  SEL R36, R36, RZ, !P0 ;  /* 0x000000ff24247207 */ /* 0x000fe40004000000 */
[----:B--2---:R-:W-:-:S05]  /*154a0*/  IADD3 R41, P6, R41, R198, RZ ;  /* 0x000000c629297210 */ /* 0x004fca0007fde0ff */
[----:B---3--:R-:W-:Y:S01]  /*154b0*/  IMAD.X R53, R53, 0x1, R0, P6 ;  /* 0x0000000135357824 */ /* 0x008fe200030e0600 */
[-C--:B----4-:R-:W-:Y:S01]  /*154c0*/  IADD3 R51, P4, R51, R198.reuse, RZ ;  /* 0x000000c633337210 */ /* 0x090fe20007f9e0ff */
[----:B------:R1:W-:Y:S01]  /*154d0*/  STL [R1+0x1f0], R41 ;  /* 0x0001f02901007387 */ /* 0x0003e20000100800 */
[----:B-----5:R-:W-:-:S03]  /*154e0*/  IADD3 R49, P5, R49, R198, RZ ;  /* 0x000000c631317210 */ /* 0x020fc60007fbe0ff */
[----:B------:R-:W-:Y:S04]  /*154f0*/  STL [R1+0x1f8], R51 ;  /* 0x0001f83301007387 */ /* 0x000fe80000100800 */
[----:B------:R-:W-:Y:S01]  /*15500*/  STL [R1+0x1ec], R53 ;  /* 0x0001ec3501007387 */ /* 0x000fe20000100800 */
[----:B------:R-:W-:Y:S01]  /*15510*/  IMAD.X R52, R52, 0x1, R0, P4 ;  /* 0x0000000134347824 */ /* 0x000fe200020e0600 */
[----:B------:R-:W-:Y:S02]  /*15520*/  IADD3 R39, P4, R39, R198, RZ ;  /* 0x000000c627277210 */ /* 0x000fe40007f9e0ff */
[----:B------:R-:W-:Y:S01]  /*15530*/  STL [R1+0x230], R49 ;  /* 0x0002303101007387 */ /* 0x000fe20000100800 */
[----:B------:R-:W-:-:S03]  /*15540*/  IADD3.X R50, R50, R0, RZ, P5, !PT ;  /* 0x0000000032327210 */ /* 0x000fc60002ffe4ff */
[----:B------:R-:W-:Y:S01]  /*15550*/  STL [R1+0x1f4], R52 ;  /* 0x0001f43401007387 */ /* 0x000fe20000100800 */
[----:B------:R-:W-:Y:S01]  /*15560*/  ISETP.NE.U32.AND P5, PT, R36, RZ, PT ;  /* 0x000000ff2400720c */ /* 0x000fe20003fa5070 */
[----:B------:R-:W-:Y:S02]  /*15570*/  IMAD.MOV.U32 R36, RZ, RZ, R41 ;  /* 0x000000ffff247224 */ /* 0x000fe400078e0029 */
[----:B------:R-:W-:Y:S04]  /*15580*/  STL [R1+0x238], R39 ;  /* 0x0002382701007387 */ /* 0x000fe80000100800 */
[----:B------:R-:W-:Y:S04]  /*15590*/  STL [R1+0x22c], R50 ;  /* 0x00022c3201007387 */ /* 0x000fe80000100800 */
[----:B-1----:R-:W2:Y:S01]  /*155a0*/  LDL.LU R41, [R1+0x2b4] ;  /* 0x0002b40001297983 */ /* 0x002ea20000300800 */
[----:B------:R-:W-:-:S05]  /*155b0*/  IMAD.MOV.U32 R37, RZ, RZ, R53 ;  /* 0x000000ffff257224 */ /* 0x000fca00078e0035 */
[----:B------:R1:W-:Y:S01]  /*155c0*/  LDGSTS.E [R3+0xc000], [R36.64], P2 ;  /* 0x0c00000024037fae */ /* 0x0003e20009121848 */
[----:B------:R-:W-:Y:S02]  /*155d0*/  IMAD.X R48, R48, 0x1, R0, P4 ;  /* 0x0000000130307824 */ /* 0x000fe400020e0600 */
[----:B-1----:R-:W-:Y:S01]  /*155e0*/  IMAD.MOV.U32 R36, RZ, RZ, R51 ;  /* 0x000000ffff247224 */ /* 0x002fe200078e0033 */
[----:B------:R-:W-:-:S05]  /*155f0*/  MOV R37, R52 ;  /* 0x0000003400257202 */ /* 0x000fca0000000f00 */
[----:B------:R1:W-:Y:S01]  /*15600*/  LDGSTS.E [R3+0xc200], [R36.64], P2 ;  /* 0x0c20000024037fae */ /* 0x0003e20009121848 */
[----:B------:R-:W-:Y:S01]  /*15610*/  ISETP.GT.AND P2, PT, R2, 0x5, PT ;  /* 0x000000050200780c */ /* 0x000fe20003f44270 */
[----:B-1----:R-:W-:Y:S02]  /*15620*/  IMAD.MOV.U32 R36, RZ, RZ, R49 ;  /* 0x000000ffff247224 */ /* 0x002fe400078e0031 */
[----:B------:R-:W-:-:S05]  /*15630*/  IMAD.MOV.U32 R37, RZ, RZ, R50 ;  /* 0x000000ffff257224 */ /* 0x000fca00078e0032 */
[----:B------:R1:W-:Y:S02]  /*15640*/  LDGSTS.E [R3+0xd000], [R36.64], P3 ;  /* 0x0d00000024037fae */ /* 0x0003e40009921848 */
[----:B-1----:R-:W-:Y:S02]  /*15650*/  IMAD.MOV.U32 R36, RZ, RZ, R39 ;  /* 0x000000ffff247224 */ /* 0x002fe400078e0027 */
[----:B------:R-:W-:-:S05]  /*15660*/  IMAD.MOV.U32 R37, RZ, RZ, R48 ;  /* 0x000000ffff257224 */ /* 0x000fca00078e0030 */
[----:B------:R1:W-:Y:S01]  /*15670*/  LDGSTS.E [R3+0xd200], [R36.64], P3 ;  /* 0x0d20000024037fae */ /* 0x0003e20009921848 */
[-C--:B------:R-:W-:Y:S02]  /*15680*/  IADD3 R44, P3, R44, R198.reuse, RZ ;  /* 0x000000c62c2c7210 */ /* 0x080fe40007f7e0ff */
[-C--:B------:R-:W-:Y:S02]  /*15690*/  IADD3 R42, P4, R42, R198.reuse, RZ ;  /* 0x000000c62a2a7210 */ /* 0x080fe40007f9e0ff */
[----:B-1----:R-:W-:Y:S02]  /*156a0*/  SEL R36, RZ, 0x4, !P2 ;  /* 0x00000004ff247807 */ /* 0x002fe40005000000 */
[----:B------:R-:W-:Y:S02]  /*156b0*/  IADD3 R46, P2, R46, R198, RZ ;  /* 0x000000c62e2e7210 */ /* 0x000fe40007f5e0ff */
[----:B------:R-:W-:Y:S02]  /*156c0*/  SEL R36, R36, RZ, !P0 ;  /* 0x000000ff24247207 */ /* 0x000fe40004000000 */
[----:B------:R-:W-:-:S02]  /*156d0*/  IADD3.X R47, R47, R0, RZ, P2, !PT ;  /* 0x000000002f2f7210 */ /* 0x000fc400017fe4ff */
[----:B------:R-:W-:Y:S01]  /*156e0*/  ISETP.NE.U32.AND P2, PT, R36, RZ, PT ;  /* 0x000000ff2400720c */ /* 0x000fe20003f45070 */
[----:B------:R-:W-:Y:S01]  /*156f0*/  IMAD.MOV.U32 R36, RZ, RZ, R46 ;  /* 0x000000ffff247224 */ /* 0x000fe200078e002e */
[----:B------:R-:W-:Y:S01]  /*15700*/  SEL R38, R38, RZ, !P0 ;  /* 0x000000ff26267207 */ /* 0x000fe20004000000 */
[----:B------:R-:W-:Y:S02]  /*15710*/  IMAD.MOV.U32 R37, RZ, RZ, R47 ;  /* 0x000000ffff257224 */ /* 0x000fe400078e002f */
[--C-:B------:R-:W-:Y:S01]  /*15720*/  IMAD.X R45, R45, 0x1, R0.reuse, P3 ;  /* 0x000000012d2d7824 */ /* 0x100fe200018e0600 */
[----:B------:R-:W-:Y:S01]  /*15730*/  ISETP.NE.U32.AND P6, PT, R38, RZ, PT ;  /* 0x000000ff2600720c */ /* 0x000fe20003fc5070 */
[----:B------:R-:W-:Y:S01]  /*15740*/  IMAD.X R43, R43, 0x1, R0, P4 ;  /* 0x000000012b2b7824 */ /* 0x000fe200020e0600 */
[----:B------:R-:W-:Y:S01]  /*15750*/  ISETP.GT.AND P4, PT, R2, 0xd, PT ;  /* 0x0000000d0200780c */ /* 0x000fe20003f84270 */
[----:B------:R1:W-:Y:S03]  /*15760*/  LDGSTS.E [R3+0xe000], [R36.64], P1 ;  /* 0x0e00000024037fae */ /* 0x0003e60008921848 */
[----:B------:R-:W-:-:S02]  /*15770*/  SEL R38, RZ, 0x4, !P4 ;  /* 0x00000004ff267807 */ /* 0x000fc40006000000 */
[----:B------:R-:W-:Y:S02]  /*15780*/  IADD3 R40, P4, R40, R198, RZ ;  /* 0x000000c628287210 */ /* 0x000fe40007f9e0ff */
[----:B-1----:R-:W-:Y:S01]  /*15790*/  MOV R36, R44 ;  /* 0x0000002c00247202 */ /* 0x002fe20000000f00 */
[----:B------:R-:W-:Y:S01]  /*157a0*/  IMAD.MOV.U32 R37, RZ, RZ, R45 ;  /* 0x000000ffff257224 */ /* 0x000fe200078e002d */
[----:B------:R-:W-:Y:S04]  /*157b0*/  STL [R1+0x234], R48 ;  /* 0x0002343001007387 */ /* 0x000fe80000100800 */
[----:B------:R1:W-:Y:S04]  /*157c0*/  LDGSTS.E [R3+0xe200], [R36.64], P1 ;  /* 0x0e20000024037fae */ /* 0x0003e80008921848 */
[----:B------:R-:W-:Y:S01]  /*157d0*/  STL [R1+0x270], R46 ;  /* 0x0002702e01007387 */ /* 0x000fe20000100800 */
[----:B-1----:R-:W-:-:S02]  /*157e0*/  IMAD.MOV.U32 R36, RZ, RZ, R42 ;  /* 0x000000ffff247224 */ /* 0x002fc400078e002a */
[----:B------:R-:W-:Y:S01]  /*157f0*/  IMAD.MOV.U32 R37, RZ, RZ, R43 ;  /* 0x000000ffff257224 */ /* 0x000fe200078e002b */
[----:B------:R-:W-:Y:S04]  /*15800*/  STL [R1+0x278], R44 ;  /* 0x0002782c01007387 */ /* 0x000fe80000100800 */
[----:B------:R1:W-:Y:S04]  /*15810*/  LDGSTS.E [R3+0xf000], [R36.64], P6 ;  /* 0x0f00000024037fae */ /* 0x0003e8000b121848 */
[----:B------:R-:W-:Y:S04]  /*15820*/  STL [R1+0x2b0], R42 ;  /* 0x0002b02a01007387 */ /* 0x000fe80000100800 */
[----:B------:R-:W-:Y:S01]  /*15830*/  STL [R1+0x26c], R47 ;  /* 0x00026c2f01007387 */ /* 0x000fe20000100800 */
[----:B-1----:R-:W-:-:S03]  /*15840*/  MOV R36, R40 ;  /* 0x0000002800247202 */ /* 0x002fc60000000f00 */
[----:B------:R-:W-:Y:S04]  /*15850*/  STL [R1+0x274], R45 ;  /* 0x0002742d01007387 */ /* 0x000fe80000100800 */
[----:B------:R-:W-:Y:S04]  /*15860*/  STL [R1+0x2ac], R43 ;  /* 0x0002ac2b01007387 */ /* 0x000fe80000100800 */
[----:B------:R1:W-:Y:S02]  /*15870*/  STL [R1+0x2b8], R40 ;  /* 0x0002b82801007387 */ /* 0x0003e40000100800 */
[----:B-1----:R-:W-:Y:S01]  /*15880*/  LOP3.LUT R40, R205, 0x20, RZ, 0x3c, !PT ;  /* 0x00000020cd287812 */ /* 0x002fe200078e3cff */
[----:B--2---:R-:W-:-:S04]  /*15890*/  IMAD.X R41, R41, 0x1, R0, P4 ;  /* 0x0000000129297824 */ /* 0x004fc800020e0600 */
[----:B------:R-:W-:Y:S01]  /*158a0*/  IMAD.MOV.U32 R37, RZ, RZ, R41 ;  /* 0x000000ffff257224 */ /* 0x000fe200078e0029 */
[----:B------:R1:W-:Y:S04]  /*158b0*/  STL [R1+0x2b4], R41 ;  /* 0x0002b42901007387 */ /* 0x0003e80000100800 */
[----:B------:R2:W-:Y:S04]  /*158c0*/  LDGSTS.E [R3+0xf200], [R36.64], P6 ;  /* 0x0f20000024037fae */ /* 0x0005e8000b121848 */
[----:B-1----:R-:W3:Y:S01]  /*158d0*/  LDL.LU R41, [R1+0x438] ;  /* 0x0004380001297983 */ /* 0x002ee20000300800 */
[----:B--2---:R-:W-:-:S04]  /*158e0*/  IMAD.U32 R3, RZ, RZ, UR5 ;  /* 0x00000005ff037e24 */ /* 0x004fc8000f8e00ff */
[----:B------:R-:W-:Y:S02]  /*158f0*/  IMAD R3, R3, 0x10000, R40 ;  /* 0x0001000003037824 */ /* 0x000fe400078e0228 */
[----:B------:R-:W2:Y:S04]  /*15900*/  LDL.LU R40, [R1+0x43c] ;  /* 0x00043c0001287983 */ /* 0x000ea80000300800 */
[----:B------:R-:W4:Y:S04]  /*15910*/  LDL.LU R47, [R1+0x440] ;  /* 0x00044000012f7983 */ /* 0x000f280000300800 */
[----:B------:R-:W5:Y:S01]  /*15920*/  LDL.LU R42, [R1+0x444] ;  /* 0x00044400012a7983 */ /* 0x000f620000300800 */
[----:B------:R-:W-:-:S02]  /*15930*/  IADD3 R214, P4, R214, R198, RZ ;  /* 0x000000c6d6d67210 */ /* 0x000fc40007f9e0ff */
[----:B------:R-:W-:Y:S01]  /*15940*/  IADD3 R216, P6, R216, R198, RZ ;  /* 0x000000c6d8d87210 */ /* 0x000fe20007fde0ff */
[----:B------:R-:W4:Y:S02]  /*15950*/  LDL.LU R51, [R1+0x408] ;  /* 0x0004080001337983 */ /* 0x000f240000300800 */
[----:B------:R-:W-:Y:S02]  /*15960*/  IMAD.X R213, R213, 0x1, R0, P4 ;  /* 0x00000001d5d57824 */ /* 0x000fe400020e0600 */
[----:B------:R-:W-:Y:S01]  /*15970*/  IMAD.MOV.U32 R36, RZ, RZ, R214 ;  /* 0x000000ffff247224 */ /* 0x000fe200078e00d6 */
[----:B------:R-:W-:Y:S01]  /*15980*/  SEL R38, R38, RZ, !P0 ;  /* 0x000000ff26267207 */ /* 0x000fe20004000000 */
[----:B------:R-:W-:Y:S01]  /*15990*/  IMAD.MOV.U32 R37, RZ, RZ, R213 ;  /* 0x000000ffff257224 */ /* 0x000fe200078e00d5 */
[----:B------:R-:W-:Y:S01]  /*159a0*/  IADD3.X R215, R215, R0, RZ, P6, !PT ;  /* 0x00000000d7d77210 */ /* 0x000fe200037fe4ff */
[----:B------:R-:W4:Y:S01]  /*159b0*/  LDL.LU R43, [R1+0x40c] ;  /* 0x00040c00012b7983 */ /* 0x000f220000300800 */
[----:B------:R-:W-:-:S02]  /*159c0*/  ISETP.GT.AND P4, PT, R2, 0x11, PT ;  /* 0x000000110200780c */ /* 0x000fc40003f84270 */
[-C--:B------:R-:W-:Y:S01]  /*159d0*/  IADD3 R230, P6, R230, R198.reuse, RZ ;  /* 0x000000c6e6e67210 */ /* 0x080fe20007fde0ff */
[----:B------:R1:W-:Y:S01]  /*159e0*/  LDGSTS.E [R3+0x400], [R36.64], P5 ;  /* 0x0040000024037fae */ /* 0x0003e2000a921848 */
[----:B------:R-:W-:Y:S02]  /*159f0*/  ISETP.GT.AND P3, PT, R2, 0x9, PT ;  /* 0x000000090200780c */ /* 0x000fe40003f64270 */
[----:B------:R-:W-:Y:S01]  /*15a00*/  ISETP.NE.U32.AND P1, PT, R38, RZ, PT ;  /* 0x000000ff2600720c */ /* 0x000fe20003f25070 */
[----:B------:R-:W-:Y:S01]  /*15a10*/  IMAD.X R229, R229, 0x1, R0, P6 ;  /* 0x00000001e5e57824 */ /* 0x000fe200030e0600 */
[----:B------:R-:W-:Y:S01]  /*15a20*/  SEL R38, RZ, 0x4, !P4 ;  /* 0x00000004ff267807 */ /* 0x000fe20006000000 */
[----:B------:R-:W4:Y:S01]  /*15a30*/  LDL.LU R50, [R1+0x410] ;  /* 0x0004100001327983 */ /* 0x000f220000300800 */
[----:B------:R-:W-:Y:S02]  /*15a40*/  SEL R39, RZ, 0x4, !P3 ;  /* 0x00000004ff277807 */ /* 0x000fe40005800000 */
[----:B------:R-:W-:Y:S01]  /*15a50*/  IADD3 R232, P4, R232, R198, RZ ;  /* 0x000000c6e8e87210 */ /* 0x000fe20007f9e0ff */
[----:B------:R-:W4:Y:S01]  /*15a60*/  LDL.LU R46, [R1+0x414] ;  /* 0x00041400012e7983 */ /* 0x000f220000300800 */
[----:B-1----:R-:W-:Y:S01]  /*15a70*/  IMAD.MOV.U32 R36, RZ, RZ, R216 ;  /* 0x000000ffff247224 */ /* 0x002fe200078e00d8 */
[----:B------:R-:W-:-:S02]  /*15a80*/  MOV R37, R215 ;  /* 0x000000d700257202 */ /* 0x000fc40000000f00 */
[----:B------:R-:W-:Y:S01]  /*15a90*/  IMAD.X R231, R231, 0x1, R0, P4 ;  /* 0x00000001e7e77824 */ /* 0x000fe200020e0600 */
[----:B------:R-:W-:Y:S01]  /*15aa0*/  SEL R39, R39, RZ, !P0 ;  /* 0x000000ff27277207 */ /* 0x000fe20004000000 */
[----:B------:R-:W4:Y:S04]  /*15ab0*/  LDL.LU R45, [R1+0x3c] ;  /* 0x00003c00012d7983 */ /* 0x000f280000300800 */
[----:B------:R1:W-:Y:S01]  /*15ac0*/  LDGSTS.E [R3+0x600], [R36.64], P5 ;  /* 0x0060000024037fae */ /* 0x0003e2000a921848 */
[----:B------:R-:W-:Y:S02]  /*15ad0*/  SEL R38, R38, RZ, !P0 ;  /* 0x000000ff26267207 */ /* 0x000fe40004000000 */
[----:B------:R-:W-:Y:S01]  /*15ae0*/  IADD3 R246, P4, R246, R198, RZ ;  /* 0x000000c6f6f67210 */ /* 0x000fe20007f9e0ff */
[----:B------:R-:W4:Y:S01]  /*15af0*/  LDL.LU R44, [R1+0x40] ;  /* 0x00004000012c7983 */ /* 0x000f220000300800 */
[----:B------:R-:W-:-:S02]  /*15b00*/  ISETP.NE.U32.AND P3, PT, R39, RZ, PT ;  /* 0x000000ff2700720c */ /* 0x000fc40003f65070 */
[----:B------:R-:W-:Y:S01]  /*15b10*/  ISETP.GT.AND P6, PT, R2, 0x15, PT ;  /* 0x000000150200780c */ /* 0x000fe20003fc4270 */
[----:B-1----:R-:W-:Y:S02]  /*15b20*/  IMAD.MOV.U32 R36, RZ, RZ, R230 ;  /* 0x000000ffff247224 */ /* 0x002fe400078e00e6 */
[----:B------:R-:W-:Y:S01]  /*15b30*/  IMAD.MOV.U32 R37, RZ, RZ, R229 ;  /* 0x000000ffff257224 */ /* 0x000fe200078e00e5 */
[----:B------:R-:W-:Y:S01]  /*15b40*/  ISETP.NE.U32.AND P5, PT, R38, RZ, PT ;  /* 0x000000ff2600720c */ /* 0x000fe20003fa5070 */
[----:B------:R-:W-:Y:S01]  /*15b50*/  IMAD.X R245, R245, 0x1, R0, P4 ;  /* 0x00000001f5f57824 */ /* 0x000fe200020e0600 */
[----:B------:R-:W4:Y:S01]  /*15b60*/  LDL.LU R39, [R1+0x48] ;  /* 0x0000480001277983 */ /* 0x000f220000300800 */
[----:B------:R-:W-:-:S03]  /*15b70*/  SEL R38, RZ, 0x4, !P6 ;  /* 0x00000004ff267807 */ /* 0x000fc60007000000 */
[----:B------:R1:W-:Y:S01]  /*15b80*/  LDGSTS.E [R3+0x1400], [R36.64], P2 ;  /* 0x0140000024037fae */ /* 0x0003e20009121848 */
[----:B------:R-:W-:Y:S02]  /*15b90*/  IADD3 R248, P6, R248, R198, RZ ;  /* 0x000000c6f8f87210 */ /* 0x000fe40007fde0ff */
[----:B------:R-:W-:Y:S02]  /*15ba0*/  SEL R38, R38, RZ, !P0 ;  /* 0x000000ff26267207 */ /* 0x000fe40004000000 */
[----:B------:R-:W-:Y:S01]  /*15bb0*/  ISETP.GT.AND P4, PT, R2, 0x19, PT ;  /* 0x000000190200780c */ /* 0x000fe20003f84270 */
[----:B-1----:R-:W-:Y:S01]  /*15bc0*/  IMAD.MOV.U32 R36, RZ, RZ, R232 ;  /* 0x000000ffff247224 */ /* 0x002fe200078e00e8 */
[----:B------:R-:W-:Y:S01]  /*15bd0*/  MOV R37, R231 ;  /* 0x000000e700257202 */ /* 0x000fe20000000f00 */
[----:B------:R-:W-:-:S04]  /*15be0*/  IMAD.X R247, R247, 0x1, R0, P6 ;  /* 0x00000001f7f77824 */ /* 0x000fc800030e0600 */
[----:B------:R1:W-:Y:S01]  /*15bf0*/  LDGSTS.E [R3+0x1600], [R36.64], P2 ;  /* 0x0160000024037fae */ /* 0x0003e20009121848 */
[----:B------:R-:W-:Y:S02]  /*15c00*/  ISETP.NE.U32.AND P2, PT, R38, RZ, PT ;  /* 0x000000ff2600720c */ /* 0x000fe40003f45070 */
[----:B------:R-:W-:Y:S01]  /*15c10*/  SEL R38, RZ, 0x4, !P4 ;  /* 0x00000004ff267807 */ /* 0x000fe20006000000 */
[----:B-1----:R-:W-:Y:S02]  /*15c20*/  IMAD.MOV.U32 R36, RZ, RZ, R246 ;  /* 0x000000ffff247224 */ /* 0x002fe400078e00f6 */
[----:B------:R-:W-:-:S05]  /*15c30*/  IMAD.MOV.U32 R37, RZ, RZ, R245 ;  /* 0x000000ffff257224 */ /* 0x000fca00078e00f5 */
[----:B------:R1:W-:Y:S02]  /*15c40*/  LDGSTS.E [R3+0x2400], [R36.64], P3 ;  /* 0x0240000024037fae */ /* 0x0003e40009921848 */
[----:B-1----:R-:W-:Y:S02]  /*15c50*/  IMAD.MOV.U32 R36, RZ, RZ, R248 ;  /* 0x000000ffff247224 */ /* 0x002fe400078e00f8 */
[----:B------:R-:W-:-:S05]  /*15c60*/  IMAD.MOV.U32 R37, RZ, RZ, R247 ;  /* 0x000000ffff257224 */ /* 0x000fca00078e00f7 */
[----:B------:R1:W-:Y:S01]  /*15c70*/  LDGSTS.E [R3+0x2600], [R36.64], P3 ;  /* 0x0260000024037fae */ /* 0x0003e20009921848 */
[----:B--2---:R-:W-:-:S04]  /*15c80*/  IADD3 R40, P6, R40, R198, RZ ;  /* 0x000000c628287210 */ /* 0x004fc80007fde0ff */
[----:B---3--:R-:W-:Y:S02]  /*15c90*/  IADD3.X R41, R41, R0, RZ, P6, !PT ;  /* 0x0000000029297210 */ /* 0x008fe400037fe4ff */
[----:B-----5:R-:W-:Y:S01]  /*15ca0*/  IADD3 R42, P4, R42, R198, RZ ;  /* 0x000000c62a2a7210 */ /* 0x020fe20007f9e0ff */
[----:B------:R-:W-:Y:S01]  /*15cb0*/  STL [R1+0x43c], R40 ;  /* 0x00043c2801007387 */ /* 0x000fe20000100800 */
[----:B-1----:R-:W-:-:S03]  /*15cc0*/  MOV R37, R41 ;  /* 0x0000002900257202 */ /* 0x002fc60000000f00 */
[----:B------:R-:W-:Y:S04]  /*15cd0*/  STL [R1+0x444], R42 ;  /* 0x0004442a01007387 */ /* 0x000fe80000100800 */
[----:B------:R1:W-:Y:S04]  /*15ce0*/  STL [R1+0x438], R41 ;  /* 0x0004382901007387 */ /* 0x0003e80000100800 */
[----:B-1----:R-:W2:Y:S01]  /*15cf0*/  LDL.LU R41, [R1+0x44] ;  /* 0x0000440001297983 */ /* 0x002ea20000300800 */
[----:B------:R-:W-:Y:S02]  /*15d00*/  SEL R38, R38, RZ, !P0 ;  /* 0x000000ff26267207 */ /* 0x000fe40004000000 */
[----:B------:R-:W-:Y:S01]  /*15d10*/  ISETP.GT.AND P6, PT, R2, 0x1d, PT ;  /* 0x0000001d0200780c */ /* 0x000fe20003fc4270 */
[----:B------:R-:W-:Y:S01]  /*15d20*/  IMAD.MOV.U32 R36, RZ, RZ, R40 ;  /* 0x000000ffff247224 */ /* 0x000fe200078e0028 */
[----:B------:R-:W-:Y:S01]  /*15d30*/  ISETP.NE.U32.AND P3, PT, R38, RZ, PT ;  /* 0x000000ff2600720c */ /* 0x000fe20003f65070 */
[----:B----4-:R-:W-:Y:S01]  /*15d40*/  IMAD.X R47, R47, 0x1, R0, P4 ;  /* 0x000000012f2f7824 */ /* 0x010fe200020e0600 */
[----:B------:R-:W-:Y:S01]  /*15d50*/  SEL R38, RZ, 0x4, !P6 ;  /* 0x00000004ff267807 */ /* 0x000fe20007000000 */
[----:B------:R-:W3:Y:S01]  /*15d60*/  LDL.LU R40, [R1+0x80] ;  /* 0x0000800001287983 */ /* 0x000ee20000300800 */
[----:B------:R-:W-:-:S03]  /*15d70*/  IADD3 R43, P6, R43, R198, RZ ;  /* 0x000000c62b2b7210 */ /* 0x000fc60007fde0ff */
[----:B------:R1:W-:Y:S01]  /*15d80*/  LDGSTS.E [R3+0x3400], [R36.64], P1 ;  /* 0x0340000024037fae */ /* 0x0003e20008921848 */
[----:B------:R-:W-:Y:S01]  /*15d90*/  IADD3 R46, P4, R46, R198, RZ ;  /* 0x000000c62e2e7210 */ /* 0x000fe20007f9e0ff */
[----:B------:R-:W-:Y:S02]  /*15da0*/  IMAD.X R51, R51, 0x1, R0, P6 ;  /* 0x0000000133337824 */ /* 0x000fe400030e0600 */
[----:B------:R4:W-:Y:S04]  /*15db0*/  STL [R1+0x440], R47 ;  /* 0x0004402f01007387 */ /* 0x0009e80000100800 */
[----:B------:R-:W5:Y:S01]  /*15dc0*/  LDL.LU R49, [R1+0x7c] ;  /* 0x00007c0001317983 */ /* 0x000f620000300800 */
[----:B-1----:R-:W-:-:S03]  /*15dd0*/  IMAD.MOV.U32 R36, RZ, RZ, R42 ;  /* 0x000000ffff247224 */ /* 0x002fc600078e002a */
[----:B------:R-:W5:Y:S01]  /*15de0*/  LDL.LU R48, [R1+0x84] ;  /* 0x0000840001307983 */ /* 0x000f620000300800 */
[----:B------:R-:W-:-:S03]  /*15df0*/  IMAD.MOV.U32 R37, RZ, RZ, R47 ;  /* 0x000000ffff257224 */ /* 0x000fc600078e002f */
[----:B------:R1:W-:Y:S01]  /*15e00*/  STL [R1+0x40c], R43 ;  /* 0x00040c2b01007387 */ /* 0x0003e20000100800 */
[----:B------:R-:W-:-:S03]  /*15e10*/  SEL R38, R38, RZ, !P0 ;  /* 0x000000ff26267207 */ /* 0x000fc60004000000 */
[----:B----4-:R-:W4:Y:S01]  /*15e20*/  LDL.LU R47, [R1+0x88] ;  /* 0x00008800012f7983 */ /* 0x010f220000300800 */
[----:B------:R-:W-:-:S03]  /*15e30*/  ISETP.GT.AND P6, PT, R2, 0x21, PT ;  /* 0x000000210200780c */ /* 0x000fc60003fc4270 */
[----:B------:R1:W-:Y:S01]  /*15e40*/  LDGSTS.E [R3+0x3600], [R36.64], P1 ;  /* 0x0360000024037fae */ /* 0x0003e20008921848 */
[----:B------:R-:W-:Y:S01]  /*15e50*/  IMAD.X R50, R50, 0x1, R0, P4 ;  /* 0x0000000132327824 */ /* 0x000fe200020e0600 */
[-C--:B------:R-:W-:Y:S02]  /*15e60*/  IADD3 R44, P4, R44, R198.reuse, RZ ;  /* 0x000000c62c2c7210 */ /* 0x080fe40007f9e0ff */
[----:B------:R-:W-:Y:S01]  /*15e70*/  ISETP.NE.U32.AND P1, PT, R38, RZ, PT ;  /* 0x000000ff2600720c */ /* 0x000fe20003f25070 */
[----:B------:R-:W4:Y:S01]  /*15e80*/  LDL.LU R42, [R1+0xc0] ;  /* 0x0000c000012a7983 */ /* 0x000f220000300800 */
[----:B------:R-:W-:Y:S02]  /*15e90*/  SEL R38, RZ, 0x4, !P6 ;  /* 0x00000004ff267807 */ /* 0x000fe40007000000 */
[----:B-1----:R-:W-:Y:S01]  /*15ea0*/  MOV R36, R43 ;  /* 0x0000002b00247202 */ /* 0x002fe20000000f00 */
[----:B------:R-:W-:Y:S01]  /*15eb0*/  IMAD.MOV.U32 R37, RZ, RZ, R51 ;  /* 0x000000ffff257224 */ /* 0x000fe200078e0033 */
[----:B------:R1:W-:Y:S01]  /*15ec0*/  STL [R1+0x414], R46 ;  /* 0x0004142e01007387 */ /* 0x0003e20000100800 */
[----:B------:R-:W-:-:S03]  /*15ed0*/  IADD3 R39, P6, R39, R198, RZ ;  /* 0x000000c627277210 */ /* 0x000fc60007fde0ff */
[----:B------:R1:W-:Y:S01]  /*15ee0*/  LDGSTS.E [R3+0x4400], [R36.64], P5 ;  /* 0x0440000024037fae */ /* 0x0003e2000a921848 */
[----:B------:R-:W-:-:S03]  /*15ef0*/  IMAD.X R45, R45, 0x1, R0, P4 ;  /* 0x000000012d2d7824 */ /* 0x000fc600020e0600 */
[----:B------:R-:W-:Y:S04]  /*15f00*/  STL [R1+0x408], R51 ;  /* 0x0004083301007387 */ /* 0x000fe80000100800 */
[----:B------:R-:W-:Y:S01]  /*15f10*/  STL [R1+0x410], R50 ;  /* 0x0004103201007387 */ /* 0x000fe20000100800 */
[----:B-1----:R-:W-:-:S03]  /*15f20*/  IMAD.MOV.U32 R36, RZ, RZ, R46 ;  /* 0x000000ffff247224 */ /* 0x002fc600078e002e */
[----:B------:R-:W4:Y:S01]  /*15f30*/  LDL.LU R43, [R1+0xc8] ;  /* 0x0000c800012b7983 */ /* 0x000f220000300800 */
[----:B------:R-:W-:-:S03]  /*15f40*/  IMAD.MOV.U32 R37, RZ, RZ, R50 ;  /* 0x000000ffff257224 */ /* 0x000fc600078e0032 */
[----:B------:R-:W-:Y:S04]  /*15f50*/  STL [R1+0x40], R44 ;  /* 0x0000402c01007387 */ /* 0x000fe80000100800 */
[----:B------:R1:W-:Y:S04]  /*15f60*/  LDGSTS.E [R3+0x4600], [R36.64], P5 ;  /* 0x0460000024037fae */ /* 0x0003e8000a921848 */
[----:B------:R-:W-:Y:S04]  /*15f70*/  STL [R1+0x48], R39 ;  /* 0x0000482701007387 */ /* 0x000fe80000100800 */
[----:B------:R-:W4:Y:S01]  /*15f80*/  LDL.LU R46, [R1+0xbc] ;  /* 0x0000bc00012e7983 */ /* 0x000f220000300800 */
[----:B-1----:R-:W-:-:S02]  /*15f90*/  IMAD.MOV.U32 R36, RZ, RZ, R44 ;  /* 0x000000ffff247224 */ /* 0x002fc400078e002c */
[----:B------:R-:W-:Y:S01]  /*15fa0*/  IMAD.MOV.U32 R37, RZ, RZ, R45 ;  /* 0x000000ffff257224 */ /* 0x000fe200078e002d */
[----:B------:R1:W-:Y:S04]  /*15fb0*/  STL [R1+0x3c], R45 ;  /* 0x00003c2d01007387 */ /* 0x0003e80000100800 */
[----:B------:R1:W-:Y:S04]  /*15fc0*/  LDGSTS.E [R3+0x5400], [R36.64], P2 ;  /* 0x0540000024037fae */ /* 0x0003e80009121848 */
[----:B-1----:R-:W4:Y:S01]  /*15fd0*/  LDL.LU R45, [R1+0xc4] ;  /* 0x0000c400012d7983 */ /* 0x002f220000300800 */
[----:B------:R-:W-:Y:S01]  /*15fe0*/  IMAD.MOV.U32 R36, RZ, RZ, R39 ;  /* 0x000000ffff247224 */ /* 0x000fe200078e0027 */
[----:B--2---:R-:W-:-:S05]  /*15ff0*/  IADD3.X R41, R41, R0, RZ, P6, !PT ;  /* 0x0000000029297210 */ /* 0x004fca00037fe4ff */
[----:B------:R1:W-:Y:S04]  /*16000*/  STL [R1+0x44], R41 ;  /* 0x0000442901007387 */ /* 0x0003e80000100800 */
[----:B------:R-:W2:Y:S04]  /*16010*/  LDL.LU R51, [R1+0xfc] ;  /* 0x0000fc0001337983 */ /* 0x000ea80000300800 */
[----:B------:R-:W2:Y:S01]  /*16020*/  LDL.LU R39, [R1+0x100] ;  /* 0x0001000001277983 */ /* 0x000ea20000300800 */
[----:B------:R-:W-:Y:S02]  /*16030*/  SEL R38, R38, RZ, !P0 ;  /* 0x000000ff26267207 */ /* 0x000fe40004000000 */
[----:B------:R-:W-:-:S02]  /*16040*/  ISETP.GT.AND P5, PT, R2, 0x25, PT ;  /* 0x000000250200780c */ /* 0x000fc40003fa4270 */
[----:B------:R-:W-:Y:S02]  /*16050*/  ISETP.NE.U32.AND P4, PT, R38, RZ, PT ;  /* 0x000000ff2600720c */ /* 0x000fe40003f85070 */
[----:B------:R-:W-:Y:S02]  /*16060*/  SEL R38, RZ, 0x4, !P5 ;  /* 0x00000004ff267807 */ /* 0x000fe40006800000 */
[----:B---3--:R-:W-:Y:S01]  /*16070*/  IADD3 R40, P5, R40, R198, RZ ;  /* 0x000000c628287210 */ /* 0x008fe20007fbe0ff */
[----:B------:R-:W-:-:S03]  /*16080*/  IMAD.MOV.U32 R37, RZ, RZ, R41 ;  /* 0x000000ffff257224 */ /* 0x000fc600078e0029 */
[----:B-----5:R-:W-:Y:S01]  /*16090*/  IADD3.X R49, R49, R0, RZ, P5, !PT ;  /* 0x0000000031317210 */ /* 0x020fe20002ffe4ff */
[----:B------:R3:W-:Y:S01]  /*160a0*/  STL [R1+0x80], R40 ;  /* 0x0000802801007387 */ /* 0x0007e20000100800 */
[----:B------:R-:W-:Y:S02]  /*160b0*/  SEL R38, R38, RZ, !P0 ;  /* 0x000000ff26267207 */ /* 0x000fe40004000000 */
[----:B----4-:R-:W-:Y:S01]  /*160c0*/  IADD3 R47, P6, R47, R198, RZ ;  /* 0x000000c62f2f7210 */ /* 0x010fe20007fde0ff */
[----:B------:R-:W4:Y:S01]  /*160d0*/  LDL.LU R44, [R1+0x108] ;  /* 0x00010800012c7983 */ /* 0x000f220000300800 */
[----:B------:R-:W-:-:S03]  /*160e0*/  ISETP.GT.AND P5, PT, R2, 0x29, PT ;  /* 0x000000290200780c */ /* 0x000fc60003fa4270 */
[----:B------:R-:W-:Y:S01]  /*160f0*/  IMAD.X R48, R48, 0x1, R0, P6 ;  /* 0x0000000130307824 */ /* 0x000fe200030e0600 */
[----:B------:R5:W-:Y:S01]  /*16100*/  LDGSTS.E [R3+0x5600], [R36.64], P2 ;  /* 0x0560000024037fae */ /* 0x000be20009121848 */
[----:B------:R-:W-:-:S03]  /*16110*/  ISETP.NE.U32.AND P2, PT, R38, RZ, PT ;  /* 0x000000ff2600720c */ /* 0x000fc60003f45070 */
[----:B-1----:R-:W4:Y:S01]  /*16120*/  LDL.LU R41, [R1+0x140] ;  /* 0x0001400001297983 */ /* 0x002f220000300800 */
[----:B------:R-:W-:-:S03]  /*16130*/  IADD3 R42, P6, R42, R198, RZ ;  /* 0x000000c62a2a7210 */ /* 0x000fc60007fde0ff */
[----:B------:R-:W-:Y:S01]  /*16140*/  STL [R1+0x88], R47 ;  /* 0x0000882f01007387 */ /* 0x000fe20000100800 */
[----:B------:R-:W-:Y:S01]  /*16150*/  SEL R38, RZ, 0x4, !P5 ;  /* 0x00000004ff267807 */ /* 0x000fe20006800000 */
[----:B-----5:R-:W-:Y:S02]  /*16160*/  IMAD.MOV.U32 R36, RZ, RZ, R40 ;  /* 0x000000ffff247224 */ /* 0x020fe400078e0028 */
[----:B------:R-:W-:Y:S01]  /*16170*/  IMAD.MOV.U32 R37, RZ, RZ, R49 ;  /* 0x000000ffff257224 */ /* 0x000fe200078e0031 */
[----:B------:R1:W-:Y:S04]  /*16180*/  STL [R1+0x7c], R49 ;  /* 0x00007c3101007387 */ /* 0x0003e80000100800 */
[----:B------:R5:W-:Y:S04]  /*16190*/  STL [R1+0x84], R48 ;  /* 0x0000843001007387 */ /* 0x000be80000100800 */
[----:B------:R-:W4:Y:S04]  /*161a0*/  LDL.LU R50, [R1+0x104] ;  /* 0x0001040001327983 */ /* 0x000f280000300800 */
[----:B------:R1:W-:Y:S01]  /*161b0*/  LDGSTS.E [R3+0x6400], [R36.64], P3 ;  /* 0x0640000024037fae */ /* 0x0003e20009921848 */
[----:B------:R-:W-:-:S03]  /*161c0*/  IADD3 R43, P5, R43, R198, RZ ;  /* 0x000000c62b2b7210 */ /* 0x000fc60007fbe0ff */
[----:B------:R5:W-:Y:S04]  /*161d0*/  STL [R1+0xc0], R42 ;  /* 0x0000c02a01007387 */ /* 0x000be80000100800 */
[----:B---3--:R-:W3:Y:S01]  /*161e0*/  LDL.LU R40, [R1+0x148] ;  /* 0x0001480001287983 */ /* 0x008ee20000300800 */
[----:B-1----:R-:W-:Y:S01]  /*161f0*/  MOV R36, R47 ;  /* 0x0000002f00247202 */ /* 0x002fe20000000f00 */
[----:B------:R-:W-:Y:S02]  /*16200*/  IMAD.MOV.U32 R37, RZ, RZ, R48 ;  /* 0x000000ffff257224 */ /* 0x000fe400078e0030 */
[----:B------:R-:W-:Y:S01]  /*16210*/  STL [R1+0xc8], R43 ;  /* 0x0000c82b01007387 */ /* 0x000fe20000100800 */
[----:B------:R-:W-:-:S03]  /*16220*/  IMAD.X R46, R46, 0x1, R0, P6 ;  /* 0x000000012e2e7824 */ /* 0x000fc600030e0600 */
[----:B------:R-:W3:Y:S04]  /*16230*/  LDL.LU R49, [R1+0x13c] ;  /* 0x00013c0001317983 */ /* 0x000ee80000300800 */
[----:B------:R1:W-:Y:S04]  /*16240*/  LDGSTS.E [R3+0x6600], [R36.64], P3 ;  /* 0x0660000024037fae */ /* 0x0003e80009921848 */
[----:B------:R1:W-:Y:S04]  /*16250*/  STL [R1+0xbc], R46 ;  /* 0x0000bc2e01007387 */ /* 0x0003e80000100800 */
[----:B-----5:R-:W3:Y:S01]  /*16260*/  LDL.LU R48, [R1+0x144] ;  /* 0x0001440001307983 */ /* 0x020ee20000300800 */
[----:B------:R-:W-:-:S02]  /*16270*/  IMAD.X R45, R45, 0x1, R0, P5 ;  /* 0x000000012d2d7824 */ /* 0x000fc400028e0600 */
[----:B-1----:R-:W-:Y:S02]  /*16280*/  IMAD.MOV.U32 R36, RZ, RZ, R42 ;  /* 0x000000ffff247224 */ /* 0x002fe400078e002a */
[----:B------:R-:W-:Y:S01]  /*16290*/  IMAD.MOV.U32 R37, RZ, RZ, R46 ;  /* 0x000000ffff257224 */ /* 0x000fe200078e002e */
[----:B------:R-:W3:Y:S04]  /*162a0*/  LDL.LU R42, [R1+0x180] ;  /* 0x00018000012a7983 */ /* 0x000ee80000300800 */
[----:B------:R1:W-:Y:S04]  /*162b0*/  STL [R1+0xc4], R45 ;  /* 0x0000c42d01007387 */ /* 0x0003e80000100800 */
[----:B------:R-:W3:Y:S04]  /*162c0*/  LDL.LU R47, [R1+0x17c] ;  /* 0x00017c00012f7983 */ /* 0x000ee80000300800 */
[----:B------:R1:W-:Y:S04]  /*162d0*/  LDGSTS.E [R3+0x7400], [R36.64], P1 ;  /* 0x0740000024037fae */ /* 0x0003e80008921848 */
[----:B------:R-:W3:Y:S01]  /*162e0*/  LDL.LU R46, [R1+0x184] ;  /* 0x00018400012e7983 */ /* 0x000ee20000300800 */
[----:B-1----:R-:W-:Y:S01]  /*162f0*/  IMAD.MOV.U32 R37, RZ, RZ, R45 ;  /* 0x000000ffff257224 */ /* 0x002fe200078e002d */
[----:B------:R-:W-:-:S02]  /*16300*/  MOV R36, R43 ;  /* 0x0000002b00247202 */ /* 0x000fc40000000f00 */
[----:B------:R-:W-:Y:S02]  /*16310*/  SEL R38, R38, RZ, !P0 ;  /* 0x000000ff26267207 */ /* 0x000fe40004000000 */
[----:B------:R-:W-:Y:S01]  /*16320*/  ISETP.GT.AND P6, PT, R2, 0x2d, PT ;  /* 0x0000002d0200780c */ /* 0x000fe20003fc4270 */
[----:B------:R1:W-:Y:S01]  /*16330*/  LDGSTS.E [R3+0x7600], [R36.64], P1 ;  /* 0x0760000024037fae */ /* 0x0003e20008921848 */
[----:B--2---:R-:W-:-:S05]  /*16340*/  IADD3 R39, P5, R39, R198, RZ ;  /* 0x000000c627277210 */ /* 0x004fca0007fbe0ff */
[----:B------:R2:W-:Y:S04]  /*16350*/  STL [R1+0x100], R39 ;  /* 0x0001002701007387 */ /* 0x0005e80000100800 */
[----:B------:R-:W5:Y:S04]  /*16360*/  LDL.LU R45, [R1+0x188] ;  /* 0x00018800012d7983 */ /* 0x000f680000300800 */
[----:B------:R-:W5:Y:S01]  /*16370*/  LDL.LU R43, [R1+0x1c0] ;  /* 0x0001c000012b7983 */ /* 0x000f620000300800 */
[----:B------:R-:W-:Y:S01]  /*16380*/  ISETP.NE.U32.AND P3, PT, R38, RZ, PT ;  /* 0x000000ff2600720c */ /* 0x000fe20003f65070 */
[----:B------:R-:W-:Y:S01]  /*16390*/  IMAD.X R51, R51, 0x1, R0, P5 ;  /* 0x0000000133337824 */ /* 0x000fe200028e0600 */
[----:B------:R-:W-:Y:S01]  /*163a0*/  SEL R38, RZ, 0x4, !P6 ;  /* 0x00000004ff267807 */ /* 0x000fe20007000000 */
[----:B-1----:R-:W-:Y:S01]  /*163b0*/  IMAD.MOV.U32 R36, RZ, RZ, R39 ;  /* 0x000000ffff247224 */ /* 0x002fe200078e0027 */
[----:B----4-:R-:W-:-:S02]  /*163c0*/  IADD3 R44, P6, R44, R198, RZ ;  /* 0x000000c62c2c7210 */ /* 0x010fc40007fde0ff */
[----:B------:R-:W-:Y:S02]  /*163d0*/  MOV R37, R51 ;  /* 0x0000003300257202 */ /* 0x000fe40000000f00 */
[----:B------:R-:W-:Y:S02]  /*163e0*/  SEL R38, R38, RZ, !P0 ;  /* 0x000000ff26267207 */ /* 0x000fe40004000000 */
[----:B------:R-:W-:Y:S01]  /*163f0*/  ISETP.GT.AND P5, PT, R2, 0x31, PT ;  /* 0x000000310200780c */ /* 0x000fe20003fa4270 */
[----:B------:R1:W-:Y:S01]  /*16400*/  STL [R1+0x108], R44 ;  /* 0x0001082c01007387 */ /* 0x0003e20000100800 */
[----:B------:R-:W-:Y:S02]  /*16410*/  ISETP.NE.U32.AND P1, PT, R38, RZ, PT ;  /* 0x000000ff2600720c */ /* 0x000fe40003f25070 */
[----:B------:R-:W-:Y:S01]  /*16420*/  SEL R38, RZ, 0x4, !P5 ;  /* 0x00000004ff267807 */ /* 0x000fe20006800000 */
[----:B------:R4:W-:Y:S04]  /*16430*/  LDGSTS.E [R3+0x8400], [R36.64], P4 ;  /* 0x0840000024037fae */ /* 0x0009e8000a121848 */
[----:B------:R-:W-:Y:S01]  /*16440*/  STL [R1+0xfc], R51 ;  /* 0x0000fc3301007387 */ /* 0x000fe20000100800 */
[----:B------:R-:W-:Y:S01]  /*16450*/  SEL R38, R38, RZ, !P0 ;  /* 0x000000ff26267207 */ /* 0x000fe20004000000 */
[----:B----4-:R-:W-:-:S02]  /*16460*/  IMAD.MOV.U32 R36, RZ, RZ, R44 ;  /* 0x000000ffff247224 */ /* 0x010fc400078e002c */
[----:B------:R-:W-:Y:S01]  /*16470*/  IMAD.X R50, R50, 0x1, R0, P6 ;  /* 0x0000000132327824 */ /* 0x000fe200030e0600 */
[----:B------:R-:W-:-:S03]  /*16480*/  IADD3 R41, P6, R41, R198, RZ ;  /* 0x000000c629297210 */ /* 0x000fc60007fde0ff */
[----:B------:R-:W-:Y:S01]  /*16490*/  IMAD.MOV.U32 R37, RZ, RZ, R50 ;  /* 0x000000ffff257224 */ /* 0x000fe200078e0032 */
[----:B------:R-:W-:Y:S04]  /*164a0*/  STL [R1+0x104], R50 ;  /* 0x0001043201007387 */ /* 0x000fe80000100800 */
[----:B--2---:R-:W2:Y:S01]  /*164b0*/  LDL.LU R39, [R1+0x1c8] ;  /* 0x0001c80001277983 */ /* 0x004ea20000300800 */
[----:B---3--:R-:W-:-:S03]  /*164c0*/  IADD3 R40, P5, R40, R198, RZ ;  /* 0x000000c628287210 */ /* 0x008fc60007fbe0ff */
[----:B------:R3:W-:Y:S04]  /*164d0*/  STL [R1+0x140], R41 ;  /* 0x0001402901007387 */ /* 0x0007e80000100800 */
[----:B------:R4:W-:Y:S01]  /*164e0*/  LDGSTS.E [R3+0x8600], [R36.64], P4 ;  /* 0x0860000024037fae */ /* 0x0009e2000a121848 */
[----:B------:R-:W-:-:S03]  /*164f0*/  IMAD.X R49, R49, 0x1, R0, P6 ;  /* 0x0000000131317824 */ /* 0x000fc600030e0600 */
[----:B------:R3:W-:Y:S01]  /*16500*/  STL [R1+0x148], R40 ;  /* 0x0001482801007387 */ /* 0x0007e20000100800 */
[----:B------:R-:W-:-:S03]  /*16510*/  ISETP.GT.AND P6, PT, R2, 0x35, PT ;  /* 0x000000350200780c */ /* 0x000fc60003fc4270 */
[----:B-1----:R-:W2:Y:S01]  /*16520*/  LDL.LU R44, [R1+0x1bc] ;  /* 0x0001bc00012c7983 */ /* 0x002ea20000300800 */
[----:B----4-:R-:W-:Y:S01]  /*16530*/  MOV R36, R41 ;  /* 0x0000002900247202 */ /* 0x010fe20000000f00 */
[----:B------:R-:W-:Y:S01]  /*16540*/  IMAD.MOV.U32 R37, RZ, RZ, R49 ;  /* 0x000000ffff257224 */ /* 0x000fe200078e0031 */
[----:B------:R-:W-:Y:S01]  /*16550*/  ISETP.NE.U32.AND P4, PT, R38, RZ, PT ;  /* 0x000000ff2600720c */ /* 0x000fe20003f85070 */
[----:B------:R-:W-:Y:S01]  /*16560*/  STL [R1+0x13c], R49 ;  /* 0x00013c3101007387 */ /* 0x000fe20000100800 */
[----:B------:R-:W-:-:S03]  /*16570*/  IMAD.X R48, R48, 0x1, R0, P5 ;  /* 0x0000000130307824 */ /* 0x000fc600028e0600 */
[----:B---3--:R-:W3:Y:S01]  /*16580*/  LDL.LU R41, [R1+0x1c4] ;  /* 0x0001c40001297983 */ /* 0x008ee20000300800 */
[----:B------:R-:W-:-:S03]  /*16590*/  SEL R38, RZ, 0x4, !P6 ;  /* 0x00000004ff267807 */ /* 0x000fc60007000000 */
[----:B------:R1:W-:Y:S01]  /*165a0*/  LDGSTS.E [R3+0x9400], [R36.64], P2 ;  /* 0x0940000024037fae */ /* 0x0003e20009121848 */
[----:B------:R-:W-:-:S03]  /*165b0*/  IADD3 R42, P5, R42, R198, RZ ;  /* 0x000000c62a2a7210 */ /* 0x000fc60007fbe0ff */
[----:B------:R-:W-:Y:S01]  /*165c0*/  STL [R1+0x144], R48 ;  /* 0x0001443001007387 */ /* 0x000fe20000100800 */
[----:B-1----:R-:W-:-:S03]  /*165d0*/  IMAD.MOV.U32 R36, RZ, RZ, R40 ;  /* 0x000000ffff247224 */ /* 0x002fc600078e0028 */
[----:B------:R-:W5:Y:S01]  /*165e0*/  LDL.LU R40, [R1+0x200] ;  /* 0x0002000001287983 */ /* 0x000f620000300800 */
[----:B------:R-:W-:Y:S02]  /*165f0*/  IMAD.MOV.U32 R37, RZ, RZ, R48 ;  /* 0x000000ffff257224 */ /* 0x000fe400078e0030 */
[----:B------:R-:W-:Y:S01]  /*16600*/  IMAD.X R47, R47, 0x1, R0, P5 ;  /* 0x000000012f2f7824 */ /* 0x000fe200028e0600 */
[----:B------:R-:W5:Y:S04]  /*16610*/  LDL.LU R51, [R1+0x208] ;  /* 0x0002080001337983 */ /* 0x000f680000300800 */
[----:B------:R1:W-:Y:S04]  /*16620*/  STL [R1+0x180], R42 ;  /* 0x0001802a01007387 */ /* 0x0003e80000100800 */
[----:B------:R1:W-:Y:S02]  /*16630*/  LDGSTS.E [R3+0x9600], [R36.64], P2 ;  /* 0x0960000024037fae */ /* 0x0003e40009121848 */
[----:B-1----:R-:W-:Y:S01]  /*16640*/  IMAD.MOV.U32 R36, RZ, RZ, R42 ;  /* 0x000000ffff247224 */ /* 0x002fe200078e002a */
[----:B-----5:R-:W-:-:S04]  /*16650*/  IADD3 R45, P6, R45, R198, RZ ;  /* 0x000000c62d2d7210 */ /* 0x020fc80007fde0ff */
[----:B------:R-:W-:Y:S01]  /*16660*/  IADD3.X R46, R46, R0, RZ, P6, !PT ;  /* 0x000000002e2e7210 */ /* 0x000fe200037fe4ff */
[----:B------:R-:W-:Y:S01]  /*16670*/  STL [R1+0x188], R45 ;  /* 0x0001882d01007387 */ /* 0x000fe20000100800 */
[----:B------:R-:W-:-:S03]  /*16680*/  IADD3 R43, P6, R43, R198, RZ ;  /* 0x000000c62b2b7210 */ /* 0x000fc60007fde0ff */
[----:B------:R1:W-:Y:S04]  /*16690*/  STL [R1+0x17c], R47 ;  /* 0x00017c2f01007387 */ /* 0x0003e80000100800 */
[----:B------:R5:W-:Y:S04]  /*166a0*/  STL [R1+0x184], R46 ;  /* 0x0001842e01007387 */ /* 0x000be80000100800 */
[----:B------:R-:W4:Y:S04]  /*166b0*/  LDL.LU R42, [R1+0x1fc] ;  /* 0x0001fc00012a7983 */ /* 0x000f280000300800 */
[----:B------:R-:W-:Y:S04]  /*166c0*/  STL [R1+0x1c0], R43 ;  /* 0x0001c02b01007387 */ /* 0x000fe80000100800 */
[----:B------:R-:W4:Y:S04]  /*166d0*/  LDL.LU R52, [R1+0x204] ;  /* 0x0002040001347983 */ /* 0x000f280000300800 */
[----:B------:R-:W4:Y:S01]  /*166e0*/  LDL.LU R49, [R1+0x240] ;  /* 0x0002400001317983 */ /* 0x000f220000300800 */
[----:B------:R-:W-:-:S02]  /*166f0*/  SEL R38, R38, RZ, !P0 ;  /* 0x000000ff26267207 */ /* 0x000fc40004000000 */
[----:B------:R-:W-:Y:S02]  /*16700*/  ISETP.GT.AND P5, PT, R2, 0x39, PT ;  /* 0x000000390200780c */ /* 0x000fe40003fa4270 */
[----:B------:R-:W-:Y:S02]  /*16710*/  ISETP.NE.U32.AND P2, PT, R38, RZ, PT ;  /* 0x000000ff2600720c */ /* 0x000fe40003f45070 */
[----:B------:R-:W-:Y:S01]  /*16720*/  SEL R38, RZ, 0x4, !P5 ;  /* 0x00000004ff267807 */ /* 0x000fe20006800000 */
[----:B------:R-:W-:Y:S02]  /*16730*/  IMAD.MOV.U32 R37, RZ, RZ, R47 ;  /* 0x000000ffff257224 */ /* 0x000fe400078e002f */
[----:B-1----:R-:W4:Y:S01]  /*16740*/  LDL.LU R47, [R1+0x248] ;  /* 0x00024800012f7983 */ /* 0x002f220000300800 */
[----:B--2---:R-:W-:-:S03]  /*16750*/  IADD3 R39, P5, R39, R198, RZ ;  /* 0x000000c627277210 */ /* 0x004fc60007fbe0ff */
[----:B------:R1:W-:Y:S04]  /*16760*/  LDGSTS.E [R3+0xa400], [R36.64], P3 ;  /* 0x0a40000024037fae */ /* 0x0003e80009921848 */
[----:B------:R-:W-:Y:S04]  /*16770*/  STL [R1+0x1c8], R39 ;  /* 0x0001c82701007387 */ /* 0x000fe80000100800 */
[----:B------:R-:W2:Y:S01]  /*16780*/  LDL.LU R50, [R1+0x23c] ;  /* 0x00023c0001327983 */ /* 0x000ea20000300800 */
[----:B------:R-:W-:Y:S01]  /*16790*/  SEL R38, R38, RZ, !P0 ;  /* 0x000000ff26267207 */ /* 0x000fe20004000000 */
[----:B-1----:R-:W-:Y:S01]  /*167a0*/  IMAD.MOV.U32 R36, RZ, RZ, R45 ;  /* 0x000000ffff247224 */ /* 0x002fe200078e002d */
[----:B------:R-:W-:Y:S01]  /*167b0*/  MOV R37, R46 ;  /* 0x0000002e00257202 */ /* 0x000fe20000000f00 */
[----:B------:R-:W-:Y:S01]  /*167c0*/  IMAD.X R44, R44, 0x1, R0, P6 ;  /* 0x000000012c2c7824 */ /* 0x000fe200030e0600 */
[----:B------:R-:W-:-:S03]  /*167d0*/  ISETP.GT.AND P6, PT, R2, 0x3d, PT ;  /* 0x0000003d0200780c */ /* 0x000fc60003fc4270 */
[----:B------:R1:W-:Y:S04]  /*167e0*/  LDGSTS.E [R3+0xa600], [R36.64], P3 ;  /* 0x0a60000024037fae */ /* 0x0003e80009921848 */
[----:B------:R5:W-:Y:S01]  /*167f0*/  STL [R1+0x1bc], R44 ;  /* 0x0001bc2c01007387 */ /* 0x000be20000100800 */
[----:B---3--:R-:W-:-:S03]  /*16800*/  IMAD.X R41, R41, 0x1, R0, P5 ;  /* 0x0000000129297824 */ /* 0x008fc600028e0600 */
[----:B------:R-:W3:Y:S01]  /*16810*/  LDL.LU R48, [R1+0x244] ;  /* 0x0002440001307983 */ /* 0x000ee20000300800 */
[----:B------:R-:W-:-:S03]  /*16820*/  ISETP.NE.U32.AND P3, PT, R38, RZ, PT ;  /* 0x000000ff2600720c */ /* 0x000fc60003f65070 */
[----:B------:R-:W3:Y:S01]  /*16830*/  LDL.LU R45, [R1+0x280] ;  /* 0x00028000012d7983 */ /* 0x000ee20000300800 */
[----:B-1----:R-:W-:Y:S01]  /*16840*/  IMAD.MOV.U32 R36, RZ, RZ, R43 ;  /* 0x000000ffff247224 */ /* 0x002fe200078e002b */
[----:B------:R-:W-:Y:S01]  /*16850*/  SEL R38, RZ, 0x4, !P6 ;  /* 0x00000004ff267807 */ /* 0x000fe20007000000 */
[----:B------:R-:W-:Y:S01]  /*16860*/  IMAD.MOV.U32 R37, RZ, RZ, R44 ;  /* 0x000000ffff257224 */ /* 0x000fe200078e002c */
[----:B------:R1:W-:Y:S04]  /*16870*/  STL [R1+0x1c4], R41 ;  /* 0x0001c42901007387 */ /* 0x0003e80000100800 */
[----:B-----5:R-:W3:Y:S01]  /*16880*/  LDL.LU R46, [R1+0x27c] ;  /* 0x00027c00012e7983 */ /* 0x020ee20000300800 */
[----:B------:R-:W-:-:S03]  /*16890*/  IADD3 R40, P5, R40, R198, RZ ;  /* 0x000000c628287210 */ /* 0x000fc60007fbe0ff */
[----:B------:R-:W3:Y:S01]  /*168a0*/  LDL.LU R44, [R1+0x284] ;  /* 0x00028400012c7983 */ /* 0x000ee20000300800 */
[----:B------:R-:W-:-:S03]  /*168b0*/  IADD3 R51, P6, R51, R198, RZ ;  /* 0x000000c633337210 */ /* 0x000fc60007fde0ff */
[----:B------:R-:W-:Y:S04]  /*168c0*/  STL [R1+0x200], R40 ;  /* 0x0002002801007387 */ /* 0x000fe80000100800 */
[----:B------:R-:W3:Y:S04]  /*168d0*/  LDL.LU R43, [R1+0x288] ;  /* 0x00028800012b7983 */ /* 0x000ee80000300800 */
[----:B------:R1:W-:Y:S02]  /*168e0*/  LDGSTS.E [R3+0xb400], [R36.64], P1 ;  /* 0x0b40000024037fae */ /* 0x0003e40008921848 */
[----:B-1----:R-:W-:Y:S01]  /*168f0*/  IMAD.MOV.U32 R36, RZ, RZ, R39 ;  /* 0x000000ffff247224 */ /* 0x002fe200078e0027 */
[----:B------:R-:W-:-:S02]  /*16900*/  MOV R37, R41 ;  /* 0x0000002900257202 */ /* 0x000fc40000000f00 */
[----:B------:R-:W3:Y:S04]  /*16910*/  LDL.LU R41, [R1+0x2c0] ;  /* 0x0002c00001297983 */ /* 0x000ee80000300800 */
[----:B------:R-:W3:Y:S04]  /*16920*/  LDL.LU R39, [R1+0x2c8] ;  /* 0x0002c80001277983 */ /* 0x000ee80000300800 */
[----:B------:R-:W-:Y:S04]  /*16930*/  STL [R1+0x208], R51 ;  /* 0x0002083301007387 */ /* 0x000fe80000100800 */
[----:B------:R1:W-:Y:S02]  /*16940*/  LDGSTS.E [R3+0xb600], [R36.64], P1 ;  /* 0x0b60000024037fae */ /* 0x0003e40008921848 */
[----:B-1----:R-:W-:-:S02]  /*16950*/  IMAD.MOV.U32 R36, RZ, RZ, R40 ;  /* 0x000000ffff247224 */ /* 0x002fc400078e0028 */
[--C-:B----4-:R-:W-:Y:S02]  /*16960*/  IMAD.X R42, R42, 0x1, R0.reuse, P5 ;  /* 0x000000012a2a7824 */ /* 0x110fe400028e0600 */
[----:B------:R-:W-:-:S03]  /*16970*/  IMAD.X R52, R52, 0x1, R0, P6 ;  /* 0x0000000134347824 */ /* 0x000fc600030e0600 */
[----:B------:R1:W-:Y:S01]  /*16980*/  STL [R1+0x1fc], R42 ;  /* 0x0001fc2a01007387 */ /* 0x0003e20000100800 */
[----:B------:R-:W-:Y:S01]  /*16990*/  IADD3 R49, P6, R49, R198, RZ ;  /* 0x000000c631317210 */ /* 0x000fe20007fde0ff */
[----:B------:R-:W-:Y:S02]  /*169a0*/  IMAD.MOV.U32 R37, RZ, RZ, R42 ;  /* 0x000000ffff257224 */ /* 0x000fe400078e002a */
[----:B------:R-:W-:Y:S01]  /*169b0*/  STL [R1+0x204], R52 ;  /* 0x0002043401007387 */ /* 0x000fe20000100800 */
[----:B------:R-:W-:Y:S02]  /*169c0*/  SEL R38, R38, RZ, !P0 ;  /* 0x000000ff26267207 */ /* 0x000fe40004000000 */
[----:B------:R-:W-:Y:S01]  /*169d0*/  ISETP.GT.AND P5, PT, R2, 0x2, PT ;  /* 0x000000020200780c */ /* 0x000fe20003fa4270 */
[----:B------:R4:W-:Y:S04]  /*169e0*/  LDGSTS.E [R3+0xc400], [R36.64], P4 ;  /* 0x0c40000024037fae */ /* 0x0009e8000a121848 */
[----:B-1----:R-:W5:Y:S04]  /*169f0*/  LDL.LU R42, [R1+0x2bc] ;  /* 0x0002bc00012a7983 */ /* 0x002f680000300800 */
[----:B------:R-:W-:Y:S04]  /*16a00*/  STL [R1+0x240], R49 ;  /* 0x0002403101007387 */ /* 0x000fe80000100800 */
[----:B------:R-:W5:Y:S01]  /*16a10*/  LDL.LU R40, [R1+0x2c4] ;  /* 0x0002c40001287983 */ /* 0x000f620000300800 */
[----:B----4-:R-:W-:Y:S01]  /*16a20*/  IMAD.MOV.U32 R36, RZ, RZ, R51 ;  /* 0x000000ffff247224 */ /* 0x010fe200078e0033 */
[----:B------:R-:W-:Y:S01]  /*16a30*/  ISETP.NE.U32.AND P1, PT, R38, RZ, PT ;  /* 0x000000ff2600720c */ /* 0x000fe20003f25070 */
[----:B------:R-:W-:Y:S01]  /*16a40*/  IMAD.MOV.U32 R37, RZ, RZ, R52 ;  /* 0x000000ffff257224 */ /* 0x000fe200078e0034 */
[----:B------:R-:W-:-:S02]  /*16a50*/  SEL R38, RZ, 0x4, !P5 ;  /* 0x00000004ff267807 */ /* 0x000fc40006800000 */
[----:B------:R-:W-:Y:S02]  /*16a60*/  IADD3 R47, P5, R47, R198, RZ ;  /* 0x000000c62f2f7210 */ /* 0x000fe40007fbe0ff */
[----:B------:R1:W-:Y:S01]  /*16a70*/  LDGSTS.E [R3+0xc600], [R36.64], P4 ;  /* 0x0c60000024037fae */ /* 0x0003e2000a121848 */
[----:B--2---:R-:W-:Y:S02]  /*16a80*/  IADD3.X R50, R50, R0, RZ, P6, !PT ;  /* 0x0000000032327210 */ /* 0x004fe400037fe4ff */
[----:B------:R-:W-:Y:S02]  /*16a90*/  SEL R38, R38, RZ, !P0 ;  /* 0x000000ff26267207 */ /* 0x000fe40004000000 */
[----:B------:R-:W-:Y:S01]  /*16aa0*/  ISETP.GT.AND P6, PT, R2, 0x6, PT ;  /* 0x000000060200780c */ /* 0x000fe20003fc4270 */
[----:B-1----:R-:W-:Y:S01]  /*16ab0*/  IMAD.MOV.U32 R36, RZ, RZ, R49 ;  /* 0x000000ffff247224 */ /* 0x002fe200078e0031 */
[----:B------:R-:W-:Y:S02]  /*16ac0*/  MOV R37, R50 ;  /* 0x0000003200257202 */ /* 0x000fe40000000f00 */
[----:B------:R-:W-:-:S02]  /*16ad0*/  ISETP.NE.U32.AND P4, PT, R38, RZ, PT ;  /* 0x000000ff2600720c */ /* 0x000fc40003f85070 */
[----:B------:R-:W-:Y:S01]  /*16ae0*/  SEL R38, RZ, 0x4, !P6 ;  /* 0x00000004ff267807 */ /* 0x000fe20007000000 */
[----:B------:R1:W-:Y:S01]  /*16af0*/  LDGSTS.E [R3+0xd400], [R36.64], P2 ;  /* 0x0d40000024037fae */ /* 0x0003e20009121848 */
[----:B---3--:R-:W-:Y:S01]  /*16b00*/  IMAD.X R48, R48, 0x1, R0, P5 ;  /* 0x0000000130307824 */ /* 0x008fe200028e0600 */
[----:B------:R-:W-:Y:S01]  /*16b10*/  IADD3 R45, P5, R45, R198, RZ ;  /* 0x000000c62d2d7210 */ /* 0x000fe20007fbe0ff */
[----:B-1----:R-:W-:Y:S02]  /*16b20*/  IMAD.MOV.U32 R36, RZ, RZ, R47 ;  /* 0x000000ffff247224 */ /* 0x002fe400078e002f */
[----:B------:R-:W-:Y:S01]  /*16b30*/  IMAD.MOV.U32 R37, RZ, RZ, R48 ;  /* 0x000000ffff257224 */ /* 0x000fe200078e0030 */
[----:B------:R-:W-:Y:S01]  /*16b40*/  SEL R38, R38, RZ, !P0 ;  /* 0x000000ff26267207 */ /* 0x000fe20004000000 */
[----:B------:R-:W-:Y:S01]  /*16b50*/  IMAD.X R46, R46, 0x1, R0, P5 ;  /* 0x000000012e2e7824 */ /* 0x000fe200028e0600 */
[----:B------:R-:W-:Y:S02]  /*16b60*/  ISETP.GT.AND P5, PT, R2, 0xa, PT ;  /* 0x0000000a0200780c */ /* 0x000fe40003fa4270 */
[----:B------:R1:W-:Y:S01]  /*16b70*/  LDGSTS.E [R3+0xd600], [R36.64], P2 ;  /* 0x0d60000024037fae */ /* 0x0003e20009121848 */
[----:B------:R-:W-:-:S02]  /*16b80*/  ISETP.NE.U32.AND P2, PT, R38, RZ, PT ;  /* 0x000000ff2600720c */ /* 0x000fc40003f45070 */
[----:B------:R-:W-:Y:S01]  /*16b90*/  SEL R38, RZ, 0x4, !P5 ;  /* 0x00000004ff267807 */ /* 0x000fe20006800000 */
[----:B------:R-:W-:Y:S01]  /*16ba0*/  STL [R1+0x248], R47 ;  /* 0x0002482f01007387 */ /* 0x000fe20000100800 */
[----:B------:R-:W-:Y:S01]  /*16bb0*/  IADD3 R43, P6, R43, R198, RZ ;  /* 0x000000c62b2b7210 */ /* 0x000fe20007fde0ff */
[----:B-1----:R-:W-:Y:S01]  /*16bc0*/  IMAD.MOV.U32 R37, RZ, RZ, R46 ;  /* 0x000000ffff257224 */ /* 0x002fe200078e002e */
[----:B------:R-:W-:-:S03]  /*16bd0*/  MOV R36, R45 ;  /* 0x0000002d00247202 */ /* 0x000fc60000000f00 */
[----:B------:R-:W-:Y:S01]  /*16be0*/  IMAD.X R44, R44, 0x1, R0, P6 ;  /* 0x000000012c2c7824 */ /* 0x000fe200030e0600 */
[----:B------:R-:W-:Y:S04]  /*16bf0*/  STL [R1+0x23c], R50 ;  /* 0x00023c3201007387 */ /* 0x000fe80000100800 */
[----:B------:R-:W-:Y:S04]  /*16c00*/  STL [R1+0x244], R48 ;  /* 0x0002443001007387 */ /* 0x000fe80000100800 */
[----:B------:R-:W-:Y:S04]  /*16c10*/  STL [R1+0x280], R45 ;  /* 0x0002802d01007387 */ /* 0x000fe80000100800 */
[----:B------:R1:W-:Y:S01]  /*16c20*/  LDGSTS.E [R3+0xe400], [R36.64], P3 ;  /* 0x0e40000024037fae */ /* 0x0003e20009921848 */
[----:B------:R-:W-:-:S02]  /*16c30*/  IADD3 R41, P6, R41, R198, RZ ;  /* 0x000000c629297210 */ /* 0x000fc40007fde0ff */
[----:B------:R-:W-:Y:S01]  /*16c40*/  IADD3 R39, P5, R39, R198, RZ ;  /* 0x000000c627277210 */ /* 0x000fe20007fbe0ff */
[----:B------:R-:W-:Y:S04]  /*16c50*/  STL [R1+0x288], R43 ;  /* 0x0002882b01007387 */ /* 0x000fe80000100800 */
[----:B------:R-:W-:Y:S01]  /*16c60*/  STL [R1+0x27c], R46 ;  /* 0x00027c2e01007387 */ /* 0x000fe20000100800 */
[----:B-1----:R-:W-:Y:S02]  /*16c70*/  IMAD.MOV.U32 R36, RZ, RZ, R43 ;  /* 0x000000ffff247224 */ /* 0x002fe400078e002b */
[----:B------:R-:W-:Y:S01]  /*16c80*/  IMAD.MOV.U32 R37, RZ, RZ, R44 ;  /* 0x000000ffff257224 */ /* 0x000fe200078e002c */
[----:B------:R-:W-:Y:S04]  /*16c90*/  STL [R1+0x284], R44 ;  /* 0x0002842c01007387 */ /* 0x000fe80000100800 */
[----:B------:R1:W-:Y:S04]  /*16ca0*/  STL [R1+0x2c0], R41 ;  /* 0x0002c02901007387 */ /* 0x0003e80000100800 */
[----:B------:R-:W-:Y:S04]  /*16cb0*/  STL [R1+0x2c8], R39 ;  /* 0x0002c82701007387 */ /* 0x000fe80000100800 */
[----:B------:R2:W-:Y:S01]  /*16cc0*/  LDGSTS.E [R3+0xe600], [R36.64], P3 ;  /* 0x0e60000024037fae */ /* 0x0005e20009921848 */
[----:B------:R-:W-:Y:S01]  /*16cd0*/  SEL R38, R38, RZ, !P0 ;  /* 0x000000ff26267207 */ /* 0x000fe20004000000 */
[----:B--2---:R-:W-:-:S03]  /*16ce0*/  IMAD.MOV.U32 R36, RZ, RZ, R41 ;  /* 0x000000ffff247224 */ /* 0x004fc600078e0029 */
[----:B------:R-:W-:Y:S01]  /*16cf0*/  ISETP.NE.U32.AND P3, PT, R38, RZ, PT ;  /* 0x000000ff2600720c */ /* 0x000fe20003f65070 */
[----:B------:R-:W-:Y:S01]  /*16d00*/  IMAD.U32 R38, RZ, RZ, UR5 ;  /* 0x00000005ff267e24 */ /* 0x000fe2000f8e00ff */
[----:B-1----:R-:W-:-:S04]  /*16d10*/  LOP3.LUT R41, R205, 0x40, RZ, 0x3c, !PT ;  /* 0x00000040cd297812 */ /* 0x002fc800078e3cff */
[----:B------:R-:W-:Y:S01]  /*16d20*/  LEA R38, R38, R41, 0x10 ;  /* 0x0000002926267211 */ /* 0x000fe200078e80ff */
[----:B-----5:R-:W-:Y:S01]  /*16d30*/  IMAD.X R42, R42, 0x1, R0, P6 ;  /* 0x000000012a2a7824 */ /* 0x020fe200030e0600 */
[----:B------:R-:W-:-:S04]  /*16d40*/  IADD3.X R40, R40, R0, RZ, P5, !PT ;  /* 0x0000000028287210 */ /* 0x000fc80002ffe4ff */
[----:B------:R-:W-:Y:S01]  /*16d50*/  STL [R1+0x2bc], R42 ;  /* 0x0002bc2a01007387 */ /* 0x000fe20000100800 */
[----:B------:R-:W-:-:S03]  /*16d60*/  IMAD.MOV.U32 R37, RZ, RZ, R42 ;  /* 0x000000ffff257224 */ /* 0x000fc600078e002a */
[----:B------:R1:W-:Y:S04]  /*16d70*/  STL [R1+0x2c4], R40 ;  /* 0x0002c42801007387 */ /* 0x0003e80000100800 */
[----:B------:R-:W2:Y:S04]  /*16d80*/  LDL.LU R50, [R1+0xc] ;  /* 0x00000c0001327983 */ /* 0x000ea80000300800 */
[----:B------:R-:W3:Y:S04]  /*16d90*/  LDL.LU R46, [R1+0x448] ;  /* 0x00044800012e7983 */ /* 0x000ee80000300800 */
[----:B------:R4:W-:Y:S04]  /*16da0*/  LDGSTS.E [R3+0xf400], [R36.64], P1 ;  /* 0x0f40000024037fae */ /* 0x0009e80008921848 */
[----:B------:R-:W5:Y:S01]  /*16db0*/  LDL.LU R44, [R1+0x10] ;  /* 0x00001000012c7983 */ /* 0x000f620000300800 */
[----:B----4-:R-:W-:-:S03]  /*16dc0*/  IMAD.MOV.U32 R37, RZ, RZ, R40 ;  /* 0x000000ffff257224 */ /* 0x010fc600078e0028 */
[----:B-1----:R-:W4:Y:S04]  /*16dd0*/  LDL.LU R40, [R1+0x424] ;  /* 0x0004240001287983 */ /* 0x002f280000300800 */
[----:B------:R-:W5:Y:S04]  /*16de0*/  LDL.LU R45, [R1+0x1c] ;  /* 0x00001c00012d7983 */ /* 0x000f680000300800 */
[----:B------:R-:W5:Y:S04]  /*16df0*/  LDL.LU R41, [R1+0x418] ;  /* 0x0004180001297983 */ /* 0x000f680000300800 */
[----:B------:R-:W5:Y:S04]  /*16e00*/  LDL.LU R49, [R1+0x20] ;  /* 0x0000200001317983 */ /* 0x000f680000300800 */
[----:B------:R-:W5:Y:S04]  /*16e10*/  LDL.LU R48, [R1+0x3f4] ;  /* 0x0003f40001307983 */ /* 0x000f680000300800 */
[----:B------:R-:W5:Y:S01]  /*16e20*/  LDL.LU R47, [R1+0x4c] ;  /* 0x00004c00012f7983 */ /* 0x000f620000300800 */
[----:B------:R-:W-:-:S03]  /*16e30*/  IMAD.MOV.U32 R36, RZ, RZ, R39 ;  /* 0x000000ffff247224 */ /* 0x000fc600078e0027 */
[----:B------:R-:W5:Y:S04]  /*16e40*/  LDL.LU R43, [R1+0x50] ;  /* 0x00005000012b7983 */ /* 0x000f680000300800 */
[----:B------:R-:W5:Y:S04]  /*16e50*/  LDL.LU R42, [R1+0x54] ;  /* 0x00005400012a7983 */ /* 0x000f680000300800 */
[----:B------:R-:W5:Y:S01]  /*16e60*/  LDL.LU R39, [R1+0x58] ;  /* 0x0000580001277983 */ /* 0x000f620000300800 */
[-C--:B------:R-:W-:Y:S02]  /*16e70*/  IADD3 R218, P6, R218, R198.reuse, RZ ;  /* 0x000000c6dada7210 */ /* 0x080fe40007fde0ff */
[----:B------:R-:W-:Y:S01]  /*16e80*/  IADD3 R220, P5, R220, R198, RZ ;  /* 0x000000c6dcdc7210 */ /* 0x000fe20007fbe0ff */
[----:B------:R1:W-:Y:S02]  /*16e90*/  LDGSTS.E [R3+0xf600], [R36.64], P1 ;  /* 0x0f60000024037fae */ /* 0x0003e40008921848 */
[----:B------:R-:W-:-:S02]  /*16ea0*/  IMAD.X R217, R217, 0x1, R0, P6 ;  /* 0x00000001d9d97824 */ /* 0x000fc400030e0600 */
[----:B------:R-:W-:Y:S02]  /*16eb0*/  IMAD.X R219, R219, 0x1, R0, P5 ;  /* 0x00000001dbdb7824 */ /* 0x000fe400028e0600 */
[----:B-1----:R-:W-:Y:S01]  /*16ec0*/  IMAD.MOV.U32 R36, RZ, RZ, R218 ;  /* 0x000000ffff247224 */ /* 0x002fe200078e00da */
[----:B------:R-:W-:Y:S02]  /*16ed0*/  MOV R37, R217 ;  /* 0x000000d900257202 */ /* 0x000fe40000000f00 */
[----:B------:R-:W-:-:S03]  /*16ee0*/  ISETP.GT.AND P1, PT, R2, 0xe, PT ;  /* 0x0000000e0200780c */ /* 0x000fc60003f24270 */
[----:B------:R1:W-:Y:S01]  /*16ef0*/  LDGSTS.E [R38+0x800], [R36.64], P4 ;  /* 0x0080000024267fae */ /* 0x0003e2000a121848 */
[----:B------:R-:W-:Y:S01]  /*16f00*/  ISETP.GT.AND P5, PT, R2, 0x12, PT ;  /* 0x000000120200780c */ /* 0x000fe20003fa4270 */
[----:B-1----:R-:W-:Y:S02]  /*16f10*/  IMAD.MOV.U32 R36, RZ, RZ, R220 ;  /* 0x000000ffff247224 */ /* 0x002fe400078e00dc */
[----:B------:R-:W-:-:S05]  /*16f20*/  IMAD.MOV.U32 R37, RZ, RZ, R219 ;  /* 0x000000ffff257224 */ /* 0x000fca00078e00db */
[----:B------:R1:W-:Y:S01]  /*16f30*/  LDGSTS.E [R38+0xa00], [R36.64], P4 ;  /* 0x00a0000024267fae */ /* 0x0003e2000a121848 */
[----:B------:R-:W-:Y:S02]  /*16f40*/  SEL R3, RZ, 0x4, !P5 ;  /* 0x00000004ff037807 */ /* 0x000fe40006800000 */
[-C--:B------:R-:W-:Y:S02]  /*16f50*/  IADD3 R236, P5, R236, R198.reuse, RZ ;  /* 0x000000c6ecec7210 */ /* 0x080fe40007fbe0ff */
[----:B-1----:R-:W-:Y:S02]  /*16f60*/  SEL R36, RZ, 0x4, !P1 ;  /* 0x00000004ff247807 */ /* 0x002fe40004800000 */
[----:B------:R-:W-:Y:S02]  /*16f70*/  IADD3 R234, P1, R234, R198, RZ ;  /* 0x000000c6eaea7210 */ /* 0x000fe40007f3e0ff */
[----:B------:R-:W-:-:S03]  /*16f80*/  SEL R36, R36, RZ, !P0 ;  /* 0x000000ff24247207 */ /* 0x000fc60004000000 */
[--C-:B------:R-:W-:Y:S01]  /*16f90*/  IMAD.X R233, R233, 0x1, R0.reuse, P1 ;  /* 0x00000001e9e97824 */ /* 0x100fe200008e0600 */
[----:B------:R-:W-:Y:S02]  /*16fa0*/  ISETP.NE.U32.AND P4, PT, R36, RZ, PT ;  /* 0x000000ff2400720c */ /* 0x000fe40003f85070 */
[----:B------:R-:W-:Y:S01]  /*16fb0*/  MOV R36, R234 ;  /* 0x000000ea00247202 */ /* 0x000fe20000000f00 */
[----:B------:R-:W-:Y:S02]  /*16fc0*/  IMAD.MOV.U32 R37, RZ, RZ, R233 ;  /* 0x000000ffff257224 */ /* 0x000fe400078e00e9 */
[--C-:B------:R-:W-:Y:S01]  /*16fd0*/  IMAD.X R235, R235, 0x1, R0.reuse, P5 ;  /* 0x00000001ebeb7824 */ /* 0x100fe200028e0600 */
[----:B------:R-:W-:Y:S02]  /*16fe0*/  IADD3 R250, P5, R250, R198, RZ ;  /* 0x000000c6fafa7210 */ /* 0x000fe40007fbe0ff */
[----:B------:R-:W-:Y:S01]  /*16ff0*/  SEL R3, R3, RZ, !P0 ;  /* 0x000000ff03037207 */ /* 0x000fe20004000000 */
[----:B------:R1:W-:Y:S01]  /*17000*/  LDGSTS.E [R38+0x1800], [R36.64], P2 ;  /* 0x0180000024267fae */ /* 0x0003e20009121848 */
[----:B------:R-:W-:Y:S01]  /*17010*/  ISETP.GT.AND P6, PT, R2, 0x16, PT ;  /* 0x000000160200780c */ /* 0x000fe20003fc4270 */
[----:B------:R-:W-:Y:S01]  /*17020*/  IMAD.X R249, R249, 0x1, R0, P5 ;  /* 0x00000001f9f97824 */ /* 0x000fe200028e0600 */
[----:B------:R-:W-:-:S02]  /*17030*/  ISETP.NE.U32.AND P1, PT, R3, RZ, PT ;  /* 0x000000ff0300720c */ /* 0x000fc40003f25070 */
[----:B------:R-:W-:Y:S02]  /*17040*/  SEL R3, RZ, 0x4, !P6 ;  /* 0x00000004ff037807 */ /* 0x000fe40007000000 */
[----:B------:R-:W-:Y:S01]  /*17050*/  IADD3 R252, P6, R252, R198, RZ ;  /* 0x000000c6fcfc7210 */ /* 0x000fe20007fde0ff */
[----:B-1----:R-:W-:Y:S02]  /*17060*/  IMAD.MOV.U32 R36, RZ, RZ, R236 ;  /* 0x000000ffff247224 */ /* 0x002fe400078e00ec */
[----:B------:R-:W-:Y:S01]  /*17070*/  IMAD.MOV.U32 R37, RZ, RZ, R235 ;  /* 0x000000ffff257224 */ /* 0x000fe200078e00eb */
[----:B------:R-:W-:-:S04]  /*17080*/  SEL R3, R3, RZ, !P0 ;  /* 0x000000ff03037207 */ /* 0x000fc80004000000 */
[----:B------:R1:W-:Y:S01]  /*17090*/  LDGSTS.E [R38+0x1a00], [R36.64], P2 ;  /* 0x01a0000024267fae */ /* 0x0003e20009121848 */
[----:B------:R-:W-:Y:S02]  /*170a0*/  IADD3.X R251, R251, R0, RZ, P6, !PT ;  /* 0x00000000fbfb7210 */ /* 0x000fe400037fe4ff */
[----:B------:R-:W-:Y:S02]  /*170b0*/  ISETP.GT.AND P2, PT, R2, 0x1a, PT ;  /* 0x0000001a0200780c */ /* 0x000fe40003f44270 */
[----:B------:R-:W-:Y:S01]  /*170c0*/  ISETP.NE.U32.AND P5, PT, R3, RZ, PT ;  /* 0x000000ff0300720c */ /* 0x000fe20003fa5070 */
[----:B-1----:R-:W-:Y:S02]  /*170d0*/  IMAD.MOV.U32 R36, RZ, RZ, R250 ;  /* 0x000000ffff247224 */ /* 0x002fe400078e00fa */
[----:B------:R-:W-:Y:S01]  /*170e0*/  IMAD.MOV.U32 R37, RZ, RZ, R249 ;  /* 0x000000ffff257224 */ /* 0x000fe200078e00f9 */
[----:B------:R-:W-:-:S04]  /*170f0*/  SEL R3, RZ, 0x4, !P2 ;  /* 0x00000004ff037807 */ /* 0x000fc80005000000 */
[----:B------:R1:W-:Y:S01]  /*17100*/  LDGSTS.E [R38+0x2800], [R36.64], P3 ;  /* 0x0280000024267fae */ /* 0x0003e20009921848 */
[----:B------:R-:W-:Y:S01]  /*17110*/  SEL R3, R3, RZ, !P0 ;  /* 0x000000ff03037207 */ /* 0x000fe20004000000 */
[----:B-1----:R-:W-:Y:S01]  /*17120*/  IMAD.MOV.U32 R36, RZ, RZ, R252 ;  /* 0x000000ffff247224 */ /* 0x002fe200078e00fc */
[----:B------:R-:W-:-:S05]  /*17130*/  MOV R37, R251 ;  /* 0x000000fb00257202 */ /* 0x000fca0000000f00 */
[----:B------:R1:W-:Y:S01]  /*17140*/  LDGSTS.E [R38+0x2a00], [R36.64], P3 ;  /* 0x02a0000024267fae */ /* 0x0003e20009921848 */
[----:B------:R-:W-:Y:S02]  /*17150*/  ISETP.GT.AND P3, PT, R2, 0x1e, PT ;  /* 0x0000001e0200780c */ /* 0x000fe40003f64270 */
[----:B---3--:R-:W-:-:S05]  /*17160*/  IADD3 R46, P6, R46, R198, RZ ;  /* 0x000000c62e2e7210 */ /* 0x008fca0007fde0ff */
[----:B--2---:R-:W-:Y:S02]  /*17170*/  IMAD.X R50, R50, 0x1, R0, P6 ;  /* 0x0000000132327824 */ /* 0x004fe400030e0600 */
[----:B-1----:R-:W-:Y:S02]  /*17180*/  IMAD.MOV.U32 R36, RZ, RZ, R46 ;  /* 0x000000ffff247224 */ /* 0x002fe400078e002e */
[----:B------:R-:W-:-:S05]  /*17190*/  IMAD.MOV.U32 R37, RZ, RZ, R50 ;  /* 0x000000ffff257224 */ /* 0x000fca00078e0032 */
[----:B------:R1:W-:Y:S01]  /*171a0*/  LDGSTS.E [R38+0x3800], [R36.64], P4 ;  /* 0x0380000024267fae */ /* 0x0003e2000a121848 */
[----:B----4-:R-:W-:-:S05]  /*171b0*/  IADD3 R40, P2, R40, R198, RZ ;  /* 0x000000c628287210 */ /* 0x010fca0007f5e0ff */
[----:B-----5:R-:W-:Y:S01]  /*171c0*/  IMAD.X R44, R44, 0x1, R0, P2 ;  /* 0x000000012c2c7824 */ /* 0x020fe200010e0600 */
[----:B------:R-:W-:Y:S01]  /*171d0*/  ISETP.NE.U32.AND P2, PT, R3, RZ, PT ;  /* 0x000000ff0300720c */ /* 0x000fe20003f45070 */
[----:B-1----:R-:W-:-:S03]  /*171e0*/  IMAD.MOV.U32 R36, RZ, RZ, R40 ;  /* 0x000000ffff247224 */ /* 0x002fc600078e0028 */
[----:B------:R-:W-:Y:S02]  /*171f0*/  MOV R37, R44 ;  /* 0x0000002c00257202 */ /* 0x000fe40000000f00 */
[----:B------:R-:W-:Y:S01]  /*17200*/  SEL R3, RZ, 0x4, !P3 ;  /* 0x00000004ff037807 */ /* 0x000fe20005800000 */
[----:B------:R1:W-:Y:S01]  /*17210*/  STL [R1+0x448], R46 ;  /* 0x0004482e01007387 */ /* 0x0003e20000100800 */
[----:B------:R-:W-:-:S03]  /*17220*/  IADD3 R41, P3, R41, R198, RZ ;  /* 0x000000c629297210 */ /* 0x000fc60007f7e0ff */
[----:B------:R2:W-:Y:S01]  /*17230*/  LDGSTS.E [R38+0x3a00], [R36.64], P4 ;  /* 0x03a0000024267fae */ /* 0x0005e2000a121848 */
[----:B------:R-:W-:-:S03]  /*17240*/  IADD3 R48, P4, R48, R198, RZ ;  /* 0x000000c630307210 */ /* 0x000fc60007f9e0ff */
[----:B------:R-:W-:Y:S01]  /*17250*/  STL [R1+0xc], R50 ;  /* 0x00000c3201007387 */ /* 0x000fe20000100800 */
[----:B------:R-:W-:-:S03]  /*17260*/  IMAD.X R45, R45, 0x1, R0, P3 ;  /* 0x000000012d2d7824 */ /* 0x000fc600018e0600 */
[----:B------:R-:W-:Y:S01]  /*17270*/  STL [R1+0x424], R40 ;  /* 0x0004242801007387 */ /* 0x000fe20000100800 */
[----:B------:R-:W-:-:S03]  /*17280*/  IADD3 R43, P6, R43, R198, RZ ;  /* 0x000000c62b2b7210 */ /* 0x000fc60007fde0ff */
[----:B------:R3:W-:Y:S01]  /*17290*/  STL [R1+0x10], R44 ;  /* 0x0000102c01007387 */ /* 0x0007e20000100800 */
[----:B------:R-:W-:-:S03]  /*172a0*/  IMAD.X R49, R49, 0x1, R0, P4 ;  /* 0x0000000131317824 */ /* 0x000fc600020e0600 */
[----:B-1----:R-:W4:Y:S01]  /*172b0*/  LDL.LU R46, [R1+0x8c] ;  /* 0x00008c00012e7983 */ /* 0x002f220000300800 */
[----:B------:R-:W-:Y:S01]  /*172c0*/  IADD3 R39, P4, R39, R198, RZ ;  /* 0x000000c627277210 */ /* 0x000fe20007f9e0ff */
[----:B------:R-:W-:Y:S02]  /*172d0*/  IMAD.X R47, R47, 0x1, R0, P6 ;  /* 0x000000012f2f7824 */ /* 0x000fe400030e0600 */
[----:B---3--:R-:W3:Y:S04]  /*172e0*/  LDL.LU R44, [R1+0x90] ;  /* 0x00009000012c7983 */ /* 0x008ee80000300800 */
[----:B------:R-:W5:Y:S04]  /*172f0*/  LDL.LU R40, [R1+0x98] ;  /* 0x0000980001287983 */ /* 0x000f680000300800 */
[----:B------:R1:W-:Y:S01]  /*17300*/  STL [R1+0x418], R41 ;  /* 0x0004182901007387 */ /* 0x0003e20000100800 */
[----:B--2---:R-:W-:-:S03]  /*17310*/  IMAD.MOV.U32 R36, RZ, RZ, R41 ;  /* 0x000000ffff247224 */ /* 0x004fc600078e0029 */
[----:B------:R-:W-:Y:S04]  /*17320*/  STL [R1+0x3f4], R48 ;  /* 0x0003f43001007387 */ /* 0x000fe80000100800 */
[----:B------:R2:W-:Y:S04]  /*17330*/  STL [R1+0x1c], R45 ;  /* 0x00001c2d01007387 */ /* 0x0005e80000100800 */
[----:B------:R2:W-:Y:S04]  /*17340*/  STL [R1+0x50], R43 ;  /* 0x0000502b01007387 */ /* 0x0005e80000100800 */
[----:B------:R-:W-:Y:S04]  /*17350*/  STL [R1+0x20], R49 ;  /* 0x0000203101007387 */ /* 0x000fe80000100800 */
[----:B-1----:R-:W4:Y:S01]  /*17360*/  LDL.LU R41, [R1+0x94] ;  /* 0x0000940001297983 */ /* 0x002f220000300800 */
[----:B------:R-:W-:-:S03]  /*17370*/  MOV R37, R45 ;  /* 0x0000002d00257202 */ /* 0x000fc60000000f00 */
[----:B------:R-:W-:Y:S04]  /*17380*/  STL [R1+0x58], R39 ;  /* 0x0000582701007387 */ /* 0x000fe80000100800 */
[----:B------:R-:W-:Y:S04]  /*17390*/  STL [R1+0x4c], R47 ;  /* 0x00004c2f01007387 */ /* 0x000fe80000100800 */
[----:B------:R-:W4:Y:S04]  /*173a0*/  LDL.LU R52, [R1+0xd0] ;  /* 0x0000d00001347983 */ /* 0x000f280000300800 */
[----:B--2---:R-:W2:Y:S01]  /*173b0*/  LDL.LU R45, [R1+0xd8] ;  /* 0x0000d800012d7983 */ /* 0x004ea20000300800 */
[----:B------:R-:W-:-:S03]  /*173c0*/  IMAD.X R42, R42, 0x1, R0, P4 ;  /* 0x000000012a2a7824 */ /* 0x000fc600020e0600 */
[----:B------:R1:W-:Y:S04]  /*173d0*/  LDGSTS.E [R38+0x4800], [R36.64], P1 ;  /* 0x0480000024267fae */ /* 0x0003e80008921848 */
[----:B------:R1:W-:Y:S04]  /*173e0*/  STL [R1+0x54], R42 ;  /* 0x0000542a01007387 */ /* 0x0003e80000100800 */
[----:B------:R-:W2:Y:S01]  /*173f0*/  LDL.LU R53, [R1+0xcc] ;  /* 0x0000cc0001357983 */ /* 0x000ea20000300800 */
[----:B-1----:R-:W-:-:S03]  /*17400*/  IMAD.MOV.U32 R36, RZ, RZ, R48 ;  /* 0x000000ffff247224 */ /* 0x002fc600078e0030 */
[----:B------:R-:W2:Y:S01]  /*17410*/  LDL.LU R51, [R1+0xd4] ;  /* 0x0000d40001337983 */ /* 0x000ea20000300800 */
[----:B------:R-:W-:-:S03]  /*17420*/  IMAD.MOV.U32 R37, RZ, RZ, R49 ;  /* 0x000000ffff257224 */ /* 0x000fc600078e0031 */
[----:B------:R-:W2:Y:S04]  /*17430*/  LDL.LU R50, [R1+0x10c] ;  /* 0x00010c0001327983 */ /* 0x000ea80000300800 */
[----:B------:R1:W-:Y:S02]  /*17440*/  LDGSTS.E [R38+0x4a00], [R36.64], P1 ;  /* 0x04a0000024267fae */ /* 0x0003e40008921848 */
[----:B-1----:R-:W-:Y:S02]  /*17450*/  IMAD.MOV.U32 R36, RZ, RZ, R43 ;  /* 0x000000ffff247224 */ /* 0x002fe400078e002b */
[----:B------:R-:W2:Y:S01]  /*17460*/  LDL.LU R43, [R1+0x110] ;  /* 0x00011000012b7983 */ /* 0x000ea20000300800 */
[----:B------:R-:W-:Y:S02]  /*17470*/  MOV R37, R47 ;  /* 0x0000002f00257202 */ /* 0x000fe40000000f00 */
[----:B------:R-:W-:-:S03]  /*17480*/  ISETP.GT.AND P1, PT, R2, 0x22, PT ;  /* 0x000000220200780c */ /* 0x000fc60003f24270 */
[----:B------:R1:W-:Y:S01]  /*17490*/  LDGSTS.E [R38+0x5800], [R36.64], P5 ;  /* 0x0580000024267fae */ /* 0x0003e2000a921848 */
[----:B------:R-:W-:Y:S02]  /*174a0*/  SEL R3, R3, RZ, !P0 ;  /* 0x000000ff03037207 */ /* 0x000fe40004000000 */
[----:B------:R-:W-:Y:S01]  /*174b0*/  ISETP.GT.AND P4, PT, R2, 0x26, PT ;  /* 0x000000260200780c */ /* 0x000fe20003f84270 */
[----:B-1----:R-:W-:Y:S02]  /*174c0*/  IMAD.MOV.U32 R36, RZ, RZ, R39 ;  /* 0x000000ffff247224 */ /* 0x002fe400078e0027 */
[----:B------:R-:W-:Y:S01]  /*174d0*/  IMAD.MOV.U32 R37, RZ, RZ, R42 ;  /* 0x000000ffff257224 */ /* 0x000fe200078e002a */
[----:B------:R-:W-:Y:S01]  /*174e0*/  ISETP.NE.U32.AND P3, PT, R3, RZ, PT ;  /* 0x000000ff0300720c */ /* 0x000fe20003f65070 */
[----:B------:R-:W2:Y:S04]  /*174f0*/  LDL.LU R42, [R1+0x114] ;  /* 0x00011400012a7983 */ /* 0x000ea80000300800 */
[----:B------:R1:W-:Y:S01]  /*17500*/  LDGSTS.E [R38+0x5a00], [R36.64], P5 ;  /* 0x05a0000024267fae */ /* 0x0003e2000a921848 */
[----:B------:R-:W-:-:S03]  /*17510*/  SEL R3, RZ, 0x4, !P4 ;  /* 0x00000004ff037807 */ /* 0x000fc60006000000 */
[----:B------:R-:W2:Y:S01]  /*17520*/  LDL.LU R39, [R1+0x118] ;  /* 0x0001180001277983 */ /* 0x000ea20000300800 */
[----:B------:R-:W-:Y:S02]  /*17530*/  SEL R3, R3, RZ, !P0 ;  /* 0x000000ff03037207 */ /* 0x000fe40004000000 */
[----:B-1----:R-:W-:-:S04]  /*17540*/  SEL R36, RZ, 0x4, !P1 ;  /* 0x00000004ff247807 */ /* 0x002fc80004800000 */
[----:B------:R-:W-:Y:S02]  /*17550*/  SEL R36, R36, RZ, !P0 ;  /* 0x000000ff24247207 */ /* 0x000fe40004000000 */
[----:B------:R-:W-:Y:S02]  /*17560*/  ISETP.GT.AND P6, PT, R2, 0x2a, PT ;  /* 0x0000002a0200780c */ /* 0x000fe40003fc4270 */
[----:B------:R-:W-:Y:S02]  /*17570*/  ISETP.NE.U32.AND P4, PT, R36, RZ, PT ;  /* 0x000000ff2400720c */ /* 0x000fe40003f85070 */
[-C--:B---3--:R-:W-:Y:S02]  /*17580*/  IADD3 R44, P1, R44, R198.reuse, RZ ;  /* 0x000000c62c2c7210 */ /* 0x088fe40007f3e0ff */
[----:B-----5:R-:W-:-:S03]  /*17590*/  IADD3 R40, P5, R40, R198, RZ ;  /* 0x000000c628287210 */ /* 0x020fc60007fbe0ff */
[----:B----4-:R-:W-:Y:S01]  /*175a0*/  IMAD.X R46, R46, 0x1, R0, P1 ;  /* 0x000000012e2e7824 */ /* 0x010fe200008e0600 */
[----:B------:R-:W-:Y:S01]  /*175b0*/  MOV R36, R44 ;  /* 0x0000002c00247202 */ /* 0x000fe20000000f00 */
[----:B------:R-:W-:Y:S01]  /*175c0*/  STL [R1+0x90], R44 ;  /* 0x0000902c01007387 */ /* 0x000fe20000100800 */
[----:B------:R-:W-:Y:S01]  /*175d0*/  ISETP.NE.U32.AND P1, PT, R3, RZ, PT ;  /* 0x000000ff0300720c */ /* 0x000fe20003f25070 */
[----:B------:R-:W-:Y:S01]  /*175e0*/  IMAD.MOV.U32 R37, RZ, RZ, R46 ;  /* 0x000000ffff257224 */ /* 0x000fe200078e002e */
[----:B------:R-:W-:Y:S01]  /*175f0*/  SEL R3, RZ, 0x4, !P6 ;  /* 0x00000004ff037807 */ /* 0x000fe20007000000 */
[----:B------:R-:W-:Y:S04]  /*17600*/  STL [R1+0x98], R40 ;  /* 0x0000982801007387 */ /* 0x000fe80000100800 */
[----:B------:R-:W-:Y:S04]  /*17610*/  STL [R1+0x8c], R46 ;  /* 0x00008c2e01007387 */ /* 0x000fe80000100800 */
[----:B------:R1:W-:Y:S01]  /*17620*/  LDGSTS.E [R38+0x6800], [R36.64], P2 ;  /* 0x0680000024267fae */ /* 0x0003e20009121848 */
[----:B------:R-:W-:-:S04]  /*17630*/  IMAD.X R41, R41, 0x1, R0, P5 ;  /* 0x0000000129297824 */ /* 0x000fc800028e0600 */
[----:B-1----:R-:W-:Y:S01]  /*17640*/  IMAD.MOV.U32 R37, RZ, RZ, R41 ;  /* 0x000000ffff257224 */ /* 0x002fe200078e0029 */
[----:B------:R1:W-:Y:S01]  /*17650*/  STL [R1+0x94], R41 ;  /* 0x0000942901007387 */ /* 0x0003e20000100800 */
[-C--:B------:R-:W-:Y:S02]  /*17660*/  IADD3 R52, P5, R52, R198.reuse, RZ ;  /* 0x000000c634347210 */ /* 0x080fe40007fbe0ff */
[----:B--2---:R-:W-:-:S03]  /*17670*/  IADD3 R45, P6, R45, R198, RZ ;  /* 0x000000c62d2d7210 */ /* 0x004fc60007fde0ff */
[----:B------:R-:W-:Y:S01]  /*17680*/  STL [R1+0xd0], R52 ;  /* 0x0000d03401007387 */ /* 0x000fe20000100800 */
[----:B------:R-:W-:-:S03]  /*17690*/  IMAD.MOV.U32 R36, RZ, RZ, R40 ;  /* 0x000000ffff247224 */ /* 0x000fc600078e0028 */
[----:B-1----:R-:W2:Y:S04]  /*176a0*/  LDL.LU R41, [R1+0x14c] ;  /* 0x00014c0001297983 */ /* 0x002ea80000300800 */
[----:B------:R1:W-:Y:S04]  /*176b0*/  STL [R1+0xd8], R45 ;  /* 0x0000d82d01007387 */ /* 0x0003e80000100800 */
[----:B------:R-:W3:Y:S04]  /*176c0*/  LDL.LU R40, [R1+0x150] ;  /* 0x0001500001287983 */ /* 0x000ee80000300800 */
[----:B------:R-:W4:Y:S04]  /*176d0*/  LDL.LU R49, [R1+0x154] ;  /* 0x0001540001317983 */ /* 0x000f280000300800 */
[----:B------:R-:W5:Y:S04]  /*176e0*/  LDL.LU R48, [R1+0x158] ;  /* 0x0001580001307983 */ /* 0x000f680000300800 */
[----:B------:R-:W4:Y:S04]  /*176f0*/  LDL.LU R47, [R1+0x18c] ;  /* 0x00018c00012f7983 */ /* 0x000f280000300800 */
[----:B------:R-:W4:Y:S04]  /*17700*/  LDL.LU R46, [R1+0x190] ;  /* 0x00019000012e7983 */ /* 0x000f280000300800 */
[----:B------:R-:W4:Y:S01]  /*17710*/  LDL.LU R44, [R1+0x198] ;  /* 0x00019800012c7983 */ /* 0x000f220000300800 */
[----:B------:R-:W-:Y:S01]  /*17720*/  IMAD.X R53, R53, 0x1, R0, P5 ;  /* 0x0000000135357824 */ /* 0x000fe200028e0600 */
[----:B------:R-:W-:-:S02]  /*17730*/  IADD3.X R51, R51, R0, RZ, P6, !PT ;  /* 0x0000000033337210 */ /* 0x000fc400037fe4ff */
[----:B------:R1:W-:Y:S01]  /*17740*/  LDGSTS.E [R38+0x6a00], [R36.64], P2 ;  /* 0x06a0000024267fae */ /* 0x0003e20009121848 */
[----:B------:R-:W-:-:S03]  /*17750*/  IADD3 R43, P6, R43, R198, RZ ;  /* 0x000000c62b2b7210 */ /* 0x000fc60007fde0ff */
[----:B------:R-:W-:Y:S01]  /*17760*/  STL [R1+0xcc], R53 ;  /* 0x0000cc3501007387 */ /* 0x000fe20000100800 */
[----:B-1----:R-:W-:Y:S02]  /*17770*/  IMAD.MOV.U32 R36, RZ, RZ, R52 ;  /* 0x000000ffff247224 */ /* 0x002fe400078e0034 */
[----:B------:R-:W-:Y:S01]  /*17780*/  IMAD.MOV.U32 R37, RZ, RZ, R53 ;  /* 0x000000ffff257224 */ /* 0x000fe200078e0035 */
[----:B------:R-:W-:Y:S04]  /*17790*/  STL [R1+0xd4], R51 ;  /* 0x0000d43301007387 */ /* 0x000fe80000100800 */
[----:B------:R1:W-:Y:S04]  /*177a0*/  LDGSTS.E [R38+0x7800], [R36.64], P3 ;  /* 0x0780000024267fae */ /* 0x0003e80009921848 */
[----:B------:R1:W-:Y:S02]  /*177b0*/  STL [R1+0x110], R43 ;  /* 0x0001102b01007387 */ /* 0x0003e40000100800 */
[----:B-1----:R-:W-:-:S02]  /*177c0*/  IMAD.MOV.U32 R36, RZ, RZ, R45 ;  /* 0x000000ffff247224 */ /* 0x002fc400078e002d */
[----:B------:R-:W4:Y:S01]  /*177d0*/  LDL.LU R45, [R1+0x194] ;  /* 0x00019400012d7983 */ /* 0x000f220000300800 */
[----:B------:R-:W-:Y:S02]  /*177e0*/  SEL R3, R3, RZ, !P0 ;  /* 0x000000ff03037207 */ /* 0x000fe40004000000 */
[----:B------:R-:W-:Y:S02]  /*177f0*/  ISETP.GT.AND P2, PT, R2, 0x2e, PT ;  /* 0x0000002e0200780c */ /* 0x000fe40003f44270 */
[----:B------:R-:W-:Y:S02]  /*17800*/  ISETP.NE.U32.AND P5, PT, R3, RZ, PT ;  /* 0x000000ff0300720c */ /* 0x000fe40003fa5070 */
[----:B------:R-:W-:Y:S01]  /*17810*/  MOV R37, R51 ;  /* 0x0000003300257202 */ /* 0x000fe20000000f00 */
[----:B------:R-:W-:Y:S01]  /*17820*/  IMAD.X R50, R50, 0x1, R0, P6 ;  /* 0x0000000132327824 */ /* 0x000fe200030e0600 */
[----:B------:R-:W-:Y:S02]  /*17830*/  SEL R3, RZ, 0x4, !P2 ;  /* 0x00000004ff037807 */ /* 0x000fe40005000000 */
[----:B------:R-:W-:Y:S01]  /*17840*/  IADD3 R39, P2, R39, R198, RZ ;  /* 0x000000c627277210 */ /* 0x000fe20007f5e0ff */
[----:B------:R1:W-:Y:S01]  /*17850*/  LDGSTS.E [R38+0x7a00], [R36.64], P3 ;  /* 0x07a0000024267fae */ /* 0x0003e20009921848 */
[----:B------:R-:W-:-:S03]  /*17860*/  SEL R3, R3, RZ, !P0 ;  /* 0x000000ff03037207 */ /* 0x000fc60004000000 */
[----:B------:R-:W-:Y:S01]  /*17870*/  IMAD.X R42, R42, 0x1, R0, P2 ;  /* 0x000000012a2a7824 */ /* 0x000fe200010e0600 */
[----:B------:R-:W-:Y:S01]  /*17880*/  ISETP.GT.AND P3, PT, R2, 0x32, PT ;  /* 0x000000320200780c */ /* 0x000fe20003f64270 */
[----:B-1----:R-:W-:Y:S02]  /*17890*/  IMAD.MOV.U32 R36, RZ, RZ, R43 ;  /* 0x000000ffff247224 */ /* 0x002fe400078e002b */
[----:B------:R-:W-:Y:S01]  /*178a0*/  IMAD.MOV.U32 R37, RZ, RZ, R50 ;  /* 0x000000ffff257224 */ /* 0x000fe200078e0032 */
[----:B------:R-:W-:-:S04]  /*178b0*/  ISETP.NE.U32.AND P2, PT, R3, RZ, PT ;  /* 0x000000ff0300720c */ /* 0x000fc80003f45070 */
[----:B------:R1:W-:Y:S01]  /*178c0*/  LDGSTS.E [R38+0x8800], [R36.64], P4 ;  /* 0x0880000024267fae */ /* 0x0003e2000a121848 */
[----:B------:R-:W-:-:S03]  /*178d0*/  SEL R3, RZ, 0x4, !P3 ;  /* 0x00000004ff037807 */ /* 0x000fc60005800000 */
[----:B------:R-:W-:Y:S01]  /*178e0*/  STL [R1+0x10c], R50 ;  /* 0x00010c3201007387 */ /* 0x000fe20000100800 */
[----:B-1----:R-:W-:Y:S01]  /*178f0*/  IMAD.MOV.U32 R36, RZ, RZ, R39 ;  /* 0x000000ffff247224 */ /* 0x002fe200078e0027 */
[----:B------:R-:W-:Y:S02]  /*17900*/  MOV R37, R42 ;  /* 0x0000002a00257202 */ /* 0x000fe40000000f00 */
[----:B------:R-:W-:Y:S04]  /*17910*/  STL [R1+0x118], R39 ;  /* 0x0001182701007387 */ /* 0x000fe80000100800 */
[----:B------:R1:W-:Y:S04]  /*17920*/  LDGSTS.E [R38+0x8a00], [R36.64], P4 ;  /* 0x08a0000024267fae */ /* 0x0003e8000a121848 */
[----:B------:R1:W-:Y:S04]  /*17930*/  STL [R1+0x114], R42 ;  /* 0x0001142a01007387 */ /* 0x0003e80000100800 */
[----:B------:R-:W4:Y:S04]  /*17940*/  LDL.LU R43, [R1+0x1cc] ;  /* 0x0001cc00012b7983 */ /* 0x000f280000300800 */
[----:B-1----:R-:W4:Y:S04]  /*17950*/  LDL.LU R42, [R1+0x1d0] ;  /* 0x0001d000012a7983 */ /* 0x002f280000300800 */
[----:B------:R-:W4:Y:S01]  /*17960*/  LDL.LU R39, [R1+0x1d8] ;  /* 0x0001d80001277983 */ /* 0x000f220000300800 */
[----:B---3--:R-:W-:-:S05]  /*17970*/  IADD3 R40, P3, R40, R198, RZ ;  /* 0x000000c628287210 */ /* 0x008fca0007f7e0ff */
[--C-:B--2---:R-:W-:Y:S01]  /*17980*/  IMAD.X R41, R41, 0x1, R0.reuse, P3 ;  /* 0x0000000129297824 */ /* 0x104fe200018e0600 */
[-C--:B-----5:R-:W-:Y:S01]  /*17990*/  IADD3 R48, P4, R48, R198.reuse, RZ ;  /* 0x000000c630307210 */ /* 0x0a0fe20007f9e0ff */
[----:B------:R-:W-:Y:S04]  /*179a0*/  STL [R1+0x150], R40 ;  /* 0x0001502801007387 */ /* 0x000fe80000100800 */
[----:B----4-:R-:W-:Y:S01]  /*179b0*/  IMAD.X R49, R49, 0x1, R0, P4 ;  /* 0x0000000131317824 */ /* 0x010fe200020e0600 */
[-C--:B------:R-:W-:Y:S01]  /*179c0*/  IADD3 R46, P6, R46, R198.reuse, RZ ;  /* 0x000000c62e2e7210 */ /* 0x080fe20007fde0ff */
[----:B------:R-:W-:Y:S01]  /*179d0*/  STL [R1+0x158], R48 ;  /* 0x0001583001007387 */ /* 0x000fe20000100800 */
[----:B------:R-:W-:-:S03]  /*179e0*/  IADD3 R44, P4, R44, R198, RZ ;  /* 0x000000c62c2c7210 */ /* 0x000fc60007f9e0ff */
[----:B------:R1:W-:Y:S01]  /*179f0*/  STL [R1+0x14c], R41 ;  /* 0x00014c2901007387 */ /* 0x0003e20000100800 */
[----:B------:R-:W-:Y:S01]  /*17a00*/  IMAD.X R47, R47, 0x1, R0, P6 ;  /* 0x000000012f2f7824 */ /* 0x000fe200030e0600 */
[----:B------:R-:W-:Y:S02]  /*17a10*/  MOV R37, R41 ;  /* 0x0000002900257202 */ /* 0x000fe40000000f00 */
[----:B------:R-:W-:Y:S01]  /*17a20*/  STL [R1+0x190], R46 ;  /* 0x0001902e01007387 */ /* 0x000fe20000100800 */
[----:B------:R-:W-:-:S03]  /*17a30*/  IMAD.MOV.U32 R36, RZ, RZ, R40 ;  /* 0x000000ffff247224 */ /* 0x000fc600078e0028 */
[----:B------:R2:W-:Y:S04]  /*17a40*/  STL [R1+0x154], R49 ;  /* 0x0001543101007387 */ /* 0x0005e80000100800 */
[----:B-1----:R-:W3:Y:S04]  /*17a50*/  LDL.LU R41, [R1+0x1d4] ;  /* 0x0001d40001297983 */ /* 0x002ee80000300800 */
[----:B------:R-:W-:Y:S04]  /*17a60*/  STL [R1+0x198], R44 ;  /* 0x0001982c01007387 */ /* 0x000fe80000100800 */
[----:B------:R1:W-:Y:S04]  /*17a70*/  STL [R1+0x18c], R47 ;  /* 0x00018c2f01007387 */ /* 0x0003e80000100800 */
[----:B------:R-:W4:Y:S04]  /*17a80*/  LDL.LU R40, [R1+0x210] ;  /* 0x0002100001287983 */ /* 0x000f280000300800 */
[----:B------:R-:W5:Y:S04]  /*17a90*/  LDL.LU R51, [R1+0x218] ;  /* 0x0002180001337983 */ /* 0x000f680000300800 */
[----:B------:R1:W-:Y:S01]  /*17aa0*/  LDGSTS.E [R38+0x9800], [R36.64], P1 ;  /* 0x0980000024267fae */ /* 0x0003e20008921848 */
[----:B------:R-:W-:-:S05]  /*17ab0*/  IMAD.X R45, R45, 0x1, R0, P4 ;  /* 0x000000012d2d7824 */ /* 0x000fca00020e0600 */
[----:B------:R2:W-:Y:S04]  /*17ac0*/  STL [R1+0x194], R45 ;  /* 0x0001942d01007387 */ /* 0x0005e80000100800 */
[----:B------:R-:W5:Y:S04]  /*17ad0*/  LDL.LU R53, [R1+0x20c] ;  /* 0x00020c0001357983 */ /* 0x000f680000300800 */
[----:B------:R-:W5:Y:S01]  /*17ae0*/  LDL.LU R52, [R1+0x214] ;  /* 0x0002140001347983 */ /* 0x000f620000300800 */
[----:B-1----:R-:W-:Y:S02]  /*17af0*/  IMAD.MOV.U32 R36, RZ, RZ, R48 ;  /* 0x000000ffff247224 */ /* 0x002fe400078e0030 */
[----:B------:R-:W-:Y:S01]  /*17b00*/  IMAD.MOV.U32 R37, RZ, RZ, R49 ;  /* 0x000000ffff257224 */ /* 0x000fe200078e0031 */
[----:B------:R-:W5:Y:S04]  /*17b10*/  LDL.LU R50, [R1+0x24c] ;  /* 0x00024c0001327983 */ /* 0x000f680000300800 */
[----:B------:R1:W-:Y:S01]  /*17b20*/  LDGSTS.E [R38+0x9a00], [R36.64], P1 ;  /* 0x09a0000024267fae */ /* 0x0003e20008921848 */
[----:B------:R-:W-:-:S03]  /*17b30*/  SEL R3, R3, RZ, !P0 ;  /* 0x000000ff03037207 */ /* 0x000fc60004000000 */
[----:B--2---:R-:W2:Y:S01]  /*17b40*/  LDL.LU R49, [R1+0x250] ;  /* 0x0002500001317983 */ /* 0x004ea20000300800 */
[----:B-1----:R-:W-:Y:S01]  /*17b50*/  IMAD.MOV.U32 R36, RZ, RZ, R46 ;  /* 0x000000ffff247224 */ /* 0x002fe200078e002e */
[----:B------:R-:W-:Y:S02]  /*17b60*/  MOV R37, R47 ;  /* 0x0000002f00257202 */ /* 0x000fe40000000f00 */
[----:B------:R-:W2:Y:S01]  /*17b70*/  LDL.LU R48, [R1+0x254] ;  /* 0x0002540001307983 */ /* 0x000ea20000300800 */
[----:B------:R-:W-:-:S03]  /*17b80*/  ISETP.GT.AND P1, PT, R2, 0x36, PT ;  /* 0x000000360200780c */ /* 0x000fc60003f24270 */
[----:B------:R1:W-:Y:S01]  /*17b90*/  LDGSTS.E [R38+0xa800], [R36.64], P5 ;  /* 0x0a80000024267fae */ /* 0x0003e2000a921848 */
[----:B------:R-:W-:Y:S02]  /*17ba0*/  ISETP.GT.AND P4, PT, R2, 0x3a, PT ;  /* 0x0000003a0200780c */ /* 0x000fe40003f84270 */
[----:B------:R-:W-:Y:S01]  /*17bb0*/  ISETP.NE.U32.AND P3, PT, R3, RZ, PT ;  /* 0x000000ff0300720c */ /* 0x000fe20003f65070 */
[----:B------:R-:W2:Y:S01]  /*17bc0*/  LDL.LU R47, [R1+0x258] ;  /* 0x00025800012f7983 */ /* 0x000ea20000300800 */
[----:B------:R-:W-:Y:S01]  /*17bd0*/  SEL R3, RZ, 0x4, !P4 ;  /* 0x00000004ff037807 */ /* 0x000fe20006000000 */
[----:B-1----:R-:W-:Y:S02]  /*17be0*/  IMAD.MOV.U32 R36, RZ, RZ, R44 ;  /* 0x000000ffff247224 */ /* 0x002fe400078e002c */
[----:B------:R-:W-:-:S05]  /*17bf0*/  IMAD.MOV.U32 R37, RZ, RZ, R45 ;  /* 0x000000ffff257224 */ /* 0x000fca00078e002d */
[----:B------:R1:W-:Y:S01]  /*17c00*/  LDGSTS.E [R38+0xaa00], [R36.64], P5 ;  /* 0x0aa0000024267fae */ /* 0x0003e2000a921848 */
[----:B------:R-:W-:Y:S02]  /*17c10*/  SEL R3, R3, RZ, !P0 ;  /* 0x000000ff03037207 */ /* 0x000fe40004000000 */
[----:B------:R-:W-:Y:S02]  /*17c20*/  ISETP.GT.AND P6, PT, R2, 0x3e, PT ;  /* 0x0000003e0200780c */ /* 0x000fe40003fc4270 */
[-C--:B------:R-:W-:Y:S02]  /*17c30*/  IADD3 R39, P5, R39, R198.reuse, RZ ;  /* 0x000000c627277210 */ /* 0x080fe40007fbe0ff */
[----:B-1----:R-:W-:Y:S02]  /*17c40*/  SEL R36, RZ, 0x4, !P1 ;  /* 0x00000004ff247807 */ /* 0x002fe40004800000 */
[----:B------:R-:W-:Y:S02]  /*17c50*/  IADD3 R42, P1, R42, R198, RZ ;  /* 0x000000c62a2a7210 */ /* 0x000fe40007f3e0ff */
[----:B------:R-:W-:-:S03]  /*17c60*/  ISETP.NE.U32.AND P4, PT, R3, RZ, PT ;  /* 0x000000ff0300720c */ /* 0x000fc60003f85070 */
[----:B------:R-:W-:Y:S01]  /*17c70*/  IMAD.X R43, R43, 0x1, R0, P1 ;  /* 0x000000012b2b7824 */ /* 0x000fe200008e0600 */
[----:B------:R-:W-:Y:S01]  /*17c80*/  SEL R36, R36, RZ, !P0 ;  /* 0x000000ff24247207 */ /* 0x000fe20004000000 */
[----:B------:R-:W-:Y:S01]  /*17c90*/  STL [R1+0x1d0], R42 ;  /* 0x0001d02a01007387 */ /* 0x000fe20000100800 */
[----:B------:R-:W-:-:S03]  /*17ca0*/  SEL R3, RZ, 0x4, !P6 ;  /* 0x00000004ff037807 */ /* 0x000fc60007000000 */
[----:B------:R-:W-:Y:S01]  /*17cb0*/  STL [R1+0x1d8], R39 ;  /* 0x0001d82701007387 */ /* 0x000fe20000100800 */
[----:B------:R-:W-:-:S03]  /*17cc0*/  ISETP.NE.U32.AND P1, PT, R36, RZ, PT ;  /* 0x000000ff2400720c */ /* 0x000fc60003f25070 */
[----:B------:R1:W-:Y:S01]  /*17cd0*/  STL [R1+0x1cc], R43 ;  /* 0x0001cc2b01007387 */ /* 0x0003e20000100800 */
[----:B------:R-:W-:Y:S01]  /*17ce0*/  MOV R36, R42 ;  /* 0x0000002a00247202 */ /* 0x000fe20000000f00 */
[----:B------:R-:W-:-:S05]  /*17cf0*/  IMAD.MOV.U32 R37, RZ, RZ, R43 ;  /* 0x000000ffff257224 */ /* 0x000fca00078e002b */
[----:B------:R1:W-:Y:S02]  /*17d00*/  LDGSTS.E [R38+0xb800], [R36.64], P2 ;  /* 0x0b80000024267fae */ /* 0x0003e40009121848 */
[----:B-1----:R-:W-:Y:S02]  /*17d10*/  IMAD.MOV.U32 R36, RZ, RZ, R39 ;  /* 0x000000ffff247224 */ /* 0x002fe400078e0027 */
[----:B---3--:R-:W-:-:S05]  /*17d20*/  IMAD.X R41, R41, 0x1, R0, P5 ;  /* 0x0000000129297824 */ /* 0x008fca00028e0600 */
[----:B------:R1:W-:Y:S01]  /*17d30*/  STL [R1+0x1d4], R41 ;  /* 0x0001d42901007387 */ /* 0x0003e20000100800 */
[-C--:B----4-:R-:W-:Y:S02]  /*17d40*/  IADD3 R40, P5, R40, R198.reuse, RZ ;  /* 0x000000c628287210 */ /* 0x090fe40007fbe0ff */
[----:B-----5:R-:W-:-:S03]  /*17d50*/  IADD3 R51, P6, R51, R198, RZ ;  /* 0x000000c633337210 */ /* 0x020fc60007fde0ff */
[----:B------:R3:W-:Y:S04]  /*17d60*/  STL [R1+0x210], R40 ;  /* 0x0002102801007387 */ /* 0x0007e80000100800 */
[----:B------:R-:W4:Y:S04]  /*17d70*/  LDL.LU R46, [R1+0x28c] ;  /* 0x00028c00012e7983 */ /* 0x000f280000300800 */
[----:B------:R-:W-:Y:S04]  /*17d80*/  STL [R1+0x218], R51 ;  /* 0x0002183301007387 */ /* 0x000fe80000100800 */
[----:B------:R-:W5:Y:S01]  /*17d90*/  LDL.LU R45, [R1+0x290] ;  /* 0x00029000012d7983 */ /* 0x000f620000300800 */
[----:B------:R-:W-:-:S03]  /*17da0*/  IMAD.MOV.U32 R37, RZ, RZ, R41 ;  /* 0x000000ffff257224 */ /* 0x000fc600078e0029 */
[----:B------:R-:W4:Y:S04]  /*17db0*/  LDL.LU R44, [R1+0x294] ;  /* 0x00029400012c7983 */ /* 0x000f280000300800 */
[----:B------:R-:W4:Y:S01]  /*17dc0*/  LDL.LU R43, [R1+0x298] ;  /* 0x00029800012b7983 */ /* 0x000f220000300800 */
[----:B------:R-:W-:-:S03]  /*17dd0*/  IMAD.X R53, R53, 0x1, R0, P5 ;  /* 0x0000000135357824 */ /* 0x000fc600028e0600 */
[----:B------:R-:W4:Y:S01]  /*17de0*/  LDL.LU R42, [R1+0x2cc] ;  /* 0x0002cc00012a7983 */ /* 0x000f220000300800 */
[----:B------:R-:W-:-:S03]  /*17df0*/  IADD3.X R52, R52, R0, RZ, P6, !PT ;  /* 0x0000000034347210 */ /* 0x000fc600037fe4ff */
[----:B-1----:R-:W4:Y:S04]  /*17e00*/  LDL.LU R41, [R1+0x2d0] ;  /* 0x0002d00001297983 */ /* 0x002f280000300800 */
[----:B------:R-:W4:Y:S04]  /*17e10*/  LDL.LU R39, [R1+0x2d8] ;  /* 0x0002d80001277983 */ /* 0x000f280000300800 */
[----:B------:R1:W-:Y:S04]  /*17e20*/  LDGSTS.E [R38+0xba00], [R36.64], P2 ;  /* 0x0ba0000024267fae */ /* 0x0003e80009121848 */
[----:B------:R-:W-:Y:S04]  /*17e30*/  STL [R1+0x20c], R53 ;  /* 0x00020c3501007387 */ /* 0x000fe80000100800 */
[----:B------:R-:W-:Y:S01]  /*17e40*/  STL [R1+0x214], R52 ;  /* 0x0002143401007387 */ /* 0x000fe20000100800 */
[----:B-1----:R-:W-:-:S03]  /*17e50*/  IMAD.MOV.U32 R36, RZ, RZ, R40 ;  /* 0x000000ffff247224 */ /* 0x002fc600078e0028 */
[----:B---3--:R-:W3:Y:S01]  /*17e60*/  LDL.LU R40, [R1+0x2d4] ;  /* 0x0002d40001287983 */ /* 0x008ee20000300800 */
[----:B------:R-:W-:Y:S01]  /*17e70*/  IMAD.MOV.U32 R37, RZ, RZ, R53 ;  /* 0x000000ffff257224 */ /* 0x000fe200078e0035 */
[----:B------:R-:W-:Y:S02]  /*17e80*/  SEL R3, R3, RZ, !P0 ;  /* 0x000000ff03037207 */ /* 0x000fe40004000000 */
[----:B------:R-:W-:Y:S02]  /*17e90*/  ISETP.GT.AND P2, PT, R2, 0x3, PT ;  /* 0x000000030200780c */ /* 0x000fe40003f44270 */
[-C--:B--2---:R-:W-:Y:S01]  /*17ea0*/  IADD3 R49, P6, R49, R198.reuse, RZ ;  /* 0x000000c631317210 */ /* 0x084fe20007fde0ff */
[----:B------:R1:W-:Y:S01]  /*17eb0*/  LDGSTS.E [R38+0xc800], [R36.64], P3 ;  /* 0x0c80000024267fae */ /* 0x0003e20009921848 */
[----:B------:R-:W-:Y:S02]  /*17ec0*/  ISETP.NE.U32.AND P5, PT, R3, RZ, PT ;  /* 0x000000ff0300720c */ /* 0x000fe40003fa5070 */
[----:B------:R-:W-:Y:S01]  /*17ed0*/  SEL R3, RZ, 0x4, !P2 ;  /* 0x00000004ff037807 */ /* 0x000fe20005000000 */
[----:B------:R-:W-:Y:S01]  /*17ee0*/  IMAD.X R50, R50, 0x1, R0, P6 ;  /* 0x0000000132327824 */ /* 0x000fe200030e0600 */
[----:B------:R-:W-:Y:S01]  /*17ef0*/  IADD3 R47, P2, R47, R198, RZ ;  /* 0x000000c62f2f7210 */ /* 0x000fe20007f5e0ff */
[----:B-1----:R-:W-:Y:S01]  /*17f00*/  IMAD.MOV.U32 R36, RZ, RZ, R51 ;  /* 0x000000ffff247224 */ /* 0x002fe200078e0033 */
[----:B------:R-:W-:-:S03]  /*17f10*/  MOV R37, R52 ;  /* 0x0000003400257202 */ /* 0x000fc60000000f00 */
[----:B------:R-:W-:Y:S02]  /*17f20*/  IMAD.X R48, R48, 0x1, R0, P2 ;  /* 0x0000000130307824 */ /* 0x000fe400010e0600 */
[----:B------:R1:W-:Y:S01]  /*17f30*/  LDGSTS.E [R38+0xca00], [R36.64], P3 ;  /* 0x0ca0000024267fae */ /* 0x0003e20009921848 */
[----:B------:R-:W-:Y:S01]  /*17f40*/  SEL R3, R3, RZ, !P0 ;  /* 0x000000ff03037207 */ /* 0x000fe20004000000 */
[----:B-1----:R-:W-:Y:S02]  /*17f50*/  IMAD.MOV.U32 R36, RZ, RZ, R49 ;  /* 0x000000ffff247224 */ /* 0x002fe400078e0031 */
[----:B------:R-:W-:-:S05]  /*17f60*/  IMAD.MOV.U32 R37, RZ, RZ, R50 ;  /* 0x000000ffff257224 */ /* 0x000fca00078e0032 */
[----:B------:R1:W-:Y:S01]  /*17f70*/  LDGSTS.E [R38+0xd800], [R36.64], P1 ;  /* 0x0d80000024267fae */ /* 0x0003e20008921848 */
[----:B------:R-:W-:Y:S02]  /*17f80*/  ISETP.GT.AND P3, PT, R2, 0x7, PT ;  /* 0x000000070200780c */ /* 0x000fe40003f64270 */
[----:B------:R-:W-:Y:S01]  /*17f90*/  ISETP.NE.U32.AND P2, PT, R3, RZ, PT ;  /* 0x000000ff0300720c */ /* 0x000fe20003f45070 */
[----:B-1----:R-:W-:Y:S01]  /*17fa0*/  IMAD.MOV.U32 R36, RZ, RZ, R47 ;  /* 0x000000ffff247224 */ /* 0x002fe200078e002f */
[----:B------:R-:W-:Y:S02]  /*17fb0*/  MOV R37, R48 ;  /* 0x0000003000257202 */ /* 0x000fe40000000f00 */
[----:B------:R-:W-:-:S03]  /*17fc0*/  SEL R3, RZ, 0x4, !P3 ;  /* 0x00000004ff037807 */ /* 0x000fc60005800000 */
[----:B------:R1:W-:Y:S01]  /*17fd0*/  LDGSTS.E [R38+0xda00], [R36.64], P1 ;  /* 0x0da0000024267fae */ /* 0x0003e20008921848 */
[----:B------:R-:W-:-:S03]  /*17fe0*/  ISETP.GT.AND P1, PT, R2, 0xb, PT ;  /* 0x0000000b0200780c */ /* 0x000fc60003f24270 */
[----:B------:R-:W-:Y:S01]  /*17ff0*/  STL [R1+0x250], R49 ;  /* 0x0002503101007387 */ /* 0x000fe20000100800 */
[----:B-1----:R-:W-:-:S03]  /*18000*/  SEL R36, RZ, 0x4, !P1 ;  /* 0x00000004ff247807 */ /* 0x002fc60004800000 */
[----:B------:R1:W-:Y:S01]  /*18010*/  STL [R1+0x24c], R50 ;  /* 0x00024c3201007387 */ /* 0x0003e20000100800 */
[----:B------:R-:W-:-:S03]  /*18020*/  SEL R36, R36, RZ, !P0 ;  /* 0x000000ff24247207 */ /* 0x000fc60004000000 */
[----:B------:R2:W-:Y:S04]  /*18030*/  STL [R1+0x258], R47 ;  /* 0x0002582f01007387 */ /* 0x0005e80000100800 */
[----:B------:R-:W-:Y:S01]  /*18040*/  STL [R1+0x254], R48 ;  /* 0x0002543001007387 */ /* 0x000fe20000100800 */
[----:B------:R-:W-:Y:S02]  /*18050*/  SEL R3, R3, RZ, !P0 ;  /* 0x000000ff03037207 */ /* 0x000fe40004000000 */
[-C--:B-----5:R-:W-:Y:S02]  /*18060*/  IADD3 R45, P3, R45, R198.reuse, RZ ;  /* 0x000000c62d2d7210 */ /* 0x0a0fe40007f7e0ff */
[----:B----4-:R-:W-:-:S03]  /*18070*/  IADD3 R43, P6, R43, R198, RZ ;  /* 0x000000c62b2b7210 */ /* 0x010fc60007fde0ff */
[--C-:B------:R-:W-:Y:S02]  /*18080*/  IMAD.X R46, R46, 0x1, R0.reuse, P3 ;  /* 0x000000012e2e7824 */ /* 0x100fe400018e0600 */
[----:B------:R-:W-:Y:S01]  /*18090*/  IMAD.X R44, R44, 0x1, R0, P6 ;  /* 0x000000012c2c7824 */ /* 0x000fe200030e0600 */
[-C--:B------:R-:W-:Y:S01]  /*180a0*/  IADD3 R41, P1, R41, R198.reuse, RZ ;  /* 0x000000c629297210 */ /* 0x080fe20007f3e0ff */
[----:B------:R-:W-:Y:S01]  /*180b0*/  STL [R1+0x290], R45 ;  /* 0x0002902d01007387 */ /* 0x000fe20000100800 */
[----:B------:R-:W-:-:S03]  /*180c0*/  IADD3 R39, P6, R39, R198, RZ ;  /* 0x000000c627277210 */ /* 0x000fc60007fde0ff */
[--C-:B------:R-:W-:Y:S01]  /*180d0*/  IMAD.X R42, R42, 0x1, R0.reuse, P1 ;  /* 0x000000012a2a7824 */ /* 0x100fe200008e0600 */
[----:B------:R-:W-:Y:S01]  /*180e0*/  ISETP.NE.U32.AND P1, PT, R36, RZ, PT ;  /* 0x000000ff2400720c */ /* 0x000fe20003f25070 */
[----:B------:R-:W-:Y:S01]  /*180f0*/  STL [R1+0x298], R43 ;  /* 0x0002982b01007387 */ /* 0x000fe20000100800 */
[----:B------:R-:W-:Y:S01]  /*18100*/  IMAD.MOV.U32 R36, RZ, RZ, R45 ;  /* 0x000000ffff247224 */ /* 0x000fe200078e002d */
[----:B------:R-:W-:Y:S02]  /*18110*/  MOV R37, R46 ;  /* 0x0000002e00257202 */ /* 0x000fe40000000f00 */
[----:B------:R-:W-:Y:S04]  /*18120*/  STL [R1+0x28c], R46 ;  /* 0x00028c2e01007387 */ /* 0x000fe80000100800 */
[----:B------:R4:W-:Y:S04]  /*18130*/  STL [R1+0x2d0], R41 ;  /* 0x0002d02901007387 */ /* 0x0009e80000100800 */
[----:B------:R2:W-:Y:S01]  /*18140*/  STL [R1+0x294], R44 ;  /* 0x0002942c01007387 */ /* 0x0005e20000100800 */
[----:B---3--:R-:W-:-:S03]  /*18150*/  IMAD.X R40, R40, 0x1, R0, P6 ;  /* 0x0000000128287824 */ /* 0x008fc600030e0600 */
[----:B------:R-:W-:Y:S04]  /*18160*/  STL [R1+0x2d8], R39 ;  /* 0x0002d82701007387 */ /* 0x000fe80000100800 */
[----:B------:R-:W-:Y:S04]  /*18170*/  STL [R1+0x2cc], R42 ;  /* 0x0002cc2a01007387 */ /* 0x000fe80000100800 */
[----:B------:R3:W-:Y:S04]  /*18180*/  LDGSTS.E [R38+0xe800], [R36.64], P4 ;  /* 0x0e80000024267fae */ /* 0x0007e8000a121848 */
[----:B------:R4:W-:Y:S04]  /*18190*/  STL [R1+0x2d4], R40 ;  /* 0x0002d42801007387 */ /* 0x0009e80000100800 */
[----:B-1----:R-:W5:Y:S01]  /*181a0*/  LDL.LU R50, [R1] ;  /* 0x0000000001327983 */ /* 0x002f620000300800 */
[----:B---3--:R-:W-:-:S03]  /*181b0*/  IMAD.MOV.U32 R36, RZ, RZ, R43 ;  /* 0x000000ffff247224 */ /* 0x008fc600078e002b */
[----:B--2---:R-:W2:Y:S01]  /*181c0*/  LDL.LU R47, [R1+0x4] ;  /* 0x00000400012f7983 */ /* 0x004ea20000300800 */
[----:B------:R-:W-:-:S05]  /*181d0*/  IMAD.MOV.U32 R37, RZ, RZ, R44 ;  /* 0x000000ffff257224 */ /* 0x000fca00078e002c */
[----:B------:R1:W-:Y:S02]  /*181e0*/  LDGSTS.E [R38+0xea00], [R36.64], P4 ;  /* 0x0ea0000024267fae */ /* 0x0003e4000a121848 */
[----:B-1----:R-:W-:Y:S02]  /*181f0*/  IMAD.MOV.U32 R36, RZ, RZ, R41 ;  /* 0x000000ffff247224 */ /* 0x002fe400078e0029 */
[----:B----4-:R-:W3:Y:S01]  /*18200*/  LDL.LU R41, [R1+0x44c] ;  /* 0x00044c0001297983 */ /* 0x010ee20000300800 */
[----:B------:R-:W-:-:S03]  /*18210*/  MOV R37, R42 ;  /* 0x0000002a00257202 */ /* 0x000fc60000000f00 */
[----:B------:R-:W4:Y:S04]  /*18220*/  LDL.LU R46, [R1+0x8] ;  /* 0x00000800012e7983 */ /* 0x000f280000300800 */
[----:B------:R1:W-:Y:S04]  /*18230*/  LDGSTS.E [R38+0xf800], [R36.64], P5 ;  /* 0x0f80000024267fae */ /* 0x0003e8000a921848 */
[----:B------:R-:W4:Y:S01]  /*18240*/  LDL.LU R44, [R1+0x14] ;  /* 0x00001400012c7983 */ /* 0x000f220000300800 */
[----:B------:R-:W-:Y:S01]  /*18250*/  ISETP.NE.U32.AND P3, PT, R3, RZ, PT ;  /* 0x000000ff0300720c */ /* 0x000fe20003f65070 */
[----:B-1----:R-:W-:-:S02]  /*18260*/  IMAD.MOV.U32 R37, RZ, RZ, R40 ;  /* 0x000000ffff257224 */ /* 0x002fc400078e0028 */
[----:B------:R-:W4:Y:S04]  /*18270*/  LDL.LU R40, [R1+0x420] ;  /* 0x0004200001287983 */ /* 0x000f280000300800 */
[----:B------:R-:W4:Y:S01]  /*18280*/  LDL.LU R49, [R1+0x18] ;  /* 0x0000180001317983 */ /* 0x000f220000300800 */
[----:B------:R-:W-:-:S03]  /*18290*/  IMAD.MOV.U32 R36, RZ, RZ, R39 ;  /* 0x000000ffff247224 */ /* 0x000fc600078e0027 */
[----:B------:R-:W4:Y:S01]  /*182a0*/  LDL.LU R48, [R1+0x41c] ;  /* 0x00041c0001307983 */ /* 0x000f220000300800 */
[----:B------:R-:W-:Y:S01]  /*182b0*/  IMAD.U32 R3, RZ, RZ, UR5 ;  /* 0x00000005ff037e24 */ /* 0x000fe2000f8e00ff */
[----:B------:R-:W-:Y:S02]  /*182c0*/  LOP3.LUT R39, R205, 0x60, RZ, 0x3c, !PT ;  /* 0x00000060cd277812 */ /* 0x000fe400078e3cff */
[----:B------:R-:W4:Y:S04]  /*182d0*/  LDL.LU R45, [R1+0x24] ;  /* 0x00002400012d7983 */ /* 0x000f280000300800 */
[----:B------:R-:W4:Y:S01]  /*182e0*/  LDL.LU R43, [R1+0x3f0] ;  /* 0x0003f000012b7983 */ /* 0x000f220000300800 */
[----:B------:R-:W-:-:S03]  /*182f0*/  LEA R3, R3, R39, 0x10 ;  /* 0x0000002703037211 */ /* 0x000fc600078e80ff */
[----:B------:R-:W4:Y:S04]  /*18300*/  LDL.LU R42, [R1+0x28] ;  /* 0x00002800012a7983 */ /* 0x000f280000300800 */
[----:B------:R-:W4:Y:S01]  /*18310*/  LDL.LU R39, [R1+0x3ec] ;  /* 0x0003ec0001277983 */ /* 0x000f220000300800 */
[----:B------:R-:W-:-:S03]  /*18320*/  ISETP.GT.AND P4, PT, R2, 0xf, PT ;  /* 0x0000000f0200780c */ /* 0x000fc60003f84270 */
[----:B------:R1:W-:Y:S01]  /*18330*/  LDGSTS.E [R38+0xfa00], [R36.64], P5 ;  /* 0x0fa0000024267fae */ /* 0x0003e2000a921848 */
[-C--:B------:R-:W-:Y:S02]  /*18340*/  IADD3 R224, P5, R224, R198.reuse, RZ ;  /* 0x000000c6e0e07210 */ /* 0x080fe40007fbe0ff */
[----:B-1----:R-:W-:Y:S02]  /*18350*/  SEL R36, RZ, 0x4, !P4 ;  /* 0x00000004ff247807 */ /* 0x002fe40006000000 */
[----:B------:R-:W-:Y:S02]  /*18360*/  IADD3 R222, P4, R222, R198, RZ ;  /* 0x000000c6dede7210 */ /* 0x000fe40007f9e0ff */
[----:B------:R-:W-:-:S03]  /*18370*/  SEL R36, R36, RZ, !P0 ;  /* 0x000000ff24247207 */ /* 0x000fc60004000000 */
[----:B------:R-:W-:Y:S01]  /*18380*/  IMAD.X R221, R221, 0x1, R0, P4 ;  /* 0x00000001dddd7824 */ /* 0x000fe200020e0600 */
[----:B------:R-:W-:Y:S01]  /*18390*/  ISETP.NE.U32.AND P4, PT, R36, RZ, PT ;  /* 0x000000ff2400720c */ /* 0x000fe20003f85070 */
[----:B------:R-:W-:Y:S02]  /*183a0*/  IMAD.MOV.U32 R36, RZ, RZ, R222 ;  /* 0x000000ffff247224 */ /* 0x000fe400078e00de */
[----:B------:R-:W-:Y:S02]  /*183b0*/  IMAD.MOV.U32 R37, RZ, RZ, R221 ;  /* 0x000000ffff257224 */ /* 0x000fe400078e00dd */
[--C-:B------:R-:W-:Y:S01]  /*183c0*/  IMAD.X R223, R223, 0x1, R0.reuse, P5 ;  /* 0x00000001dfdf7824 */ /* 0x100fe200028e0600 */
[----:B------:R-:W-:Y:S02]  /*183d0*/  IADD3 R238, P5, R238, R198, RZ ;  /* 0x000000c6eeee7210 */ /* 0x000fe40007fbe0ff */
[----:B------:R-:W-:Y:S01]  /*183e0*/  ISETP.GT.AND P6, PT, R2, 0x13, PT ;  /* 0x000000130200780c */ /* 0x000fe20003fc4270 */
[----:B------:R1:W-:Y:S02]  /*183f0*/  LDGSTS.E [R3+0xc00], [R36.64], P2 ;  /* 0x00c0000024037fae */ /* 0x0003e40009121848 */
[----:B------:R-:W-:Y:S01]  /*18400*/  IMAD.X R237, R237, 0x1, R0, P5 ;  /* 0x00000001eded7824 */ /* 0x000fe200028e0600 */
[----:B------:R-:W-:-:S02]  /*18410*/  SEL R38, RZ, 0x4, !P6 ;  /* 0x00000004ff267807 */ /* 0x000fc40007000000 */
[----:B------:R-:W-:Y:S01]  /*18420*/  IADD3 R240, P6, R240, R198, RZ ;  /* 0x000000c6f0f07210 */ /* 0x000fe20007fde0ff */
[----:B-1----:R-:W-:Y:S01]  /*18430*/  IMAD.MOV.U32 R36, RZ, RZ, R224 ;  /* 0x000000ffff247224 */ /* 0x002fe200078e00e0 */
[----:B------:R-:W-:-:S03]  /*18440*/  MOV R37, R223 ;  /* 0x000000df00257202 */ /* 0x000fc60000000f00 */
[----:B------:R-:W-:Y:S02]  /*18450*/  IMAD.X R239, R239, 0x1, R0, P6 ;  /* 0x00000001efef7824 */ /* 0x000fe400030e0600 */
[----:B------:R1:W-:Y:S01]  /*18460*/  LDGSTS.E [R3+0xe00], [R36.64], P2 ;  /* 0x00e0000024037fae */ /* 0x0003e20009121848 */
[----:B------:R-:W-:Y:S02]  /*18470*/  SEL R38, R38, RZ, !P0 ;  /* 0x000000ff26267207 */ /* 0x000fe40004000000 */
[----:B------:R-:W-:Y:S02]  /*18480*/  ISETP.GT.AND P2, PT, R2, 0x17, PT ;  /* 0x000000170200780c */ /* 0x000fe40003f44270 */
[----:B------:R-:W-:Y:S01]  /*18490*/  ISETP.NE.U32.AND P5, PT, R38, RZ, PT ;  /* 0x000000ff2600720c */ /* 0x000fe20003fa5070 */
[----:B-1----:R-:W-:Y:S02]  /*184a0*/  IMAD.MOV.U32 R36, RZ, RZ, R238 ;  /* 0x000000ffff247224 */ /* 0x002fe400078e00ee */
[----:B------:R-:W-:Y:S01]  /*184b0*/  IMAD.MOV.U32 R37, RZ, RZ, R237 ;  /* 0x000000ffff257224 */ /* 0x000fe200078e00ed */
[----:B------:R-:W-:-:S04]  /*184c0*/  SEL R38, RZ, 0x4, !P2 ;  /* 0x00000004ff267807 */ /* 0x000fc80005000000 */
[----:B------:R1:W-:Y:S02]  /*184d0*/  LDGSTS.E [R3+0x1c00], [R36.64], P3 ;  /* 0x01c0000024037fae */ /* 0x0003e40009921848 */
[----:B-1----:R-:W-:Y:S02]  /*184e0*/  IMAD.MOV.U32 R36, RZ, RZ, R240 ;  /* 0x000000ffff247224 */ /* 0x002fe400078e00f0 */
[----:B------:R-:W-:-:S05]  /*184f0*/  IMAD.MOV.U32 R37, RZ, RZ, R239 ;  /* 0x000000ffff257224 */ /* 0x000fca00078e00ef */
[----:B------:R1:W-:Y:S01]  /*18500*/  LDGSTS.E [R3+0x1e00], [R36.64], P3 ;  /* 0x01e0000024037fae */ /* 0x0003e20009921848 */
[----:B------:R-:W-:Y:S02]  /*18510*/  SEL R38, R38, RZ, !P0 ;  /* 0x000000ff26267207 */ /* 0x000fe40004000000 */
[----:B------:R-:W-:Y:S02]  /*18520*/  ISETP.GT.AND P3, PT, R2, 0x1b, PT ;  /* 0x0000001b0200780c */ /* 0x000fe40003f64270 */
[----:B--2---:R-:W-:-:S04]  /*18530*/  IADD3 R47, P6, R47, R198, RZ ;  /* 0x000000c62f2f7210 */ /* 0x004fc80007fde0ff */
[----:B-----5:R-:W-:Y:S01]  /*18540*/  IADD3.X R50, R50, R0, RZ, P6, !PT ;  /* 0x0000000032327210 */ /* 0x020fe200037fe4ff */
[----:B-1----:R-:W-:-:S03]  /*18550*/  IMAD.MOV.U32 R36, RZ, RZ, R47 ;  /* 0x000000ffff247224 */ /* 0x002fc600078e002f */
[----:B------:R-:W-:-:S05]  /*18560*/  MOV R37, R50 ;  /* 0x0000003200257202 */ /* 0x000fca0000000f00 */
[----:B------:R1:W-:Y:S01]  /*18570*/  LDGSTS.E [R3+0x2c00], [R36.64], P1 ;  /* 0x02c0000024037fae */ /* 0x0003e20008921848 */
[----:B---3--:R-:W-:-:S05]  /*18580*/  IADD3 R41, P2, R41, R198, RZ ;  /* 0x000000c629297210 */ /* 0x008fca0007f5e0ff */
[----:B----4-:R-:W-:Y:S02]  /*18590*/  IMAD.X R46, R46, 0x1, R0, P2 ;  /* 0x000000012e2e7824 */ /* 0x010fe400010e0600 */
[----:B-1----:R-:W-:Y:S02]  /*185a0*/  IMAD.MOV.U32 R36, RZ, RZ, R41 ;  /* 0x000000ffff247224 */ /* 0x002fe400078e0029 */
[----:B------:R-:W-:Y:S01]  /*185b0*/  IMAD.MOV.U32 R37, RZ, RZ, R46 ;  /* 0x000000ffff257224 */ /* 0x000fe200078e002e */
[----:B------:R-:W-:Y:S01]  /*185c0*/  ISETP.NE.U32.AND P2, PT, R38, RZ, PT ;  /* 0x000000ff2600720c */ /* 0x000fe20003f45070 */
[----:B------:R1:W-:Y:S01]  /*185d0*/  STL [R1+0x4], R47 ;  /* 0x0000042f01007387 */ /* 0x0003e20000100800 */
[----:B------:R-:W-:-:S03]  /*185e0*/  SEL R38, RZ, 0x4, !P3 ;  /* 0x00000004ff267807 */ /* 0x000fc60005800000 */
[----:B------:R2:W-:Y:S04]  /*185f0*/  LDGSTS.E [R3+0x2e00], [R36.64], P1 ;  /* 0x02e0000024037fae */ /* 0x0005e80008921848 */
[----:B------:R-:W-:Y:S01]  /*18600*/  STL [R1], R50 ;  /* 0x0000003201007387 */ /* 0x000fe20000100800 */
[----:B------:R-:W-:-:S03]  /*18610*/  IADD3 R40, P1, R40, R198, RZ ;  /* 0x000000c628287210 */ /* 0x000fc60007f3e0ff */
[----:B------:R-:W-:Y:S04]  /*18620*/  STL [R1+0x44c], R41 ;  /* 0x00044c2901007387 */ /* 0x000fe80000100800 */
[----:B------:R3:W-:Y:S01]  /*18630*/  STL [R1+0x8], R46 ;  /* 0x0000082e01007387 */ /* 0x0007e20000100800 */
[----:B------:R-:W-:-:S03]  /*18640*/  IADD3 R48, P3, R48, R198, RZ ;  /* 0x000000c630307210 */ /* 0x000fc60007f7e0ff */
[----:B-1----:R-:W4:Y:S01]  /*18650*/  LDL.LU R47, [R1+0x5c] ;  /* 0x00005c00012f7983 */ /* 0x002f220000300800 */
[--C-:B------:R-:W-:Y:S02]  /*18660*/  IMAD.X R44, R44, 0x1, R0.reuse, P1 ;  /* 0x000000012c2c7824 */ /* 0x100fe400008e0600 */
[----:B------:R-:W-:Y:S01]  /*18670*/  IMAD.X R49, R49, 0x1, R0, P3 ;  /* 0x0000000131317824 */ /* 0x000fe200018e0600 */
[----:B---3--:R-:W3:Y:S01]  /*18680*/  LDL.LU R46, [R1+0x60] ;  /* 0x00006000012e7983 */ /* 0x008ee20000300800 */
[----:B------:R-:W-:-:S03]  /*18690*/  IADD3 R43, P6, R43, R198, RZ ;  /* 0x000000c62b2b7210 */ /* 0x000fc60007fde0ff */
[----:B------:R-:W5:Y:S04]  /*186a0*/  LDL.LU R41, [R1+0x68] ;  /* 0x0000680001297983 */ /* 0x000f680000300800 */
[----:B------:R-:W-:Y:S01]  /*186b0*/  STL [R1+0x420], R40 ;  /* 0x0004202801007387 */ /* 0x000fe20000100800 */
[----:B------:R-:W-:-:S03]  /*186c0*/  IADD3 R39, P3, R39, R198, RZ ;  /* 0x000000c627277210 */ /* 0x000fc60007f7e0ff */
[----:B------:R-:W-:Y:S01]  /*186d0*/  STL [R1+0x41c], R48 ;  /* 0x00041c3001007387 */ /* 0x000fe20000100800 */
[----:B--2---:R-:W-:-:S03]  /*186e0*/  IMAD.MOV.U32 R37, RZ, RZ, R44 ;  /* 0x000000ffff257224 */ /* 0x004fc600078e002c */
[----:B------:R1:W-:Y:S01]  /*186f0*/  STL [R1+0x14], R44 ;  /* 0x0000142c01007387 */ /* 0x0003e20000100800 */
[-C--:B------:R-:W-:Y:S01]  /*18700*/  IADD3.X R45, R45, R0.reuse, RZ, P6, !PT ;  /* 0x000000002d2d7210 */ /* 0x080fe200037fe4ff */
[----:B------:R-:W-:Y:S02]  /*18710*/  IMAD.MOV.U32 R36, RZ, RZ, R40 ;  /* 0x000000ffff247224 */ /* 0x000fe400078e0028 */
[----:B------:R2:W-:Y:S04]  /*18720*/  STL [R1+0x3f0], R43 ;  /* 0x0003f02b01007387 */ /* 0x0005e80000100800 */
[----:B------:R-:W-:Y:S04]  /*18730*/  STL [R1+0x18], R49 ;  /* 0x0000183101007387 */ /* 0x000fe80000100800 */
[----:B-1----:R-:W4:Y:S01]  /*18740*/  LDL.LU R44, [R1+0x64] ;  /* 0x00006400012c7983 */ /* 0x002f220000300800 */
[----:B------:R-:W-:-:S03]  /*18750*/  IADD3.X R42, R42, R0, RZ, P3, !PT ;  /* 0x000000002a2a7210 */ /* 0x000fc60001ffe4ff */
[----:B------:R-:W-:Y:S04]  /*18760*/  STL [R1+0x3ec], R39 ;  /* 0x0003ec2701007387 */ /* 0x000fe80000100800 */
[----:B------:R1:W-:Y:S04]  /*18770*/  STL [R1+0x24], R45 ;  /* 0x0000242d01007387 */ /* 0x0003e80000100800 */
[----:B------:R1:W-:Y:S04]  /*18780*/  LDGSTS.E [R3+0x3c00], [R36.64], P4 ;  /* 0x03c0000024037fae */ /* 0x0003e8000a121848 */
[----:B------:R-:W4:Y:S01]  /*18790*/  LDL.LU R40, [R1+0xa0] ;  /* 0x0000a00001287983 */ /* 0x000f220000300800 */
[----:B-1----:R-:W-:-:S02]  /*187a0*/  IMAD.MOV.U32 R36, RZ, RZ, R48 ;  /* 0x000000ffff247224 */ /* 0x002fc400078e0030 */
[----:B------:R-:W-:Y:S01]  /*187b0*/  IMAD.MOV.U32 R37, RZ, RZ, R49 ;  /* 0x000000ffff257224 */ /* 0x000fe200078e0031 */
[----:B------:R1:W-:Y:S04]  /*187c0*/  STL [R1+0x28], R42 ;  /* 0x0000282a01007387 */ /* 0x0003e80000100800 */
[----:B------:R1:W-:Y:S02]  /*187d0*/  LDGSTS.E [R3+0x3e00], [R36.64], P4 ;  /* 0x03e0000024037fae */ /* 0x0003e4000a121848 */
[----:B-1----:R-:W-:Y:S02]  /*187e0*/  IMAD.MOV.U32 R36, RZ, RZ, R43 ;  /* 0x000000ffff247224 */ /* 0x002fe400078e002b */
[----:B------:R-:W-:Y:S01]  /*187f0*/  IMAD.MOV.U32 R37, RZ, RZ, R45 ;  /* 0x000000ffff257224 */ /* 0x000fe200078e002d */
[----:B--2---:R-:W2:Y:S04]  /*18800*/  LDL.LU R43, [R1+0x9c] ;  /* 0x00009c00012b7983 */ /* 0x004ea80000300800 */
[----:B------:R-:W2:Y:S04]  /*18810*/  LDL.LU R54, [R1+0xa4] ;  /* 0x0000a40001367983 */ /* 0x000ea80000300800 */
[----:B------:R-:W2:Y:S04]  /*18820*/  LDL.LU R53, [R1+0xa8] ;  /* 0x0000a80001357983 */ /* 0x000ea80000300800 */
[----:B------:R1:W-:Y:S04]  /*18830*/  LDGSTS.E [R3+0x4c00], [R36.64], P5 ;  /* 0x04c0000024037fae */ /* 0x0003e8000a921848 */
[----:B------:R-:W2:Y:S01]  /*18840*/  LDL.LU R45, [R1+0xdc] ;  /* 0x0000dc00012d7983 */ /* 0x000ea20000300800 */
[----:B-1----:R-:W-:-:S03]  /*18850*/  IMAD.MOV.U32 R37, RZ, RZ, R42 ;  /* 0x000000ffff257224 */ /* 0x002fc600078e002a */
[----:B------:R-:W2:Y:S01]  /*18860*/  LDL.LU R42, [R1+0xe0] ;  /* 0x0000e000012a7983 */ /* 0x000ea20000300800 */
[----:B------:R-:W-:-:S03]  /*18870*/  IMAD.MOV.U32 R36, RZ, RZ, R39 ;  /* 0x000000ffff247224 */ /* 0x000fc600078e0027 */
[----:B------:R-:W2:Y:S04]  /*18880*/  LDL.LU R52, [R1+0xe4] ;  /* 0x0000e40001347983 */ /* 0x000ea80000300800 */
[----:B------:R-:W2:Y:S01]  /*18890*/  LDL.LU R39, [R1+0xe8] ;  /* 0x0000e80001277983 */ /* 0x000ea20000300800 */
[----:B------:R-:W-:-:S03]  /*188a0*/  ISETP.GT.AND P3, PT, R2, 0x1f, PT ;  /* 0x0000001f0200780c */ /* 0x000fc60003f64270 */
[----:B------:R1:W-:Y:S01]  /*188b0*/  LDGSTS.E [R3+0x4e00], [R36.64], P5 ;  /* 0x04e0000024037fae */ /* 0x0003e2000a921848 */
[----:B------:R-:W-:Y:S02]  /*188c0*/  ISETP.GT.AND P4, PT, R2, 0x23, PT ;  /* 0x000000230200780c */ /* 0x000fe40003f84270 */
[----:B------:R-:W-:Y:S02]  /*188d0*/  SEL R38, R38, RZ, !P0 ;  /* 0x000000ff26267207 */ /* 0x000fe40004000000 */
[----:B------:R-:W-:Y:S02]  /*188e0*/  ISETP.GT.AND P6, PT, R2, 0x27, PT ;  /* 0x000000270200780c */ /* 0x000fe40003fc4270 */
[----:B-1----:R-:W-:Y:S02]  /*188f0*/  SEL R37, RZ, 0x4, !P3 ;  /* 0x00000004ff257807 */ /* 0x002fe40005800000 */
[----:B------:R-:W-:Y:S02]  /*18900*/  SEL R36, RZ, 0x4, !P4 ;  /* 0x00000004ff247807 */ /* 0x000fe40006000000 */
[----:B------:R-:W-:-:S02]  /*18910*/  SEL R37, R37, RZ, !P0 ;  /* 0x000000ff25257207 */ /* 0x000fc40004000000 */
[----:B------:R-:W-:Y:S02]  /*18920*/  SEL R36, R36, RZ, !P0 ;  /* 0x000000ff24247207 */ /* 0x000fe40004000000 */
[----:B------:R-:W-:Y:S02]  /*18930*/  ISETP.NE.U32.AND P1, PT, R38, RZ, PT ;  /* 0x000000ff2600720c */ /* 0x000fe40003f25070 */
[----:B------:R-:W-:Y:S02]  /*18940*/  SEL R38, RZ, 0x4, !P6 ;  /* 0x00000004ff267807 */ /* 0x000fe40007000000 */
[----:B------:R-:W-:Y:S02]  /*18950*/  ISETP.NE.U32.AND P4, PT, R37, RZ, PT ;  /* 0x000000ff2500720c */ /* 0x000fe40003f85070 */
[-C--:B---3--:R-:W-:Y:S02]  /*18960*/  IADD3 R46, P3, R46, R198.reuse, RZ ;  /* 0x000000c62e2e7210 */ /* 0x088fe40007f7e0ff */
[----:B-----5:R-:W-:-:S02]  /*18970*/  IADD3 R41, P5, R41, R198, RZ ;  /* 0x000000c629297210 */ /* 0x020fc40007fbe0ff */
[----:B----4-:R-:W-:Y:S01]  /*18980*/  IADD3.X R47, R47, R0, RZ, P3, !PT ;  /* 0x000000002f2f7210 */ /* 0x010fe20001ffe4ff */
[----:B------:R-:W-:Y:S04]  /*18990*/  STL [R1+0x60], R46 ;  /* 0x0000602e01007387 */ /* 0x000fe80000100800 */
[----:B------:R-:W-:Y:S01]  /*189a0*/  STL [R1+0x68], R41 ;  /* 0x0000682901007387 */ /* 0x000fe20000100800 */
[----:B------:R-:W-:-:S03]  /*189b0*/  ISETP.NE.U32.AND P3, PT, R36, RZ, PT ;  /* 0x000000ff2400720c */ /* 0x000fc60003f65070 */
[----:B------:R1:W-:Y:S01]  /*189c0*/  STL [R1+0x5c], R47 ;  /* 0x00005c2f01007387 */ /* 0x0003e20000100800 */
[----:B------:R-:W-:Y:S02]  /*189d0*/  IMAD.MOV.U32 R36, RZ, RZ, R46 ;  /* 0x000000ffff247224 */ /* 0x000fe400078e002e */
[----:B------:R-:W-:-:S05]  /*189e0*/  IMAD.MOV.U32 R37, RZ, RZ, R47 ;  /* 0x000000ffff257224 */ /* 0x000fca00078e002f */
[----:B------:R3:W-:Y:S01]  /*189f0*/  LDGSTS.E [R3+0x5c00], [R36.64], P2 ;  /* 0x05c0000024037fae */ /* 0x0007e20009121848 */
[----:B------:R-:W-:-:S05]  /*18a00*/  IMAD.X R44, R44, 0x1, R0, P5 ;  /* 0x000000012c2c7824 */ /* 0x000fca00028e0600 */
[----:B------:R-:W-:Y:S04]  /*18a10*/  STL [R1+0x64], R44 ;  /* 0x0000642c01007387 */ /* 0x000fe80000100800 */
[----:B------:R-:W4:Y:S04]  /*18a20*/  LDL.LU R51, [R1+0x11c] ;  /* 0x00011c0001337983 */ /* 0x000f280000300800 */
[----:B------:R-:W5:Y:S01]  /*18a30*/  LDL.LU R50, [R1+0x120] ;  /* 0x0001200001327983 */ /* 0x000f620000300800 */
[----:B------:R-:W-:Y:S01]  /*18a40*/  IADD3 R40, P6, R40, R198, RZ ;  /* 0x000000c628287210 */ /* 0x000fe20007fde0ff */
[----:B---3--:R-:W-:Y:S01]  /*18a50*/  IMAD.MOV.U32 R36, RZ, RZ, R41 ;  /* 0x000000ffff247224 */ /* 0x008fe200078e0029 */
[----:B------:R-:W-:-:S03]  /*18a60*/  MOV R37, R44 ;  /* 0x0000002c00257202 */ /* 0x000fc60000000f00 */
[----:B------:R-:W-:Y:S04]  /*18a70*/  STL [R1+0xa0], R40 ;  /* 0x0000a02801007387 */ /* 0x000fe80000100800 */
[----:B------:R-:W3:Y:S04]  /*18a80*/  LDL.LU R49, [R1+0x124] ;  /* 0x0001240001317983 */ /* 0x000ee80000300800 */
[----:B------:R-:W3:Y:S04]  /*18a90*/  LDL.LU R48, [R1+0x128] ;  /* 0x0001280001307983 */ /* 0x000ee80000300800 */
[----:B-1----:R-:W3:Y:S04]  /*18aa0*/  LDL.LU R47, [R1+0x15c] ;  /* 0x00015c00012f7983 */ /* 0x002ee80000300800 */
[----:B------:R-:W3:Y:S04]  /*18ab0*/  LDL.LU R46, [R1+0x160] ;  /* 0x00016000012e7983 */ /* 0x000ee80000300800 */
[----:B------:R1:W-:Y:S04]  /*18ac0*/  LDGSTS.E [R3+0x5e00], [R36.64], P2 ;  /* 0x05e0000024037fae */ /* 0x0003e80009121848 */
[----:B------:R-:W3:Y:S01]  /*18ad0*/  LDL.LU R41, [R1+0x168] ;  /* 0x0001680001297983 */ /* 0x000ee20000300800 */
[----:B--2---:R-:W-:Y:S01]  /*18ae0*/  IMAD.X R43, R43, 0x1, R0, P6 ;  /* 0x000000012b2b7824 */ /* 0x004fe200030e0600 */
[----:B------:R-:W-:Y:S01]  /*18af0*/  IADD3 R53, P5, R53, R198, RZ ;  /* 0x000000c635357210 */ /* 0x000fe20007fbe0ff */
[----:B-1----:R-:W-:-:S02]  /*18b00*/  IMAD.MOV.U32 R36, RZ, RZ, R40 ;  /* 0x000000ffff247224 */ /* 0x002fc400078e0028 */
[----:B------:R-:W-:Y:S02]  /*18b10*/  IMAD.MOV.U32 R37, RZ, RZ, R43 ;  /* 0x000000ffff257224 */ /* 0x000fe400078e002b */
[----:B------:R-:W-:Y:S01]  /*18b20*/  IMAD.X R54, R54, 0x1, R0, P5 ;  /* 0x0000000136367824 */ /* 0x000fe200028e0600 */
[----:B------:R-:W-:Y:S04]  /*18b30*/  STL [R1+0xa8], R53 ;  /* 0x0000a83501007387 */ /* 0x000fe80000100800 */
[----:B------:R1:W-:Y:S04]  /*18b40*/  STL [R1+0x9c], R43 ;  /* 0x00009c2b01007387 */ /* 0x0003e80000100800 */
[----:B------:R2:W-:Y:S01]  /*18b50*/  LDGSTS.E [R3+0x6c00], [R36.64], P1 ;  /* 0x06c0000024037fae */ /* 0x0005e20008921848 */
[----:B------:R-:W-:-:S05]  /*18b60*/  IADD3 R42, P6, R42, R198, RZ ;  /* 0x000000c62a2a7210 */ /* 0x000fca0007fde0ff */
[----:B------:R-:W-:Y:S01]  /*18b70*/  STL [R1+0xe0], R42 ;  /* 0x0000e02a01007387 */ /* 0x000fe20000100800 */
[----:B------:R-:W-:-:S03]  /*18b80*/  IADD3 R39, P5, R39, R198, RZ ;  /* 0x000000c627277210 */ /* 0x000fc60007fbe0ff */
[----:B------:R-:W-:Y:S01]  /*18b90*/  STL [R1+0xa4], R54 ;  /* 0x0000a43601007387 */ /* 0x000fe20000100800 */
[----:B------:R-:W-:Y:S01]  /*18ba0*/  IADD3.X R45, R45, R0, RZ, P6, !PT ;  /* 0x000000002d2d7210 */ /* 0x000fe200037fe4ff */
[----:B--2---:R-:W-:Y:S02]  /*18bb0*/  IMAD.MOV.U32 R36, RZ, RZ, R53 ;  /* 0x000000ffff247224 */ /* 0x004fe400078e0035 */
[----:B-1----:R-:W2:Y:S01]  /*18bc0*/  LDL.LU R43, [R1+0x164] ;  /* 0x00016400012b7983 */ /* 0x002ea20000300800 */
[----:B------:R-:W-:Y:S02]  /*18bd0*/  IMAD.MOV.U32 R37, RZ, RZ, R54 ;  /* 0x000000ffff257224 */ /* 0x000fe400078e0036 */
[----:B------:R-:W-:Y:S01]  /*18be0*/  IMAD.X R52, R52, 0x1, R0, P5 ;  /* 0x0000000134347824 */ /* 0x000fe200028e0600 */
[----:B------:R-:W2:Y:S04]  /*18bf0*/  LDL.LU R44, [R1+0x1a0] ;  /* 0x0001a000012c7983 */ /* 0x000ea80000300800 */
[----:B------:R-:W-:Y:S04]  /*18c00*/  STL [R1+0xe8], R39 ;  /* 0x0000e82701007387 */ /* 0x000fe80000100800 */
[----:B------:R-:W2:Y:S04]  /*18c10*/  LDL.LU R40, [R1+0x1a8] ;  /* 0x0001a80001287983 */ /* 0x000ea80000300800 */
[----:B------:R1:W-:Y:S04]  /*18c20*/  STL [R1+0xdc], R45 ;  /* 0x0000dc2d01007387 */ /* 0x0003e80000100800 */
[----:B------:R1:W-:Y:S04]  /*18c30*/  LDGSTS.E [R3+0x6e00], [R36.64], P1 ;  /* 0x06e0000024037fae */ /* 0x0003e80008921848 */
[----:B------:R-:W-:Y:S01]  /*18c40*/  STL [R1+0xe4], R52 ;  /* 0x0000e43401007387 */ /* 0x000fe20000100800 */
[----:B-1----:R-:W-:Y:S01]  /*18c50*/  MOV R37, R45 ;  /* 0x0000002d00257202 */ /* 0x002fe20000000f00 */
[----:B------:R-:W-:-:S02]  /*18c60*/  IMAD.MOV.U32 R36, RZ, RZ, R42 ;  /* 0x000000ffff247224 */ /* 0x000fc400078e002a */
[----:B------:R-:W2:Y:S04]  /*18c70*/  LDL.LU R45, [R1+0x19c] ;  /* 0x00019c00012d7983 */ /* 0x000ea80000300800 */
[----:B------:R-:W2:Y:S04]  /*18c80*/  LDL.LU R42, [R1+0x1a4] ;  /* 0x0001a400012a7983 */ /* 0x000ea80000300800 */
[----:B------:R1:W-:Y:S02]  /*18c90*/  LDGSTS.E [R3+0x7c00], [R36.64], P4 ;  /* 0x07c0000024037fae */ /* 0x0003e4000a121848 */
[----:B-1----:R-:W-:-:S02]  /*18ca0*/  IMAD.MOV.U32 R36, RZ, RZ, R39 ;  /* 0x000000ffff247224 */ /* 0x002fc400078e0027 */
[----:B------:R-:W2:Y:S01]  /*18cb0*/  LDL.LU R39, [R1+0x1e0] ;  /* 0x0001e00001277983 */ /* 0x000ea20000300800 */
[----:B------:R-:W-:Y:S01]  /*18cc0*/  IMAD.MOV.U32 R37, RZ, RZ, R52 ;  /* 0x000000ffff257224 */ /* 0x000fe200078e0034 */
[----:B------:R-:W-:Y:S02]  /*18cd0*/  SEL R38, R38, RZ, !P0 ;  /* 0x000000ff26267207 */ /* 0x000fe40004000000 */
[----:B------:R-:W-:Y:S02]  /*18ce0*/  ISETP.GT.AND P5, PT, R2, 0x2b, PT ;  /* 0x0000002b0200780c */ /* 0x000fe40003fa4270 */
[----:B------:R1:W-:Y:S01]  /*18cf0*/  LDGSTS.E [R3+0x7e00], [R36.64], P4 ;  /* 0x07e0000024037fae */ /* 0x0003e2000a121848 */
[----:B------:R-:W-:Y:S02]  /*18d00*/  ISETP.NE.U32.AND P2, PT, R38, RZ, PT ;  /* 0x000000ff2600720c */ /* 0x000fe40003f45070 */
[----:B------:R-:W-:-:S04]  /*18d10*/  SEL R38, RZ, 0x4, !P5 ;  /* 0x00000004ff267807 */ /* 0x000fc80006800000 */
[----:B------:R-:W-:Y:S02]  /*18d20*/  SEL R38, R38, RZ, !P0 ;  /* 0x000000ff26267207 */ /* 0x000fe40004000000 */
[----:B------:R-:W-:Y:S02]  /*18d30*/  ISETP.GT.AND P6, PT, R2, 0x37, PT ;  /* 0x000000370200780c */ /* 0x000fe40003fc4270 */
[----:B-----5:R-:W-:-:S05]  /*18d40*/  IADD3 R50, P4, R50, R198, RZ ;  /* 0x000000c632327210 */ /* 0x020fca0007f9e0ff */
[----:B----4-:R-:W-:Y:S02]  /*18d50*/  IMAD.X R51, R51, 0x1, R0, P4 ;  /* 0x0000000133337824 */ /* 0x010fe400020e0600 */
[----:B-1----:R-:W-:Y:S02]  /*18d60*/  IMAD.MOV.U32 R36, RZ, RZ, R50 ;  /* 0x000000ffff247224 */ /* 0x002fe400078e0032 */
[----:B------:R-:W-:Y:S01]  /*18d70*/  IMAD.MOV.U32 R37, RZ, RZ, R51 ;  /* 0x000000ffff257224 */ /* 0x000fe200078e0033 */
[----:B---3--:R-:W-:-:S04]  /*18d80*/  IADD3 R48, P5, R48, R198, RZ ;  /* 0x000000c630307210 */ /* 0x008fc80007fbe0ff */
[----:B------:R1:W-:Y:S01]  /*18d90*/  LDGSTS.E [R3+0x8c00], [R36.64], P3 ;  /* 0x08c0000024037fae */ /* 0x0003e20009921848 */
[----:B------:R-:W-:Y:S01]  /*18da0*/  IMAD.X R49, R49, 0x1, R0, P5 ;  /* 0x0000000131317824 */ /* 0x000fe200028e0600 */
[----:B------:R-:W-:Y:S02]  /*18db0*/  IADD3 R46, P1, R46, R198, RZ ;  /* 0x000000c62e2e7210 */ /* 0x000fe40007f3e0ff */
[----:B------:R-:W-:Y:S02]  /*18dc0*/  STL [R1+0x120], R50 ;  /* 0x0001203201007387 */ /* 0x000fe40000100800 */
[----:B------:R-:W-:Y:S01]  /*18dd0*/  IADD3.X R47, R47, R0, RZ, P1, !PT ;  /* 0x000000002f2f7210 */ /* 0x000fe20000ffe4ff */
[----:B-1----:R-:W-:Y:S02]  /*18de0*/  IMAD.MOV.U32 R36, RZ, RZ, R48 ;  /* 0x000000ffff247224 */ /* 0x002fe400078e0030 */
[----:B------:R-:W-:Y:S01]  /*18df0*/  IMAD.MOV.U32 R37, RZ, RZ, R49 ;  /* 0x000000ffff257224 */ /* 0x000fe200078e0031 */
[----:B------:R-:W-:Y:S01]  /*18e00*/  IADD3 R41, P5, R41, R198, RZ ;  /* 0x000000c629297210 */ /* 0x000fe20007fbe0ff */
[----:B------:R-:W-:Y:S04]  /*18e10*/  STL [R1+0x128], R48 ;  /* 0x0001283001007387 */ /* 0x000fe80000100800 */
[----:B------:R-:W-:Y:S04]  /*18e20*/  STL [R1+0x11c], R51 ;  /* 0x00011c3301007387 */ /* 0x000fe80000100800 */
[----:B------:R1:W-:Y:S04]  /*18e30*/  LDGSTS.E [R3+0x8e00], [R36.64], P3 ;  /* 0x08e0000024037fae */ /* 0x0003e80009921848 */
[----:B------:R3:W-:Y:S04]  /*18e40*/  STL [R1+0x160], R46 ;  /* 0x0001602e01007387 */ /* 0x0007e80000100800 */
[----:B------:R-:W-:Y:S01]  /*18e50*/  STL [R1+0x124], R49 ;  /* 0x0001243101007387 */ /* 0x000fe20000100800 */
[----:B-1----:R-:W-:-:S02]  /*18e60*/  IMAD.MOV.U32 R36, RZ, RZ, R46 ;  /* 0x000000ffff247224 */ /* 0x002fc400078e002e */
[----:B------:R-:W-:Y:S01]  /*18e70*/  IMAD.MOV.U32 R37, RZ, RZ, R47 ;  /* 0x000000ffff257224 */ /* 0x000fe200078e002f */
[----:B------:R1:W-:Y:S04]  /*18e80*/  STL [R1+0x168], R41 ;  /* 0x0001682901007387 */ /* 0x0003e80000100800 */
[----:B------:R-:W-:Y:S01]  /*18e90*/  STL [R1+0x15c], R47 ;  /* 0x00015c2f01007387 */ /* 0x000fe20000100800 */
[----:B---3--:R-:W-:-:S03]  /*18ea0*/  LOP3.LUT R46, R191, 0x3f, RZ, 0xc0, !PT ;  /* 0x0000003fbf2e7812 */ /* 0x008fc600078ec0ff */
[----:B------:R3:W-:Y:S01]  /*18eb0*/  LDGSTS.E [R3+0x9c00], [R36.64], P2 ;  /* 0x09c0000024037fae */ /* 0x0007e20009121848 */
[----:B--2---:R-:W-:Y:S02]  /*18ec0*/  IADD3.X R43, R43, R0, RZ, P5, !PT ;  /* 0x000000002b2b7210 */ /* 0x004fe40002ffe4ff */
[----:B------:R-:W-:-:S03]  /*18ed0*/  IADD3 R44, P1, R44, R198, RZ ;  /* 0x000000c62c2c7210 */ /* 0x000fc60007f3e0ff */
[----:B------:R2:W-:Y:S01]  /*18ee0*/  STL [R1+0x164], R43 ;  /* 0x0001642b01007387 */ /* 0x0005e20000100800 */
[----:B---3--:R-:W-:-:S03]  /*18ef0*/  IMAD.MOV.U32 R36, RZ, RZ, R41 ;  /* 0x000000ffff247224 */ /* 0x008fc600078e0029 */
[----:B------:R-:W3:Y:S01]  /*18f00*/  LDL.LU R48, [R1+0x1dc] ;  /* 0x0001dc0001307983 */ /* 0x000ee20000300800 */
[----:B------:R-:W-:-:S03]  /*18f10*/  IADD3 R40, P3, R40, R198, RZ ;  /* 0x000000c628287210 */ /* 0x000fc60007f7e0ff */
[----:B------:R4:W-:Y:S01]  /*18f20*/  STL [R1+0x1a0], R44 ;  /* 0x0001a02c01007387 */ /* 0x0009e20000100800 */
[----:B------:R-:W-:-:S03]  /*18f30*/  IMAD.MOV.U32 R37, RZ, RZ, R43 ;  /* 0x000000ffff257224 */ /* 0x000fc600078e002b */
[----:B-1----:R-:W5:Y:S01]  /*18f40*/  LDL.LU R41, [R1+0x1e8] ;  /* 0x0001e80001297983 */ /* 0x002f620000300800 */
[----:B------:R-:W-:-:S03]  /*18f50*/  ISETP.NE.U32.AND P4, PT, R38, RZ, PT ;  /* 0x000000ff2600720c */ /* 0x000fc60003f85070 */
[----:B------:R-:W-:Y:S04]  /*18f60*/  STL [R1+0x1a8], R40 ;  /* 0x0001a82801007387 */ /* 0x000fe80000100800 */
[----:B--2---:R-:W2:Y:S04]  /*18f70*/  LDL.LU R43, [R1+0x220] ;  /* 0x00022000012b7983 */ /* 0x004ea80000300800 */
[----:B------:R1:W-:Y:S01]  /*18f80*/  LDGSTS.E [R3+0x9e00], [R36.64], P2 ;  /* 0x09e0000024037fae */ /* 0x0003e20009121848 */
[----:B------:R-:W-:Y:S01]  /*18f90*/  IADD3.X R45, R45, R0, RZ, P1, !PT ;  /* 0x000000002d2d7210 */ /* 0x000fe20000ffe4ff */
[----:B------:R-:W-:Y:S01]  /*18fa0*/  IMAD.X R42, R42, 0x1, R0, P3 ;  /* 0x000000012a2a7824 */ /* 0x000fe200018e0600 */
[----:B------:R-:W-:-:S03]  /*18fb0*/  ISETP.GT.AND P3, PT, R2, 0x2f, PT ;  /* 0x0000002f0200780c */ /* 0x000fc60003f64270 */
[----:B------:R4:W-:Y:S01]  /*18fc0*/  STL [R1+0x19c], R45 ;  /* 0x00019c2d01007387 */ /* 0x0009e20000100800 */
[----:B-1----:R-:W-:Y:S01]  /*18fd0*/  IMAD.MOV.U32 R36, RZ, RZ, R44 ;  /* 0x000000ffff247224 */ /* 0x002fe200078e002c */
[----:B------:R-:W-:Y:S02]  /*18fe0*/  SEL R38, RZ, 0x4, !P3 ;  /* 0x00000004ff267807 */ /* 0x000fe40005800000 */
[----:B------:R1:W-:Y:S01]  /*18ff0*/  STL [R1+0x1a4], R42 ;  /* 0x0001a42a01007387 */ /* 0x0003e20000100800 */
[----:B------:R-:W-:-:S03]  /*19000*/  ISETP.GE.AND P3, PT, R46, R2, PT ;  /* 0x000000022e00720c */ /* 0x000fc60003f66270 */
[----:B------:R-:W2:Y:S04]  /*19010*/  LDL.LU R46, [R1+0x1e4] ;  /* 0x0001e400012e7983 */ /* 0x000ea80000300800 */
[----:B----4-:R-:W4:Y:S01]  /*19020*/  LDL.LU R44, [R1+0x21c] ;  /* 0x00021c00012c7983 */ /* 0x010f220000300800 */
[C---:B------:R-:W-:Y:S02]  /*19030*/  ISETP.GT.AND P5, PT, R2.reuse, 0x33, PT ;  /* 0x000000330200780c */ /* 0x040fe40003fa4270 */
[C---:B------:R-:W-:Y:S01]  /*19040*/  ISETP.GT.AND P1, PT, R2.reuse, 0x3b, PT ;  /* 0x0000003b0200780c */ /* 0x040fe20003f24270 */
[----:B------:R-:W4:Y:S01]  /*19050*/  LDL.LU R52, [R1+0x224] ;  /* 0x0002240001347983 */ /* 0x000f220000300800 */
[----:B------:R-:W-:Y:S02]  /*19060*/  ISETP.GT.AND P2, PT, R2, 0x3f, PT ;  /* 0x0000003f0200780c */ /* 0x000fe40003f44270 */
[----:B------:R-:W-:-:S02]  /*19070*/  SEL R2, RZ, 0x4, !P5 ;  /* 0x00000004ff027807 */ /* 0x000fc40006800000 */
[----:B------:R-:W-:Y:S01]  /*19080*/  IADD3 R39, P5, R39, R198, RZ ;  /* 0x000000c627277210 */ /* 0x000fe20007fbe0ff */
[----:B------:R-:W-:-:S04]  /*19090*/  IMAD.MOV.U32 R37, RZ, RZ, R45 ;  /* 0x000000ffff257224 */ /* 0x000fc800078e002d */
[----:B------:R-:W-:Y:S04]  /*190a0*/  STL [R1+0x1e0], R39 ;  /* 0x0001e02701007387 */ /* 0x000fe80000100800 */
[----:B------:R-:W4:Y:S04]  /*190b0*/  LDL.LU R47, [R1+0x228] ;  /* 0x00022800012f7983 */ /* 0x000f280000300800 */
[----:B------:R-:W4:Y:S04]  /*190c0*/  LDL.LU R49, [R1+0x25c] ;  /* 0x00025c0001317983 */ /* 0x000f280000300800 */
[----:B------:R-:W4:Y:S01]  /*190d0*/  LDL.LU R45, [R1+0x260] ;  /* 0x00026000012d7983 */ /* 0x000f220000300800 */
[----:B------:R-:W-:-:S03]  /*190e0*/  SEL R2, R2, RZ, !P0 ;  /* 0x000000ff02027207 */ /* 0x000fc60004000000 */
[----:B------:R1:W-:Y:S04]  /*190f0*/  LDGSTS.E [R3+0xac00], [R36.64], P4 ;  /* 0x0ac0000024037fae */ /* 0x0003e8000a121848 */
[----:B------:R-:W4:Y:S04]  /*19100*/  LDL.LU R51, [R1+0x264] ;  /* 0x0002640001337983 */ /* 0x000f280000300800 */
[----:B------:R-:W4:Y:S01]  /*19110*/  LDL.LU R50, [R1+0x268] ;  /* 0x0002680001327983 */ /* 0x000f220000300800 */
[----:B-1----:R-:W-:Y:S01]  /*19120*/  IMAD.MOV.U32 R36, RZ, RZ, R40 ;  /* 0x000000ffff247224 */ /* 0x002fe200078e0028 */
[----:B------:R-:W-:-:S02]  /*19130*/  MOV R37, R42 ;  /* 0x0000002a00257202 */ /* 0x000fc40000000f00 */
[----:B------:R-:W4:Y:S04]  /*19140*/  LDL.LU R42, [R1+0x2a0] ;  /* 0x0002a000012a7983 */ /* 0x000f280000300800 */
[----:B------:R1:W-:Y:S01]  /*19150*/  LDGSTS.E [R3+0xae00], [R36.64], P4 ;  /* 0x0ae0000024037fae */ /* 0x0003e2000a121848 */
[----:B------:R-:W-:-:S03]  /*19160*/  SEL R38, R38, RZ, !P0 ;  /* 0x000000ff26267207 */ /* 0x000fc60004000000 */
[----:B------:R-:W4:Y:S01]  /*19170*/  LDL.LU R40, [R1+0x2a8] ;  /* 0x0002a80001287983 */ /* 0x000f220000300800 */
[----:B-1----:R-:W-:Y:S02]  /*19180*/  SEL R37, RZ, 0x4, !P1 ;  /* 0x00000004ff257807 */ /* 0x002fe40004800000 */
[----:B------:R-:W-:Y:S02]  /*19190*/  SEL R36, RZ, 0x4, !P2 ;  /* 0x00000004ff247807 */ /* 0x000fe40005000000 */
[----:B------:R-:W-:Y:S02]  /*191a0*/  SEL R37, R37, RZ, !P0 ;  /* 0x000000ff25257207 */ /* 0x000fe40004000000 */
[----:B------:R-:W-:Y:S02]  /*191b0*/  ISETP.NE.U32.AND P4, PT, R38, RZ, PT ;  /* 0x000000ff2600720c */ /* 0x000fe40003f85070 */
[----:B------:R-:W-:Y:S02]  /*191c0*/  SEL R36, R36, RZ, !P0 ;  /* 0x000000ff24247207 */ /* 0x000fe40004000000 */
[----:B------:R-:W-:Y:S01]  /*191d0*/  ISETP.NE.U32.AND P2, PT, R37, RZ, PT ;  /* 0x000000ff2500720c */ /* 0x000fe20003f45070 */
[----:B---3--:R-:W-:Y:S01]  /*191e0*/  IMAD.X R48, R48, 0x1, R0, P5 ;  /* 0x0000000130307824 */ /* 0x008fe200028e0600 */
[----:B------:R-:W-:-:S02]  /*191f0*/  ISETP.NE.U32.AND P5, PT, R2, RZ, PT ;  /* 0x000000ff0200720c */ /* 0x000fc40003fa5070 */
[----:B------:R-:W-:Y:S02]  /*19200*/  SEL R2, RZ, 0x4, !P6 ;  /* 0x00000004ff027807 */ /* 0x000fe40007000000 */
[-C--:B-----5:R-:W-:Y:S01]  /*19210*/  IADD3 R41, P6, R41, R198.reuse, RZ ;  /* 0x000000c629297210 */ /* 0x0a0fe20007fde0ff */
[----:B------:R1:W-:Y:S01]  /*19220*/  STL [R1+0x1dc], R48 ;  /* 0x0001dc3001007387 */ /* 0x0003e20000100800 */
[----:B--2---:R-:W-:-:S03]  /*19230*/  IADD3 R43, P1, R43, R198, RZ ;  /* 0x000000c62b2b7210 */ /* 0x004fc60007f3e0ff */
[----:B------:R-:W-:Y:S01]  /*19240*/  STL [R1+0x1e8], R41 ;  /* 0x0001e82901007387 */ /* 0x000fe20000100800 */
[----:B------:R-:W-:-:S03]  /*19250*/  MOV R37, R48 ;  /* 0x0000003000257202 */ /* 0x000fc60000000f00 */
[----:B------:R-:W-:Y:S01]  /*19260*/  STL [R1+0x220], R43 ;  /* 0x0002202b01007387 */ /* 0x000fe20000100800 */
[----:B------:R-:W-:Y:S01]  /*19270*/  SEL R2, R2, RZ, !P0 ;  /* 0x000000ff02027207 */ /* 0x000fe20004000000 */
[--C-:B------:R-:W-:Y:S02]  /*19280*/  IMAD.X R46, R46, 0x1, R0.reuse, P6 ;  /* 0x000000012e2e7824 */ /* 0x100fe400030e0600 */
[----:B----4-:R-:W-:-:S03]  /*19290*/  IMAD.X R44, R44, 0x1, R0, P1 ;  /* 0x000000012c2c7824 */ /* 0x010fc600008e0600 */
[----:B------:R2:W-:Y:S01]  /*192a0*/  STL [R1+0x1e4], R46 ;  /* 0x0001e42e01007387 */ /* 0x0005e20000100800 */
[----:B------:R-:W-:Y:S01]  /*192b0*/  ISETP.NE.U32.AND P1, PT, R36, RZ, PT ;  /* 0x000000ff2400720c */ /* 0x000fe20003f25070 */
[----:B------:R-:W-:Y:S02]  /*192c0*/  IMAD.MOV.U32 R36, RZ, RZ, R39 ;  /* 0x000000ffff247224 */ /* 0x000fe400078e0027 */
[----:B------:R3:W-:Y:S04]  /*192d0*/  STL [R1+0x21c], R44 ;  /* 0x00021c2c01007387 */ /* 0x0007e80000100800 */
[----:B------:R-:W4:Y:S04]  /*192e0*/  LDL.LU R38, [R1+0x29c] ;  /* 0x00029c0001267983 */ /* 0x000f280000300800 */
[----:B-1----:R-:W5:Y:S04]  /*192f0*/  LDL.LU R48, [R1+0x2a4] ;  /* 0x0002a40001307983 */ /* 0x002f680000300800 */
[----:B------:R-:W5:Y:S01]  /*19300*/  LDL.LU R39, [R1+0x2e0] ;  /* 0x0002e00001277983 */ /* 0x000f620000300800 */
[----:B------:R-:W-:-:S02]  /*19310*/  ISETP.NE.U32.AND P6, PT, R2, RZ, PT ;  /* 0x000000ff0200720c */ /* 0x000fc40003fc5070 */
[----:B------:R-:W-:Y:S01]  /*19320*/  SEL R2, RZ, 0x4, P3 ;  /* 0x00000004ff027807 */ /* 0x000fe20001800000 */
[----:B------:R1:W-:Y:S03]  /*19330*/  LDGSTS.E [R3+0xbc00], [R36.64], P4 ;  /* 0x0bc0000024037fae */ /* 0x0003e6000a121848 */
[----:B------:R-:W-:Y:S02]  /*19340*/  SEL R2, R2, RZ, !P0 ;  /* 0x000000ff02027207 */ /* 0x000fe40004000000 */
[----:B------:R-:W-:Y:S01]  /*19350*/  IADD3 R47, P0, R47, R198, RZ ;  /* 0x000000c62f2f7210 */ /* 0x000fe20007f1e0ff */
[----:B-1----:R-:W-:Y:S02]  /*19360*/  IMAD.MOV.U32 R36, RZ, RZ, R41 ;  /* 0x000000ffff247224 */ /* 0x002fe400078e0029 */
[----:B------:R-:W-:Y:S02]  /*19370*/  IMAD.MOV.U32 R37, RZ, RZ, R46 ;  /* 0x000000ffff257224 */ /* 0x000fe400078e002e */
[----:B--2---:R-:W2:Y:S01]  /*19380*/  LDL.LU R46, [R1+0x2dc] ;  /* 0x0002dc00012e7983 */ /* 0x004ea20000300800 */
[----:B------:R-:W-:-:S03]  /*19390*/  IMAD.X R52, R52, 0x1, R0, P0 ;  /* 0x0000000134347824 */ /* 0x000fc600000e0600 */
[----:B------:R1:W-:Y:S01]  /*193a0*/  LDGSTS.E [R3+0xbe00], [R36.64], P4 ;  /* 0x0be0000024037fae */ /* 0x0003e2000a121848 */
[----:B------:R-:W-:-:S03]  /*193b0*/  IADD3 R45, P4, R45, R198, RZ ;  /* 0x000000c62d2d7210 */ /* 0x000fc60007f9e0ff */
[----:B------:R-:W2:Y:S04]  /*193c0*/  LDL.LU R41, [R1+0x2e8] ;  /* 0x0002e80001297983 */ /* 0x000ea80000300800 */
[----:B------:R3:W-:Y:S01]  /*193d0*/  STL [R1+0x228], R47 ;  /* 0x0002282f01007387 */ /* 0x0007e20000100800 */
[----:B-1----:R-:W-:Y:S01]  /*193e0*/  IMAD.MOV.U32 R36, RZ, RZ, R43 ;  /* 0x000000ffff247224 */ /* 0x002fe200078e002b */
[----:B------:R-:W-:Y:S02]  /*193f0*/  MOV R37, R44 ;  /* 0x0000002c00257202 */ /* 0x000fe40000000f00 */
[----:B---3--:R-:W3:Y:S04]  /*19400*/  LDL.LU R44, [R1+0x2e4] ;  /* 0x0002e400012c7983 */ /* 0x008ee80000300800 */
[----:B------:R-:W-:Y:S04]  /*19410*/  STL [R1+0x260], R45 ;  /* 0x0002602d01007387 */ /* 0x000fe80000100800 */
[----:B------:R-:W-:Y:S04]  /*19420*/  STL [R1+0x224], R52 ;  /* 0x0002243401007387 */ /* 0x000fe80000100800 */
[----:B------:R-:W3:Y:S04]  /*19430*/  LDL.LU R43, [R1+0x2f0] ;  /* 0x0002f000012b7983 */ /* 0x000ee80000300800 */
[----:B------:R1:W-:Y:S02]  /*19440*/  LDGSTS.E [R3+0xcc00], [R36.64], P5 ;  /* 0x0cc0000024037fae */ /* 0x0003e4000a921848 */
[----:B-1----:R-:W-:-:S02]  /*19450*/  IMAD.MOV.U32 R36, RZ, RZ, R47 ;  /* 0x000000ffff247224 */ /* 0x002fc400078e002f */
[----:B------:R-:W3:Y:S01]  /*19460*/  LDL.LU R47, [R1+0x310] ;  /* 0x00031000012f7983 */ /* 0x000ee20000300800 */
[----:B------:R-:W-:Y:S01]  /*19470*/  IMAD.MOV.U32 R37, RZ, RZ, R52 ;  /* 0x000000ffff257224 */ /* 0x000fe200078e0034 */
[-C--:B------:R-:W-:Y:S01]  /*19480*/  IADD3 R50, P0, R50, R198.reuse, RZ ;  /* 0x000000c632327210 */ /* 0x080fe20007f1e0ff */
[--C-:B------:R-:W-:Y:S01]  /*19490*/  IMAD.X R49, R49, 0x1, R0.reuse, P4 ;  /* 0x0000000131317824 */ /* 0x100fe200020e0600 */
[----:B------:R-:W-:Y:S02]  /*194a0*/  IADD3 R42, P4, R42, R198, RZ ;  /* 0x000000c62a2a7210 */ /* 0x000fe40007f9e0ff */
[----:B------:R1:W-:Y:S01]  /*194b0*/  LDGSTS.E [R3+0xce00], [R36.64], P5 ;  /* 0x0ce0000024037fae */ /* 0x0003e2000a921848 */
[----:B------:R-:W-:-:S03]  /*194c0*/  IMAD.X R51, R51, 0x1, R0, P0 ;  /* 0x0000000133337824 */ /* 0x000fc600000e0600 */
[----:B------:R-:W-:Y:S04]  /*194d0*/  STL [R1+0x268], R50 ;  /* 0x0002683201007387 */ /* 0x000fe80000100800 */
[----:B------:R1:W-:Y:S02]  /*194e0*/  STL [R1+0x25c], R49 ;  /* 0x00025c3101007387 */ /* 0x0003e40000100800 */
[----:B-1----:R-:W-:Y:S01]  /*194f0*/  MOV R36, R45 ;  /* 0x0000002d00247202 */ /* 0x002fe20000000f00 */
[----:B------:R-:W-:Y:S01]  /*19500*/  IMAD.MOV.U32 R37, RZ, RZ, R49 ;  /* 0x000000ffff257224 */ /* 0x000fe200078e0031 */
[----:B------:R-:W-:Y:S01]  /*19510*/  IADD3 R40, P0, R40, R198, RZ ;  /* 0x000000c628287210 */ /* 0x000fe20007f1e0ff */
[----:B------:R-:W3:Y:S04]  /*19520*/  LDL.LU R49, [R1+0x2ec] ;  /* 0x0002ec0001317983 */ /* 0x000ee80000300800 */
[----:B------:R-:W-:Y:S04]  /*19530*/  STL [R1+0x2a0], R42 ;  /* 0x0002a02a01007387 */ /* 0x000fe80000100800 */
[----:B------:R1:W-:Y:S04]  /*19540*/  STL [R1+0x264], R51 ;  /* 0x0002643301007387 */ /* 0x0003e80000100800 */
[----:B------:R1:W-:Y:S04]  /*19550*/  LDGSTS.E [R3+0xdc00], [R36.64], P6 ;  /* 0x0dc0000024037fae */ /* 0x0003e8000b121848 */
[----:B------:R-:W3:Y:S01]  /*19560*/  LDL.LU R45, [R1+0x330] ;  /* 0x00033000012d7983 */ /* 0x000ee20000300800 */
[----:B-1----:R-:W-:-:S03]  /*19570*/  IMAD.MOV.U32 R37, RZ, RZ, R51 ;  /* 0x000000ffff257224 */ /* 0x002fc600078e0033 */
[----:B------:R-:W3:Y:S01]  /*19580*/  LDL.LU R51, [R1+0x30c] ;  /* 0x00030c0001337983 */ /* 0x000ee20000300800 */
[----:B------:R-:W-:-:S03]  /*19590*/  IMAD.MOV.U32 R36, RZ, RZ, R50 ;  /* 0x000000ffff247224 */ /* 0x000fc600078e0032 */
[----:B------:R-:W-:Y:S04]  /*195a0*/  STL [R1+0x2a8], R40 ;  /* 0x0002a82801007387 */ /* 0x000fe80000100800 */
[----:B------:R1:W-:Y:S02]  /*195b0*/  LDGSTS.E [R3+0xde00], [R36.64], P6 ;  /* 0x0de0000024037fae */ /* 0x0003e4000b121848 */
[----:B-1----:R-:W-:Y:S02]  /*195c0*/  IMAD.MOV.U32 R36, RZ, RZ, R42 ;  /* 0x000000ffff247224 */ /* 0x002fe400078e002a */
[----:B----4-:R-:W-:Y:S01]  /*195d0*/  IMAD.X R38, R38, 0x1, R0, P4 ;  /* 0x0000000126267824 */ /* 0x010fe200020e0600 */
[----:B-----5:R-:W-:-:S04]  /*195e0*/  IADD3.X R48, R48, R0, RZ, P0, !PT ;  /* 0x0000000030307210 */ /* 0x020fc800007fe4ff */
[----:B------:R1:W-:Y:S01]  /*195f0*/  STL [R1+0x29c], R38 ;  /* 0x00029c2601007387 */ /* 0x0003e20000100800 */
[----:B------:R-:W-:-:S03]  /*19600*/  IADD3 R39, P4, R39, R198, RZ ;  /* 0x000000c627277210 */ /* 0x000fc60007f9e0ff */
[----:B------:R-:W4:Y:S04]  /*19610*/  LDL.LU R50, [R1+0x32c] ;  /* 0x00032c0001327983 */ /* 0x000f280000300800 */
[----:B------:R-:W-:Y:S01]  /*19620*/  STL [R1+0x2e0], R39 ;  /* 0x0002e02701007387 */ /* 0x000fe20000100800 */
[----:B------:R-:W-:-:S03]  /*19630*/  IMAD.MOV.U32 R37, RZ, RZ, R38 ;  /* 0x000000ffff257224 */ /* 0x000fc600078e0026 */
[----:B------:R5:W-:Y:S04]  /*19640*/  STL [R1+0x2a4], R48 ;  /* 0x0002a43001007387 */ /* 0x000be80000100800 */
[----:B------:R-:W4:Y:S04]  /*19650*/  LDL.LU R42, [R1+0x350] ;  /* 0x00035000012a7983 */ /* 0x000f280000300800 */
[----:B------:R5:W-:Y:S01]  /*19660*/  LDGSTS.E [R3+0xec00], [R36.64], P2 ;  /* 0x0ec0000024037fae */ /* 0x000be20009121848 */
[----:B--2---:R-:W-:-:S03]  /*19670*/  IMAD.X R46, R46, 0x1, R0, P4 ;  /* 0x000000012e2e7824 */ /* 0x004fc600020e0600 */
[----:B-1----:R-:W2:Y:S01]  /*19680*/  LDL.LU R38, [R1+0x370] ;  /* 0x0003700001267983 */ /* 0x002ea20000300800 */
[----:B-----5:R-:W-:Y:S01]  /*19690*/  IMAD.MOV.U32 R36, RZ, RZ, R40 ;  /* 0x000000ffff247224 */ /* 0x020fe200078e0028 */
[----:B------:R-:W-:Y:S02]  /*196a0*/  MOV R37, R48 ;  /* 0x0000003000257202 */ /* 0x000fe40000000f00 */
[----:B------:R-:W-:Y:S01]  /*196b0*/  IADD3 R41, P0, R41, R198, RZ ;  /* 0x000000c629297210 */ /* 0x000fe20007f1e0ff */
[----:B------:R-:W5:Y:S04]  /*196c0*/  LDL.LU R48, [R1+0x34c] ;  /* 0x00034c0001307983 */ /* 0x000f680000300800 */
[----:B------:R1:W-:Y:S01]  /*196d0*/  LDGSTS.E [R3+0xee00], [R36.64], P2 ;  /* 0x0ee0000024037fae */ /* 0x0003e20009121848 */
[----:B---3--:R-:W-:-:S03]  /*196e0*/  IMAD.X R44, R44, 0x1, R0, P0 ;  /* 0x000000012c2c7824 */ /* 0x008fc600000e0600 */
[----:B------:R-:W-:Y:S04]  /*196f0*/  STL [R1+0x2e8], R41 ;  /* 0x0002e82901007387 */ /* 0x000fe80000100800 */
[----:B------:R3:W-:Y:S01]  /*19700*/  STL [R1+0x2dc], R46 ;  /* 0x0002dc2e01007387 */ /* 0x0007e20000100800 */
[----:B-1----:R-:W-:-:S03]  /*19710*/  IMAD.MOV.U32 R36, RZ, RZ, R39 ;  /* 0x000000ffff247224 */ /* 0x002fc600078e0027 */
[----:B------:R-:W5:Y:S01]  /*19720*/  LDL.LU R40, [R1+0x390] ;  /* 0x0003900001287983 */ /* 0x000f620000300800 */
[----:B------:R-:W-:Y:S01]  /*19730*/  IADD3 R43, P2, R43, UR7, RZ ;  /* 0x000000072b2b7c10 */ /* 0x000fe2000ff5e0ff */
[----:B------:R-:W-:Y:S02]  /*19740*/  IMAD.MOV.U32 R37, RZ, RZ, R46 ;  /* 0x000000ffff257224 */ /* 0x000fe400078e002e */
[----:B---3--:R-:W3:Y:S04]  /*19750*/  LDL.LU R46, [R1+0x36c] ;  /* 0x00036c00012e7983 */ /* 0x008ee80000300800 */
[----:B------:R-:W-:Y:S04]  /*19760*/  STL [R1+0x2f0], R43 ;  /* 0x0002f02b01007387 */ /* 0x000fe80000100800 */
[----:B------:R1:W-:Y:S04]  /*19770*/  STL [R1+0x2e4], R44 ;  /* 0x0002e42c01007387 */ /* 0x0003e80000100800 */
[----:B------:R-:W3:Y:S01]  /*19780*/  LDL.LU R39, [R1+0x3b0] ;  /* 0x0003b00001277983 */ /* 0x000ee20000300800 */
[----:B------:R-:W-:-:S03]  /*19790*/  IADD3 R47, P0, R47, UR7, RZ ;  /* 0x000000072f2f7c10 */ /* 0x000fc6000ff1e0ff */
[----:B------:R1:W-:Y:S04]  /*197a0*/  LDGSTS.E [R3+0xfc00], [R36.64], P1 ;  /* 0x0fc0000024037fae */ /* 0x0003e80008921848 */
[----:B------:R-:W-:Y:S01]  /*197b0*/  STL [R1+0x310], R47 ;  /* 0x0003102f01007387 */ /* 0x000fe20000100800 */
[----:B-1----:R-:W-:-:S03]  /*197c0*/  IMAD.MOV.U32 R37, RZ, RZ, R44 ;  /* 0x000000ffff257224 */ /* 0x002fc600078e002c */
[----:B------:R-:W3:Y:S01]  /*197d0*/  LDL.LU R44, [R1+0x38c] ;  /* 0x00038c00012c7983 */ /* 0x000ee20000300800 */
[----:B------:R-:W-:Y:S02]  /*197e0*/  MOV R36, R41 ;  /* 0x0000002900247202 */ /* 0x000fe40000000f00 */
[----:B------:R-:W-:Y:S01]  /*197f0*/  ISETP.NE.U32.AND P3, PT, R2, RZ, PT ;  /* 0x000000ff0200720c */ /* 0x000fe20003f65070 */
[----:B------:R-:W-:Y:S02]  /*19800*/  IMAD.U32 R2, RZ, RZ, UR5 ;  /* 0x00000005ff027e24 */ /* 0x000fe4000f8e00ff */
[----:B------:R1:W-:Y:S01]  /*19810*/  LDGSTS.E [R3+0xfe00], [R36.64], P1 ;  /* 0x0fe0000024037fae */ /* 0x0003e20008921848 */
[----:B------:R-:W-:-:S03]  /*19820*/  IADD3.X R49, R49, UR6, RZ, P2, !PT ;  /* 0x0000000631317c10 */ /* 0x000fc600097fe4ff */
[----:B------:R-:W0:Y:S04]  /*19830*/  LDGDEPBAR ;  /* 0x00000000000079af */ /* 0x000e280000000000 */
[----:B------:R1:W-:Y:S04]  /*19840*/  STL [R1+0x2ec], R49 ;  /* 0x0002ec3101007387 */ /* 0x0003e80000100800 */
[----:B------:R-:W3:Y:S01]  /*19850*/  LDL.LU R41, [R1+0x3d0] ;  /* 0x0003d00001297983 */ /* 0x000ee20000300800 */
[----:B-1----:R-:W-:-:S03]  /*19860*/  IMAD R36, R2, 0x4000, R199 ;  /* 0x0000400002247824 */ /* 0x002fc600078e02c7 */
[----:B------:R-:W3:Y:S01]  /*19870*/  LDL.LU R37, [R1+0x3ac] ;  /* 0x0003ac0001257983 */ /* 0x000ee20000300800 */
[----:B------:R-:W-:Y:S01]  /*19880*/  IADD3 R45, P1, R45, UR7, RZ ;  /* 0x000000072d2d7c10 */ /* 0x000fe2000ff3e0ff */
[----:B------:R-:W-:Y:S02]  /*19890*/  IMAD.MOV.U32 R2, RZ, RZ, R43 ;  /* 0x000000ffff027224 */ /* 0x000fe400078e002b */
[----:B------:R-:W-:Y:S02]  /*198a0*/  IMAD.MOV.U32 R3, RZ, RZ, R49 ;  /* 0x000000ffff037224 */ /* 0x000fe400078e0031 */
[----:B------:R-:W-:Y:S04]  /*198b0*/  STL [R1+0x330], R45 ;  /* 0x0003302d01007387 */ /* 0x000fe80000100800 */
[----:B------:R1:W-:Y:S01]  /*198c0*/  LDGSTS.E [R36+0x50000], [R2.64], P3 ;  /* 0x5000000002247fae */ /* 0x0003e20009921848 */
[----:B------:R-:W-:-:S05]  /*198d0*/  IADD3.X R51, R51, UR6, RZ, P0, !PT ;  /* 0x0000000633337c10 */ /* 0x000fca00087fe4ff */
[----:B------:R2:W-:Y:S04]  /*198e0*/  STL [R1+0x30c], R51 ;  /* 0x00030c3301007387 */ /* 0x0005e80000100800 */
[----:B------:R-:W3:Y:S04]  /*198f0*/  LDL.LU R43, [R1+0x3cc] ;  /* 0x0003cc00012b7983 */ /* 0x000ee80000300800 */
[----:B------:R-:W3:Y:S01]  /*19900*/  LDL.LU R49, [R1+0x2f8] ;  /* 0x0002f80001317983 */ /* 0x000ee20000300800 */
[----:B-1----:R-:W-:Y:S01]  /*19910*/  MOV R2, R47 ;  /* 0x0000002f00027202 */ /* 0x002fe20000000f00 */
[----:B------:R-:W-:-:S02]  /*19920*/  IMAD.MOV.U32 R3, RZ, RZ, R51 ;  /* 0x000000ffff037224 */ /* 0x000fc400078e0033 */
[----:B------:R-:W3:Y:S04]  /*19930*/  LDL.LU R47, [R1+0x318] ;  /* 0x00031800012f7983 */ /* 0x000ee80000300800 */
[----:B------:R1:W-:Y:S02]  /*19940*/  LDGSTS.E [R36+0x50800], [R2.64], P3 ;  /* 0x5080000002247fae */ /* 0x0003e40009921848 */
[----:B-1----:R-:W-:Y:S01]  /*19950*/  IMAD.MOV.U32 R2, RZ, RZ, R45 ;  /* 0x000000ffff027224 */ /* 0x002fe200078e002d */
[----:B----4-:R-:W-:Y:S02]  /*19960*/  IADD3.X R50, R50, UR6, RZ, P1, !PT ;  /* 0x0000000632327c10 */ /* 0x010fe40008ffe4ff */
[----:B------:R-:W-:-:S05]  /*19970*/  IADD3 R42, P0, R42, UR7, RZ ;  /* 0x000000072a2a7c10 */ /* 0x000fca000ff1e0ff */
[----:B------:R-:W-:Y:S04]  /*19980*/  STL [R1+0x350], R42 ;  /* 0x0003502a01007387 */ /* 0x000fe80000100800 */
[----:B------:R1:W-:Y:S04]  /*19990*/  STL [R1+0x32c], R50 ;  /* 0x00032c3201007387 */ /* 0x0003e80000100800 */
[----:B--2---:R-:W2:Y:S01]  /*199a0*/  LDL.LU R51, [R1+0x2f4] ;  /* 0x0002f40001337983 */ /* 0x004ea20000300800 */
[----:B------:R-:W-:Y:S01]  /*199b0*/  IADD3 R38, P1, R38, UR7, RZ ;  /* 0x0000000726267c10 */ /* 0x000fe2000ff3e0ff */
[----:B------:R-:W-:Y:S01]  /*199c0*/  IMAD.MOV.U32 R3, RZ, RZ, R50 ;  /* 0x000000ffff037224 */ /* 0x000fe200078e0032 */
[----:B-----5:R-:W-:-:S03]  /*199d0*/  IADD3.X R48, R48, UR6, RZ, P0, !PT ;  /* 0x0000000630307c10 */ /* 0x020fc600087fe4ff */
[----:B------:R-:W-:Y:S04]  /*199e0*/  STL [R1+0x370], R38 ;  /* 0x0003702601007387 */ /* 0x000fe80000100800 */
[----:B------:R4:W-:Y:S04]  /*199f0*/  STL [R1+0x34c], R48 ;  /* 0x00034c3001007387 */ /* 0x0009e80000100800 */
[----:B------:R-:W5:Y:S04]  /*19a00*/  LDL.LU R45, [R1+0x338] ;  /* 0x00033800012d7983 */ /* 0x000f680000300800 */
[----:B-1----:R-:W5:Y:S01]  /*19a10*/  LDL.LU R50, [R1+0x314] ;  /* 0x0003140001327983 */ /* 0x002f620000300800 */
[----:B------:R-:W-:-:S03]  /*19a20*/  IADD3 R40, P0, R40, UR7, RZ ;  /* 0x0000000728287c10 */ /* 0x000fc6000ff1e0ff */
[----:B------:R1:W-:Y:S01]  /*19a30*/  LDGSTS.E [R36+0x51000], [R2.64], P3 ;  /* 0x5100000002247fae */ /* 0x0003e20009921848 */
[----:B---3--:R-:W-:-:S03]  /*19a40*/  IADD3.X R46, R46, UR6, RZ, P1, !PT ;  /* 0x000000062e2e7c10 */ /* 0x008fc60008ffe4ff */
[----:B------:R-:W-:Y:S04]  /*19a50*/  STL [R1+0x390], R40 ;  /* 0x0003902801007387 */ /* 0x000fe80000100800 */
[----:B------:R3:W-:Y:S01]  /*19a60*/  STL [R1+0x36c], R46 ;  /* 0x00036c2e01007387 */ /* 0x0007e20000100800 */
[----:B-1----:R-:W-:Y:S01]  /*19a70*/  IMAD.MOV.U32 R2, RZ, RZ, R42 ;  /* 0x000000ffff027224 */ /* 0x002fe200078e002a */
[----:B------:R-:W-:Y:S02]  /*19a80*/  MOV R3, R48 ;  /* 0x0000003000037202 */ /* 0x000fe40000000f00 */
[----:B------:R-:W5:Y:S01]  /*19a90*/  LDL.LU R42, [R1+0x358] ;  /* 0x00035800012a7983 */ /* 0x000f620000300800 */
[----:B------:R-:W-:-:S03]  /*19aa0*/  IADD3 R39, P1, R39, UR7, RZ ;  /* 0x0000000727277c10 */ /* 0x000fc6000ff3e0ff */
[----:B----4-:R-:W4:Y:S04]  /*19ab0*/  LDL.LU R48, [R1+0x334] ;  /* 0x0003340001307983 */ /* 0x010f280000300800 */
[----:B------:R1:W-:Y:S04]  /*19ac0*/  LDGSTS.E [R36+0x51800], [R2.64], P3 ;  /* 0x5180000002247fae */ /* 0x0003e80009921848 */
[----:B------:R-:W-:Y:S01]  /*19ad0*/  STL [R1+0x3b0], R39 ;  /* 0x0003b02701007387 */ /* 0x000fe20000100800 */
[----:B------:R-:W-:Y:S01]  /*19ae0*/  IADD3.X R44, R44, UR6, RZ, P0, !PT ;  /* 0x000000062c2c7c10 */ /* 0x000fe200087fe4ff */
[----:B-1----:R-:W-:-:S02]  /*19af0*/  IMAD.MOV.U32 R2, RZ, RZ, R38 ;  /* 0x000000ffff027224 */ /* 0x002fc400078e0026 */
[----:B------:R-:W-:Y:S02]  /*19b00*/  IMAD.MOV.U32 R3, RZ, RZ, R46 ;  /* 0x000000ffff037224 */ /* 0x000fe400078e002e */
[----:B------:R1:W-:Y:S04]  /*19b10*/  STL [R1+0x38c], R44 ;  /* 0x00038c2c01007387 */ /* 0x0003e80000100800 */
[----:B------:R-:W4:Y:S04]  /*19b20*/  LDL.LU R38, [R1+0x378] ;  /* 0x0003780001267983 */ /* 0x000f280000300800 */
[----:B---3--:R-:W3:Y:S04]  /*19b30*/  LDL.LU R46, [R1+0x354] ;  /* 0x00035400012e7983 */ /* 0x008ee80000300800 */
[----:B------:R1:W-:Y:S01]  /*19b40*/  LDGSTS.E [R36+0x52000], [R2.64], P3 ;  /* 0x5200000002247fae */ /* 0x0003e20009921848 */
[----:B------:R-:W-:-:S02]  /*19b50*/  IADD3 R41, P2, R41, UR7, RZ ;  /* 0x0000000729297c10 */ /* 0x000fc4000ff5e0ff */
[----:B------:R-:W-:-:S03]  /*19b60*/  IADD3.X R37, R37, UR6, RZ, P1, !PT ;  /* 0x0000000625257c10 */ /* 0x000fc60008ffe4ff */
[----:B------:R-:W-:Y:S01]  /*19b70*/  STL [R1+0x3d0], R41 ;  /* 0x0003d02901007387 */ /* 0x000fe20000100800 */
[----:B-1----:R-:W-:Y:S02]  /*19b80*/  IMAD.MOV.U32 R2, RZ, RZ, R40 ;  /* 0x000000ffff027224 */ /* 0x002fe400078e0028 */
[----:B------:R-:W-:Y:S01]  /*19b90*/  IMAD.MOV.U32 R3, RZ, RZ, R44 ;  /* 0x000000ffff037224 */ /* 0x000fe200078e002c */
[----:B------:R1:W-:Y:S04]  /*19ba0*/  STL [R1+0x3ac], R37 ;  /* 0x0003ac2501007387 */ /* 0x0003e80000100800 */
[----:B------:R1:W-:Y:S04]  /*19bb0*/  LDGSTS.E [R36+0x52800], [R2.64], P3 ;  /* 0x5280000002247fae */ /* 0x0003e80009921848 */
[----:B------:R-:W3:Y:S01]  /*19bc0*/  LDL.LU R40, [R1+0x398] ;  /* 0x0003980001287983 */ /* 0x000ee20000300800 */
[----:B------:R-:W-:-:S03]  /*19bd0*/  IADD3.X R43, R43, UR6, RZ, P2, !PT ;  /* 0x000000062b2b7c10 */ /* 0x000fc600097fe4ff */
[----:B------:R-:W3:Y:S01]  /*19be0*/  LDL.LU R44, [R1+0x374] ;  /* 0x00037400012c7983 */ /* 0x000ee20000300800 */
[----:B------:R-:W-:Y:S01]  /*19bf0*/  IADD3 R49, P0, R49, UR7, RZ ;  /* 0x0000000731317c10 */ /* 0x000fe2000ff1e0ff */
[----:B-1----:R-:W-:Y:S01]  /*19c00*/  IMAD.MOV.U32 R3, RZ, RZ, R37 ;  /* 0x000000ffff037224 */ /* 0x002fe200078e0025 */
[----:B------:R-:W-:-:S03]  /*19c10*/  MOV R2, R39 ;  /* 0x0000002700027202 */ /* 0x000fc60000000f00 */
[----:B------:R-:W-:Y:S01]  /*19c20*/  STL [R1+0x2f8], R49 ;  /* 0x0002f83101007387 */ /* 0x000fe20000100800 */
[----:B------:R-:W-:-:S03]  /*19c30*/  IADD3 R47, P1, R47, UR7, RZ ;  /* 0x000000072f2f7c10 */ /* 0x000fc6000ff3e0ff */
[----:B------:R1:W-:Y:S04]  /*19c40*/  STL [R1+0x3cc], R43 ;  /* 0x0003cc2b01007387 */ /* 0x0003e80000100800 */
[----:B------:R1:W-:Y:S01]  /*19c50*/  LDGSTS.E [R36+0x53000], [R2.64], P3 ;  /* 0x5300000002247fae */ /* 0x0003e20009921848 */
[----:B------:R-:W-:-:S03]  /*19c60*/  IMAD.U32 R37, RZ, RZ, UR5 ;  /* 0x00000005ff257e24 */ /* 0x000fc6000f8e00ff */
[----:B------:R-:W3:Y:S01]  /*19c70*/  LDL.LU R39, [R1+0x3b8] ;  /* 0x0003b80001277983 */ /* 0x000ee20000300800 */
[----:B-1----:R-:W-:-:S03]  /*19c80*/  IMAD.MOV.U32 R2, RZ, RZ, R41 ;  /* 0x000000ffff027224 */ /* 0x002fc600078e0029 */
[----:B------:R-:W3:Y:S01]  /*19c90*/  LDL.LU R41, [R1+0x394] ;  /* 0x0003940001297983 */ /* 0x000ee20000300800 */
[----:B------:R-:W-:Y:S01]  /*19ca0*/  IMAD.MOV.U32 R3, RZ, RZ, R43 ;  /* 0x000000ffff037224 */ /* 0x000fe200078e002b */
[----:B------:R-:W-:Y:S02]  /*19cb0*/  LOP3.LUT R43, R199, 0x20, RZ, 0x3c, !PT ;  /* 0x00000020c72b7812 */ /* 0x000fe400078e3cff */
[----:B------:R-:W-:Y:S02]  /*19cc0*/  STL [R1+0x318], R47 ;  /* 0x0003182f01007387 */ /* 0x000fe40000100800 */
[----:B------:R-:W-:Y:S02]  /*19cd0*/  LEA R37, R37, R43, 0xe ;  /* 0x0000002b25257211 */ /* 0x000fe400078e70ff */
[----:B------:R1:W-:Y:S02]  /*19ce0*/  LDGSTS.E [R36+0x53800], [R2.64], P3 ;  /* 0x5380000002247fae */ /* 0x0003e40009921848 */
[----:B-1----:R-:W-:Y:S01]  /*19cf0*/  IMAD.MOV.U32 R2, RZ, RZ, R49 ;  /* 0x000000ffff027224 */ /* 0x002fe200078e0031 */
[----:B--2---:R-:W-:-:S05]  /*19d00*/  IADD3.X R51, R51, UR6, RZ, P0, !PT ;  /* 0x0000000633337c10 */ /* 0x004fca00087fe4ff */
[----:B------:R1:W-:Y:S04]  /*19d10*/  STL [R1+0x2f4], R51 ;  /* 0x0002f43301007387 */ /* 0x0003e80000100800 */
[----:B------:R-:W2:Y:S04]  /*19d20*/  LDL.LU R43, [R1+0x3d8] ;  /* 0x0003d800012b7983 */ /* 0x000ea80000300800 */
[----:B------:R-:W2:Y:S01]  /*19d30*/  LDL.LU R36, [R1+0x3b4] ;  /* 0x0003b40001247983 */ /* 0x000ea20000300800 */
[----:B-----5:R-:W-:Y:S02]  /*19d40*/  IADD3 R45, P0, R45, UR7, RZ ;  /* 0x000000072d2d7c10 */ /* 0x020fe4000ff1e0ff */
[----:B------:R-:W-:Y:S01]  /*19d50*/  IADD3.X R50, R50, UR6, RZ, P1, !PT ;  /* 0x0000000632327c10 */ /* 0x000fe20008ffe4ff */
[----:B------:R-:W-:-:S02]  /*19d60*/  IMAD.MOV.U32 R3, RZ, RZ, R51 ;  /* 0x000000ffff037224 */ /* 0x000fc400078e0033 */
[----:B------:R-:W-:Y:S04]  /*19d70*/  STL [R1+0x338], R45 ;  /* 0x0003382d01007387 */ /* 0x000fe80000100800 */
[----:B------:R5:W-:Y:S04]  /*19d80*/  STL [R1+0x314], R50 ;  /* 0x0003143201007387 */ /* 0x000be80000100800 */
[----:B------:R-:W2:Y:S04]  /*19d90*/  LDL.LU R49, [R1+0x300] ;  /* 0x0003000001317983 */ /* 0x000ea80000300800 */
[----:B-1----:R-:W2:Y:S04]  /*19da0*/  LDL.LU R51, [R1+0x3d4] ;  /* 0x0003d40001337983 */ /* 0x002ea80000300800 */
[----:B------:R1:W-:Y:S01]  /*19db0*/  LDGSTS.E [R37+0x50200], [R2.64], P3 ;  /* 0x5020000002257fae */ /* 0x0003e20009921848 */
[----:B------:R-:W-:-:S02]  /*19dc0*/  IADD3 R42, P1, R42, UR7, RZ ;  /* 0x000000072a2a7c10 */ /* 0x000fc4000ff3e0ff */
[----:B----4-:R-:W-:-:S03]  /*19dd0*/  IADD3.X R48, R48, UR6, RZ, P0, !PT ;  /* 0x0000000630307c10 */ /* 0x010fc600087fe4ff */
[----:B------:R-:W-:Y:S04]  /*19de0*/  STL [R1+0x358], R42 ;  /* 0x0003582a01007387 */ /* 0x000fe80000100800 */
[----:B------:R4:W-:Y:S01]  /*19df0*/  STL [R1+0x334], R48 ;  /* 0x0003343001007387 */ /* 0x0009e20000100800 */
[----:B-1----:R-:W-:Y:S02]  /*19e00*/  IMAD.MOV.U32 R2, RZ, RZ, R47 ;  /* 0x000000ffff027224 */ /* 0x002fe400078e002f */
[----:B------:R-:W-:Y:S01]  /*19e10*/  IMAD.MOV.U32 R3, RZ, RZ, R50 ;  /* 0x000000ffff037224 */ /* 0x000fe200078e0032 */
[----:B------:R-:W2:Y:S04]  /*19e20*/  LDL.LU R47, [R1+0x320] ;  /* 0x00032000012f7983 */ /* 0x000ea80000300800 */
[----:B-----5:R-:W5:Y:S04]  /*19e30*/  LDL.LU R50, [R1+0x2fc] ;  /* 0x0002fc0001327983 */ /* 0x020f680000300800 */
[----:B------:R1:W-:Y:S01]  /*19e40*/  LDGSTS.E [R37+0x50a00], [R2.64], P3 ;  /* 0x50a0000002257fae */ /* 0x0003e20009921848 */
[----:B------:R-:W-:-:S02]  /*19e50*/  IADD3 R38, P0, R38, UR7, RZ ;  /* 0x0000000726267c10 */ /* 0x000fc4000ff1e0ff */
[----:B---3--:R-:W-:-:S03]  /*19e60*/  IADD3.X R46, R46, UR6, RZ, P1, !PT ;  /* 0x000000062e2e7c10 */ /* 0x008fc60008ffe4ff */
[----:B------:R-:W-:Y:S01]  /*19e70*/  STL [R1+0x378], R38 ;  /* 0x0003782601007387 */ /* 0x000fe20000100800 */
[----:B-1----:R-:W-:Y:S01]  /*19e80*/  MOV R2, R45 ;  /* 0x0000002d00027202 */ /* 0x002fe20000000f00 */
[----:B------:R-:W-:Y:S02]  /*19e90*/  IMAD.MOV.U32 R3, RZ, RZ, R48 ;  /* 0x000000ffff037224 */ /* 0x000fe400078e0030 */
[----:B------:R1:W-:Y:S04]  /*19ea0*/  STL [R1+0x354], R46 ;  /* 0x0003542e01007387 */ /* 0x0003e80000100800 */
[----:B------:R-:W3:Y:S04]  /*19eb0*/  LDL.LU R45, [R1+0x340] ;  /* 0x00034000012d7983 */ /* 0x000ee80000300800 */
[----:B----4-:R-:W2:Y:S04]  /*19ec0*/  LDL.LU R48, [R1+0x31c] ;  /* 0x00031c0001307983 */ /* 0x010ea80000300800 */
[----:B------:R1:W-:Y:S01]  /*19ed0*/  LDGSTS.E [R37+0x51200], [R2.64], P3 ;  /* 0x5120000002257fae */ /* 0x0003e20009921848 */
[----:B------:R-:W-:-:S02]  /*19ee0*/  IADD3 R40, P1, R40, UR7, RZ ;  /* 0x0000000728287c10 */ /* 0x000fc4000ff3e0ff */
[----:B------:R-:W-:Y:S01]  /*19ef0*/  IADD3.X R44, R44, UR6, RZ, P0, !PT ;  /* 0x000000062c2c7c10 */ /* 0x000fe200087fe4ff */
[----:B-1----:R-:W-:Y:S02]  /*19f00*/  IMAD.MOV.U32 R2, RZ, RZ, R42 ;  /* 0x000000ffff027224 */ /* 0x002fe400078e002a */
[----:B------:R-:W-:Y:S01]  /*19f10*/  STL [R1+0x398], R40 ;  /* 0x0003982801007387 */ /* 0x000fe20000100800 */
[----:B------:R-:W-:-:S03]  /*19f20*/  IMAD.MOV.U32 R3, RZ, RZ, R46 ;  /* 0x000000ffff037224 */ /* 0x000fc600078e002e */
[----:B------:R1:W-:Y:S04]  /*19f30*/  STL [R1+0x374], R44 ;  /* 0x0003742c01007387 */ /* 0x0003e80000100800 */
[----:B------:R-:W2:Y:S04]  /*19f40*/  LDL.LU R42, [R1+0x360] ;  /* 0x00036000012a7983 */ /* 0x000ea80000300800 */
[----:B------:R-:W2:Y:S04]  /*19f50*/  LDL.LU R46, [R1+0x33c] ;  /* 0x00033c00012e7983 */ /* 0x000ea80000300800 */
[----:B------:R1:W-:Y:S01]  /*19f60*/  LDGSTS.E [R37+0x51a00], [R2.64], P3 ;  /* 0x51a0000002257fae */ /* 0x0003e20009921848 */
[----:B------:R-:W-:-:S05]  /*19f70*/  IADD3 R39, P0, R39, UR7, RZ ;  /* 0x0000000727277c10 */ /* 0x000fca000ff1e0ff */
[----:B------:R-:W-:Y:S01]  /*19f80*/  STL [R1+0x3b8], R39 ;  /* 0x0003b82701007387 */ /* 0x000fe20000100800 */
[----:B------:R-:W-:Y:S01]  /*19f90*/  IADD3.X R41, R41, UR6, RZ, P1, !PT ;  /* 0x0000000629297c10 */ /* 0x000fe20008ffe4ff */
[----:B-1----:R-:W-:Y:S01]  /*19fa0*/  IMAD.MOV.U32 R2, RZ, RZ, R38 ;  /* 0x000000ffff027224 */ /* 0x002fe200078e0026 */
[----:B------:R-:W-:-:S03]  /*19fb0*/  MOV R3, R44 ;  /* 0x0000002c00037202 */ /* 0x000fc60000000f00 */
[----:B------:R1:W-:Y:S04]  /*19fc0*/  STL [R1+0x394], R41 ;  /* 0x0003942901007387 */ /* 0x0003e80000100800 */
[----:B------:R-:W2:Y:S04]  /*19fd0*/  LDL.LU R44, [R1+0x35c] ;  /* 0x00035c00012c7983 */ /* 0x000ea80000300800 */
[----:B------:R-:W2:Y:S04]  /*19fe0*/  LDL.LU R38, [R1+0x380] ;  /* 0x0003800001267983 */ /* 0x000ea80000300800 */
[----:B------:R1:W-:Y:S02]  /*19ff0*/  LDGSTS.E [R37+0x52200], [R2.64], P3 ;  /* 0x5220000002257fae */ /* 0x0003e40009921848 */
[----:B-1----:R-:W-:-:S02]  /*1a000*/  IMAD.MOV.U32 R2, RZ, RZ, R40 ;  /* 0x000000ffff027224 */ /* 0x002fc400078e0028 */
[----:B------:R-:W2:Y:S01]  /*1a010*/  LDL.LU R40, [R1+0x37c] ;  /* 0x00037c0001287983 */ /* 0x000ea20000300800 */
[----:B------:R-:W-:-:S05]  /*1a020*/  IMAD.MOV.U32 R3, RZ, RZ, R41 ;  /* 0x000000ffff037224 */ /* 0x000fca00078e0029 */
[----:B------:R1:W-:Y:S02]  /*1a030*/  LDGSTS.E [R37+0x52a00], [R2.64], P3 ;  /* 0x52a0000002257fae */ /* 0x0003e40009921848 */
[----:B-1----:R-:W-:Y:S01]  /*1a040*/  IMAD.MOV.U32 R2, RZ, RZ, R39 ;  /* 0x000000ffff027224 */ /* 0x002fe200078e0027 */
[----:B--2---:R-:W-:Y:S02]  /*1a050*/  IADD3 R43, P1, R43, UR7, RZ ;  /* 0x000000072b2b7c10 */ /* 0x004fe4000ff3e0ff */
[----:B------:R-:W-:-:S03]  /*1a060*/  IADD3.X R36, R36, UR6, RZ, P0, !PT ;  /* 0x0000000624247c10 */ /* 0x000fc600087fe4ff */
[----:B------:R1:W-:Y:S04]  /*1a070*/  STL [R1+0x3d8], R43 ;  /* 0x0003d82b01007387 */ /* 0x0003e80000100800 */
[----:B------:R2:W-:Y:S04]  /*1a080*/  STL [R1+0x3b4], R36 ;  /* 0x0003b42401007387 */ /* 0x0005e80000100800 */
[----:B------:R-:W4:Y:S01]  /*1a090*/  LDL.LU R41, [R1+0x3a0] ;  /* 0x0003a00001297983 */ /* 0x000f220000300800 */
[----:B------:R-:W-:-:S03]  /*1a0a0*/  IMAD.MOV.U32 R3, RZ, RZ, R36 ;  /* 0x000000ffff037224 */ /* 0x000fc600078e0024 */
[----:B------:R-:W4:Y:S01]  /*1a0b0*/  LDL.LU R39, [R1+0x3c0] ;  /* 0x0003c00001277983 */ /* 0x000f220000300800 */
[----:B------:R-:W-:-:S03]  /*1a0c0*/  IADD3 R49, P0, R49, UR7, RZ ;  /* 0x0000000731317c10 */ /* 0x000fc6000ff1e0ff */
[----:B------:R1:W-:Y:S01]  /*1a0d0*/  LDGSTS.E [R37+0x53200], [R2.64], P3 ;  /* 0x5320000002257fae */ /* 0x0003e20009921848 */
[----:B------:R-:W-:-:S03]  /*1a0e0*/  IADD3.X R51, R51, UR6, RZ, P1, !PT ;  /* 0x0000000633337c10 */ /* 0x000fc60008ffe4ff */
[----:B------:R-:W-:Y:S04]  /*1a0f0*/  STL [R1+0x300], R49 ;  /* 0x0003003101007387 */ /* 0x000fe80000100800 */
[----:B------:R2:W-:Y:S01]  /*1a100*/  STL [R1+0x3d4], R51 ;  /* 0x0003d43301007387 */ /* 0x0005e20000100800 */
[----:B-1----:R-:W-:-:S03]  /*1a110*/  IMAD.MOV.U32 R2, RZ, RZ, R43 ;  /* 0x000000ffff027224 */ /* 0x002fc600078e002b */
[----:B------:R-:W4:Y:S01]  /*1a120*/  LDL.LU R43, [R1+0x39c] ;  /* 0x00039c00012b7983 */ /* 0x000f220000300800 */
[----:B------:R-:W-:-:S05]  /*1a130*/  IMAD.MOV.U32 R3, RZ, RZ, R51 ;  /* 0x000000ffff037224 */ /* 0x000fca00078e0033 */
[----:B------:R1:W-:Y:S01]  /*1a140*/  LDGSTS.E [R37+0x53a00], [R2.64], P3 ;  /* 0x53a0000002257fae */ /* 0x0003e20009921848 */
[----:B------:R-:W-:Y:S02]  /*1a150*/  IADD3 R47, P1, R47, UR7, RZ ;  /* 0x000000072f2f7c10 */ /* 0x000fe4000ff3e0ff */
[----:B-----5:R-:W-:-:S03]  /*1a160*/  IADD3.X R50, R50, UR6, RZ, P0, !PT ;  /* 0x0000000632327c10 */ /* 0x020fc600087fe4ff */
[----:B------:R-:W-:Y:S04]  /*1a170*/  STL [R1+0x320], R47 ;  /* 0x0003202f01007387 */ /* 0x000fe80000100800 */
[----:B------:R5:W-:Y:S04]  /*1a180*/  STL [R1+0x2fc], R50 ;  /* 0x0002fc3201007387 */ /* 0x000be80000100800 */
[----:B-1----:R-:W4:Y:S01]  /*1a190*/  LDL.LU R37, [R1+0x3bc] ;  /* 0x0003bc0001257983 */ /* 0x002f220000300800 */
[----:B---3--:R-:W-:Y:S02]  /*1a1a0*/  IADD3 R45, P0, R45, UR7, RZ ;  /* 0x000000072d2d7c10 */ /* 0x008fe4000ff1e0ff */
[----:B--2---:R-:W-:-:S03]  /*1a1b0*/  IADD3.X R48, R48, UR6, RZ, P1, !PT ;  /* 0x0000000630307c10 */ /* 0x004fc60008ffe4ff */
[----:B------:R-:W-:Y:S04]  /*1a1c0*/  STL [R1+0x340], R45 ;  /* 0x0003402d01007387 */ /* 0x000fe80000100800 */
[----:B------:R1:W-:Y:S04]  /*1a1d0*/  STL [R1+0x31c], R48 ;  /* 0x00031c3001007387 */ /* 0x0003e80000100800 */
[----:B------:R-:W2:Y:S01]  /*1a1e0*/  LDL.LU R55, [R1+0x3e0] ;  /* 0x0003e00001377983 */ /* 0x000ea20000300800 */
[----:B------:R-:W-:Y:S02]  /*1a1f0*/  MOV R36, UR5 ;  /* 0x0000000500247c02 */ /* 0x000fe40008000f00 */
[----:B------:R-:W-:Y:S01]  /*1a200*/  LOP3.LUT R51, R199, 0x40, RZ, 0x3c, !PT ;  /* 0x00000040c7337812 */ /* 0x000fe200078e3cff */
[----:B------:R-:W3:Y:S01]  /*1a210*/  LDL.LU R52, [R1+0x308] ;  /* 0x0003080001347983 */ /* 0x000ee20000300800 */
[----:B------:R-:W-:Y:S01]  /*1a220*/  IMAD.MOV.U32 R2, RZ, RZ, R49 ;  /* 0x000000ffff027224 */ /* 0x000fe200078e0031 */
[----:B------:R-:W-:-:S02]  /*1a230*/  MOV R3, R50 ;  /* 0x0000003200037202 */ /* 0x000fc40000000f00 */
[----:B------:R-:W-:-:S05]  /*1a240*/  IMAD R36, R36, 0x4000, R51 ;  /* 0x0000400024247824 */ /* 0x000fca00078e0233 */
[----:B------:R1:W-:Y:S01]  /*1a250*/  LDGSTS.E [R36+0x50400], [R2.64], P3 ;  /* 0x5040000002247fae */ /* 0x0003e20009921848 */
[----:B------:R-:W-:Y:S02]  /*1a260*/  IADD3 R42, P1, R42, UR7, RZ ;  /* 0x000000072a2a7c10 */ /* 0x000fe4000ff3e0ff */
[----:B------:R-:W-:-:S03]  /*1a270*/  IADD3.X R46, R46, UR6, RZ, P0, !PT ;  /* 0x000000062e2e7c10 */ /* 0x000fc600087fe4ff */
[----:B------:R-:W-:Y:S04]  /*1a280*/  STL [R1+0x360], R42 ;  /* 0x0003602a01007387 */ /* 0x000fe80000100800 */
[----:B------:R4:W-:Y:S04]  /*1a290*/  STL [R1+0x33c], R46 ;  /* 0x00033c2e01007387 */ /* 0x0009e80000100800 */
[----:B------:R-:W3:Y:S01]  /*1a2a0*/  LDL.LU R56, [R1+0x3dc] ;  /* 0x0003dc0001387983 */ /* 0x000ee20000300800 */
[----:B-1----:R-:W-:Y:S02]  /*1a2b0*/  IMAD.MOV.U32 R2, RZ, RZ, R47 ;  /* 0x000000ffff027224 */ /* 0x002fe400078e002f */
[----:B------:R-:W-:-:S05]  /*1a2c0*/  IMAD.MOV.U32 R3, RZ, RZ, R48 ;  /* 0x000000ffff037224 */ /* 0x000fca00078e0030 */
[----:B------:R1:W-:Y:S01]  /*1a2d0*/  LDGSTS.E [R36+0x50c00], [R2.64], P3 ;  /* 0x50c0000002247fae */ /* 0x0003e20009921848 */
[----:B------:R-:W-:Y:S02]  /*1a2e0*/  IADD3.X R44, R44, UR6, RZ, P1, !PT ;  /* 0x000000062c2c7c10 */ /* 0x000fe40008ffe4ff */
[----:B------:R-:W-:-:S05]  /*1a2f0*/  IADD3 R38, P0, R38, UR7, RZ ;  /* 0x0000000726267c10 */ /* 0x000fca000ff1e0ff */
[----:B------:R-:W-:Y:S04]  /*1a300*/  STL [R1+0x380], R38 ;  /* 0x0003802601007387 */ /* 0x000fe80000100800 */
[----:B------:R1:W-:Y:S04]  /*1a310*/  STL [R1+0x35c], R44 ;  /* 0x00035c2c01007387 */ /* 0x0003e80000100800 */
[----:B-----5:R-:W3:Y:S04]  /*1a320*/  LDL.LU R50, [R1+0x328] ;  /* 0x0003280001327983 */ /* 0x020ee80000300800 */
[----:B------:R-:W3:Y:S01]  /*1a330*/  LDL.LU R53, [R1+0x304] ;  /* 0x0003040001357983 */ /* 0x000ee20000300800 */
[----:B------:R-:W-:Y:S01]  /*1a340*/  IADD3.X R40, R40, UR6, RZ, P0, !PT ;  /* 0x0000000628287c10 */ /* 0x000fe200087fe4ff */
[----:B-1----:R-:W-:-:S02]  /*1a350*/  IMAD.MOV.U32 R2, RZ, RZ, R45 ;  /* 0x000000ffff027224 */ /* 0x002fc400078e002d */
[----:B------:R-:W-:-:S05]  /*1a360*/  IMAD.MOV.U32 R3, RZ, RZ, R46 ;  /* 0x000000ffff037224 */ /* 0x000fca00078e002e */
[----:B------:R1:W-:Y:S02]  /*1a370*/  LDGSTS.E [R36+0x51400], [R2.64], P3 ;  /* 0x5140000002247fae */ /* 0x0003e40009921848 */
[----:B-1----:R-:W-:Y:S01]  /*1a380*/  MOV R2, R42 ;  /* 0x0000002a00027202 */ /* 0x002fe20000000f00 */
[----:B------:R-:W-:-:S05]  /*1a390*/  IMAD.MOV.U32 R3, RZ, RZ, R44 ;  /* 0x000000ffff037224 */ /* 0x000fca00078e002c */
[----:B------:R1:W-:Y:S02]  /*1a3a0*/  LDGSTS.E [R36+0x51c00], [R2.64], P3 ;  /* 0x51c0000002247fae */ /* 0x0003e40009921848 */
[----:B-1----:R-:W-:Y:S02]  /*1a3b0*/  IMAD.MOV.U32 R3, RZ, RZ, R40 ;  /* 0x000000ffff037224 */ /* 0x002fe400078e0028 */
[----:B------:R-:W-:-:S05]  /*1a3c0*/  IMAD.MOV.U32 R2, RZ, RZ, R38 ;  /* 0x000000ffff027224 */ /* 0x000fca00078e0026 */
[----:B------:R1:W-:Y:S01]  /*1a3d0*/  LDGSTS.E [R36+0x52400], [R2.64], P3 ;  /* 0x5240000002247fae */ /* 0x0003e20009921848 */
[----:B----4-:R-:W-:-:S05]  /*1a3e0*/  IADD3 R41, P1, R41, UR7, RZ ;  /* 0x0000000729297c10 */ /* 0x010fca000ff3e0ff */
[----:B------:R-:W-:Y:S04]  /*1a3f0*/  STL [R1+0x3a0], R41 ;  /* 0x0003a02901007387 */ /* 0x000fe80000100800 */
[----:B------:R4:W-:Y:S04]  /*1a400*/  STL [R1+0x37c], R40 ;  /* 0x00037c2801007387 */ /* 0x0009e80000100800 */
[----:B------:R-:W5:Y:S01]  /*1a410*/  LDL.LU R51, [R1+0x324] ;  /* 0x0003240001337983 */ /* 0x000f620000300800 */
[----:B------:R-:W-:-:S03]  /*1a420*/  IADD3 R39, P0, R39, UR7, RZ ;  /* 0x0000000727277c10 */ /* 0x000fc6000ff1e0ff */
[----:B------:R-:W5:Y:S04]  /*1a430*/  LDL.LU R48, [R1+0x348] ;  /* 0x0003480001307983 */ /* 0x000f680000300800 */
[----:B------:R-:W5:Y:S01]  /*1a440*/  LDL.LU R46, [R1+0x368] ;  /* 0x00036800012e7983 */ /* 0x000f620000300800 */
[----:B------:R-:W-:-:S03]  /*1a450*/  IADD3.X R43, R43, UR6, RZ, P1, !PT ;  /* 0x000000062b2b7c10 */ /* 0x000fc60008ffe4ff */
[----:B------:R-:W5:Y:S04]  /*1a460*/  LDL.LU R49, [R1+0x344] ;  /* 0x0003440001317983 */ /* 0x000f680000300800 */
[----:B------:R-:W-:Y:S04]  /*1a470*/  STL [R1+0x3c0], R39 ;  /* 0x0003c02701007387 */ /* 0x000fe80000100800 */
[----:B------:R1:W-:Y:S04]  /*1a480*/  STL [R1+0x39c], R43 ;  /* 0x00039c2b01007387 */ /* 0x0003e80000100800 */
[----:B------:R-:W5:Y:S04]  /*1a490*/  LDL.LU R47, [R1+0x364] ;  /* 0x00036400012f7983 */ /* 0x000f680000300800 */
[----:B------:R-:W5:Y:S04]  /*1a4a0*/  LDL.LU R44, [R1+0x388] ;  /* 0x00038800012c7983 */ /* 0x000f680000300800 */
[----:B------:R-:W5:Y:S01]  /*1a4b0*/  LDL.LU R42, [R1+0x3a8] ;  /* 0x0003a800012a7983 */ /* 0x000f620000300800 */
[----:B------:R-:W-:-:S03]  /*1a4c0*/  IADD3.X R37, R37, UR6, RZ, P0, !PT ;  /* 0x0000000625257c10 */ /* 0x000fc600087fe4ff */
[----:B----4-:R-:W4:Y:S04]  /*1a4d0*/  LDL.LU R40, [R1+0x3c8] ;  /* 0x0003c80001287983 */ /* 0x010f280000300800 */
[----:B------:R-:W4:Y:S04]  /*1a4e0*/  LDL.LU R38, [R1+0x3e8] ;  /* 0x0003e80001267983 */ /* 0x000f280000300800 */
[----:B------:R-:W4:Y:S01]  /*1a4f0*/  LDL.LU R45, [R1+0x384] ;  /* 0x00038400012d7983 */ /* 0x000f220000300800 */
[----:B-1----:R-:W-:Y:S01]  /*1a500*/  MOV R3, R43 ;  /* 0x0000002b00037202 */ /* 0x002fe20000000f00 */
[----:B------:R-:W-:-:S05]  /*1a510*/  IMAD.MOV.U32 R2, RZ, RZ, R41 ;  /* 0x000000ffff027224 */ /* 0x000fca00078e0029 */
[----:B------:R1:W-:Y:S01]  /*1a520*/  LDGSTS.E [R36+0x52c00], [R2.64], P3 ;  /* 0x52c0000002247fae */ /* 0x0003e20009921848 */
[----:B--2---:R-:W-:-:S05]  /*1a530*/  IADD3 R55, P1, R55, UR7, RZ ;  /* 0x0000000737377c10 */ /* 0x004fca000ff3e0ff */
[----:B------:R-:W-:Y:S04]  /*1a540*/  STL [R1+0x3e0], R55 ;  /* 0x0003e03701007387 */ /* 0x000fe80000100800 */
[----:B------:R2:W-:Y:S04]  /*1a550*/  STL [R1+0x3bc], R37 ;  /* 0x0003bc2501007387 */ /* 0x0005e80000100800 */
[----:B------:R-:W4:Y:S04]  /*1a560*/  LDL.LU R43, [R1+0x3a4] ;  /* 0x0003a400012b7983 */ /* 0x000f280000300800 */
[----:B------:R-:W4:Y:S01]  /*1a570*/  LDL.LU R41, [R1+0x3c4] ;  /* 0x0003c40001297983 */ /* 0x000f220000300800 */
[----:B-1----:R-:W-:-:S03]  /*1a580*/  IMAD.MOV.U32 R2, RZ, RZ, R39 ;  /* 0x000000ffff027224 */ /* 0x002fc600078e0027 */
[----:B------:R-:W4:Y:S01]  /*1a590*/  LDL.LU R39, [R1+0x3e4] ;  /* 0x0003e40001277983 */ /* 0x000f220000300800 */
[----:B------:R-:W-:Y:S01]  /*1a5a0*/  IMAD.MOV.U32 R3, RZ, RZ, R37 ;  /* 0x000000ffff037224 */ /* 0x000fe200078e0025 */
[----:B---3--:R-:W-:Y:S01]  /*1a5b0*/  IADD3 R52, P0, R52, UR7, RZ ;  /* 0x0000000734347c10 */ /* 0x008fe2000ff1e0ff */
[----:B--2---:R-:W-:Y:S01]  /*1a5c0*/  IMAD.U32 R37, RZ, RZ, UR5 ;  /* 0x00000005ff257e24 */ /* 0x004fe2000f8e00ff */
[----:B------:R-:W-:Y:S02]  /*1a5d0*/  LOP3.LUT R54, R199, 0x60, RZ, 0x3c, !PT ;  /* 0x00000060c7367812 */ /* 0x000fe400078e3cff */
[----:B------:R1:W-:Y:S01]  /*1a5e0*/  LDGSTS.E [R36+0x53400], [R2.64], P3 ;  /* 0x5340000002247fae */ /* 0x0003e20009921848 */
[----:B------:R-:W-:Y:S02]  /*1a5f0*/  IADD3.X R56, R56, UR6, RZ, P1, !PT ;  /* 0x0000000638387c10 */ /* 0x000fe40008ffe4ff */
[----:B------:R-:W-:Y:S02]  /*1a600*/  IMAD R37, R37, 0x4000, R54 ;  /* 0x0000400025257824 */ /* 0x000fe400078e0236 */
[----:B-1----:R-:W-:Y:S01]  /*1a610*/  IMAD.MOV.U32 R2, RZ, RZ, R55 ;  /* 0x000000ffff027224 */ /* 0x002fe200078e0037 */
[----:B------:R-:W-:-:S05]  /*1a620*/  MOV R3, R56 ;  /* 0x0000003800037202 */ /* 0x000fca0000000f00 */
[----:B------:R1:W-:Y:S02]  /*1a630*/  LDGSTS.E [R36+0x53c00], [R2.64], P3 ;  /* 0x53c0000002247fae */ /* 0x0003e40009921848 */
[----:B-1----:R-:W-:Y:S01]  /*1a640*/  IMAD.MOV.U32 R2, RZ, RZ, R52 ;  /* 0x000000ffff027224 */ /* 0x002fe200078e0034 */
[----:B------:R-:W-:Y:S02]  /*1a650*/  IADD3 R50, P1, R50, UR7, RZ ;  /* 0x0000000732327c10 */ /* 0x000fe4000ff3e0ff */
[----:B------:R-:W-:-:S05]  /*1a660*/  IADD3.X R53, R53, UR6, RZ, P0, !PT ;  /* 0x0000000635357c10 */ /* 0x000fca00087fe4ff */
[----:B------:R-:W-:-:S05]  /*1a670*/  IMAD.MOV.U32 R3, RZ, RZ, R53 ;  /* 0x000000ffff037224 */ /* 0x000fca00078e0035 */
[----:B------:R1:W-:Y:S02]  /*1a680*/  LDGSTS.E [R37+0x50600], [R2.64], P3 ;  /* 0x5060000002257fae */ /* 0x0003e40009921848 */
[----:B-1----:R-:W-:Y:S02]  /*1a690*/  IMAD.MOV.U32 R2, RZ, RZ, R50 ;  /* 0x000000ffff027224 */ /* 0x002fe400078e0032 */
[----:B------:R-:W-:Y:S04]  /*1a6a0*/  STL [R1+0x308], R52 ;  /* 0x0003083401007387 */ /* 0x000fe80000100800 */
[----:B------:R-:W-:Y:S01]  /*1a6b0*/  STL [R1+0x3dc], R56 ;  /* 0x0003dc3801007387 */ /* 0x000fe20000100800 */
[----:B------:R-:W-:-:S03]  /*1a6c0*/  IMAD.MOV.U32 R191, RZ, RZ, 0x3f ;  /* 0x0000003fffbf7424 */ /* 0x000fc600078e00ff */
[----:B------:R-:W-:Y:S04]  /*1a6d0*/  STL [R1+0x328], R50 ;  /* 0x0003283201007387 */ /* 0x000fe80000100800 */
[----:B------:R-:W-:Y:S01]  /*1a6e0*/  STL [R1+0x304], R53 ;  /* 0x0003043501007387 */ /* 0x000fe20000100800 */
[----:B------:R-:W-:Y:S02]  /*1a6f0*/  IADD3 R191, R191, c[0x0][0x180], RZ ;  /* 0x00006000bfbf7a10 */ /* 0x000fe40007ffe0ff */
[----:B-----5:R-:W-:Y:S02]  /*1a700*/  IADD3.X R51, R51, UR6, RZ, P1, !PT ;  /* 0x0000000633337c10 */ /* 0x020fe40008ffe4ff */
[----:B------:R-:W-:Y:S02]  /*1a710*/  IADD3 R48, P0, R48, UR7, RZ ;  /* 0x0000000730307c10 */ /* 0x000fe4000ff1e0ff */
[----:B------:R-:W-:-:S02]  /*1a720*/  MOV R3, R51 ;  /* 0x0000003300037202 */ /* 0x000fc40000000f00 */
[----:B------:R-:W-:-:S03]  /*1a730*/  IADD3 R46, P1, R46, UR7, RZ ;  /* 0x000000072e2e7c10 */ /* 0x000fc6000ff3e0ff */
[----:B------:R1:W-:Y:S01]  /*1a740*/  LDGSTS.E [R37+0x50e00], [R2.64], P3 ;  /* 0x50e0000002257fae */ /* 0x0003e20009921848 */
[----:B------:R-:W-:Y:S01]  /*1a750*/  IADD3.X R49, R49, UR6, RZ, P0, !PT ;  /* 0x0000000631317c10 */ /* 0x000fe200087fe4ff */
[----:B-1----:R-:W-:Y:S01]  /*1a760*/  IMAD.MOV.U32 R2, RZ, RZ, R48 ;  /* 0x000000ffff027224 */ /* 0x002fe200078e0030 */
[----:B------:R-:W-:-:S03]  /*1a770*/  IADD3.X R47, R47, UR6, RZ, P1, !PT ;  /* 0x000000062f2f7c10 */ /* 0x000fc60008ffe4ff */
[----:B------:R-:W-:Y:S01]  /*1a780*/  IMAD.MOV.U32 R3, RZ, RZ, R49 ;  /* 0x000000ffff037224 */ /* 0x000fe200078e0031 */
[----:B------:R-:W-:-:S04]  /*1a790*/  IADD3 R44, P0, R44, UR7, RZ ;  /* 0x000000072c2c7c10 */ /* 0x000fc8000ff1e0ff */
[----:B------:R1:W-:Y:S01]  /*1a7a0*/  LDGSTS.E [R37+0x51600], [R2.64], P3 ;  /* 0x5160000002257fae */ /* 0x0003e20009921848 */
[----:B------:R-:W-:Y:S01]  /*1a7b0*/  IADD3 R42, P1, R42, UR7, RZ ;  /* 0x000000072a2a7c10 */ /* 0x000fe2000ff3e0ff */
[----:B-1----:R-:W-:Y:S02]  /*1a7c0*/  IMAD.MOV.U32 R2, RZ, RZ, R46 ;  /* 0x000000ffff027224 */ /* 0x002fe400078e002e */
[----:B------:R-:W-:Y:S01]  /*1a7d0*/  IMAD.MOV.U32 R3, RZ, RZ, R47 ;  /* 0x000000ffff037224 */ /* 0x000fe200078e002f */
[----:B----4-:R-:W-:-:S04]  /*1a7e0*/  IADD3.X R45, R45, UR6, RZ, P0, !PT ;  /* 0x000000062d2d7c10 */ /* 0x010fc800087fe4ff */
[----:B------:R1:W-:Y:S01]  /*1a7f0*/  LDGSTS.E [R37+0x51e00], [R2.64], P3 ;  /* 0x51e0000002257fae */ /* 0x0003e20009921848 */
[----:B------:R-:W-:Y:S02]  /*1a800*/  IADD3 R40, P2, R40, UR7, RZ ;  /* 0x0000000728287c10 */ /* 0x000fe4000ff5e0ff */
[----:B-1----:R-:W-:Y:S01]  /*1a810*/  MOV R2, R44 ;  /* 0x0000002c00027202 */ /* 0x002fe20000000f00 */
[----:B------:R-:W-:Y:S01]  /*1a820*/  IMAD.MOV.U32 R3, RZ, RZ, R45 ;  /* 0x000000ffff037224 */ /* 0x000fe200078e002d */
[----:B------:R-:W-:Y:S04]  /*1a830*/  STL [R1+0x348], R48 ;  /* 0x0003483001007387 */ /* 0x000fe80000100800 */
[----:B------:R1:W-:Y:S01]  /*1a840*/  LDGSTS.E [R37+0x52600], [R2.64], P3 ;  /* 0x5260000002257fae */ /* 0x0003e20009921848 */
[----:B------:R-:W-:-:S03]  /*1a850*/  IADD3.X R43, R43, UR6, RZ, P1, !PT ;  /* 0x000000062b2b7c10 */ /* 0x000fc60008ffe4ff */
[----:B------:R-:W-:Y:S01]  /*1a860*/  STL [R1+0x324], R51 ;  /* 0x0003243301007387 */ /* 0x000fe20000100800 */
[----:B------:R-:W-:Y:S01]  /*1a870*/  IADD3.X R41, R41, UR6, RZ, P2, !PT ;  /* 0x0000000629297c10 */ /* 0x000fe200097fe4ff */
[----:B-1----:R-:W-:Y:S02]  /*1a880*/  IMAD.MOV.U32 R2, RZ, RZ, R42 ;  /* 0x000000ffff027224 */ /* 0x002fe400078e002a */
[----:B------:R-:W-:Y:S01]  /*1a890*/  IMAD.MOV.U32 R3, RZ, RZ, R43 ;  /* 0x000000ffff037224 */ /* 0x000fe200078e002b */
[----:B------:R-:W-:Y:S01]  /*1a8a0*/  STL [R1+0x368], R46 ;  /* 0x0003682e01007387 */ /* 0x000fe20000100800 */
[----:B------:R-:W-:-:S03]  /*1a8b0*/  IADD3 R38, P0, R38, UR7, RZ ;  /* 0x0000000726267c10 */ /* 0x000fc6000ff1e0ff */
[----:B------:R1:W-:Y:S04]  /*1a8c0*/  LDGSTS.E [R37+0x52e00], [R2.64], P3 ;  /* 0x52e0000002257fae */ /* 0x0003e80009921848 */
[----:B------:R-:W-:Y:S04]  /*1a8d0*/  STL [R1+0x344], R49 ;  /* 0x0003443101007387 */ /* 0x000fe80000100800 */
[----:B------:R-:W-:Y:S01]  /*1a8e0*/  STL [R1+0x388], R44 ;  /* 0x0003882c01007387 */ /* 0x000fe20000100800 */
[----:B-1----:R-:W-:Y:S01]  /*1a8f0*/  MOV R2, R40 ;  /* 0x0000002800027202 */ /* 0x002fe20000000f00 */
[----:B------:R-:W-:-:S02]  /*1a900*/  IMAD.MOV.U32 R3, RZ, RZ, R41 ;  /* 0x000000ffff037224 */ /* 0x000fc400078e0029 */
[----:B------:R-:W-:Y:S04]  /*1a910*/  STL [R1+0x364], R47 ;  /* 0x0003642f01007387 */ /* 0x000fe80000100800 */
[----:B------:R-:W-:Y:S04]  /*1a920*/  STL [R1+0x3a8], R42 ;  /* 0x0003a82a01007387 */ /* 0x000fe80000100800 */
[----:B------:R-:W-:Y:S04]  /*1a930*/  STL [R1+0x384], R45 ;  /* 0x0003842d01007387 */ /* 0x000fe80000100800 */
[----:B------:R-:W-:Y:S04]  /*1a940*/  STL [R1+0x3c8], R40 ;  /* 0x0003c82801007387 */ /* 0x000fe80000100800 */
[----:B------:R1:W-:Y:S01]  /*1a950*/  LDGSTS.E [R37+0x53600], [R2.64], P3 ;  /* 0x5360000002257fae */ /* 0x0003e20009921848 */
[----:B------:R-:W-:-:S03]  /*1a960*/  IADD3.X R39, R39, UR6, RZ, P0, !PT ;  /* 0x0000000627277c10 */ /* 0x000fc600087fe4ff */
[----:B------:R2:W-:Y:S01]  /*1a970*/  STL [R1+0x3e8], R38 ;  /* 0x0003e82601007387 */ /* 0x0005e20000100800 */
[----:B-1----:R-:W-:Y:S01]  /*1a980*/  IMAD.MOV.U32 R2, RZ, RZ, R38 ;  /* 0x000000ffff027224 */ /* 0x002fe200078e0026 */
[----:B--2---:R-:W-:Y:S02]  /*1a990*/  SHF.R.S32.HI R38, RZ, 0x1f, R191 ;  /* 0x0000001fff267819 */ /* 0x004fe400000114bf */
[----:B------:R1:W-:Y:S02]  /*1a9a0*/  STL [R1+0x3a4], R43 ;  /* 0x0003a42b01007387 */ /* 0x0003e40000100800 */
[----:B------:R-:W-:Y:S02]  /*1a9b0*/  LEA.HI R38, R38, R191, RZ, 0x6 ;  /* 0x000000bf26267211 */ /* 0x000fe400078f30ff */
[----:B------:R1:W-:Y:S02]  /*1a9c0*/  STL [R1+0x3c4], R41 ;  /* 0x0003c42901007387 */ /* 0x0003e40000100800 */
[----:B------:R-:W-:-:S02]  /*1a9d0*/  SHF.R.S32.HI R38, RZ, 0x6, R38 ;  /* 0x00000006ff267819 */ /* 0x000fc40000011426 */
[----:B------:R1:W-:Y:S02]  /*1a9e0*/  STL [R1+0x3e4], R39 ;  /* 0x0003e42701007387 */ /* 0x0003e40000100800 */
[----:B------:R-:W-:Y:S01]  /*1a9f0*/  ISETP.NE.U32.AND P0, PT, R204, R38, PT ;  /* 0x00000026cc00720c */ /* 0x000fe20003f05070 */
[----:B------:R-:W-:-:S05]  /*1aa00*/  IMAD.MOV.U32 R3, RZ, RZ, R39 ;  /* 0x000000ffff037224 */ /* 0x000fca00078e0027 */
[----:B------:R1:W-:Y:S04]  /*1aa10*/  LDGSTS.E [R37+0x53e00], [R2.64], P3 ;  /* 0x53e0000002257fae */ /* 0x0003e80009921848 */
[----:B------:R-:W0:Y:S03]  /*1aa20*/  LDGDEPBAR ;  /* 0x00000000000079af */ /* 0x000e260000000000 */
[----:B------:R-:W-:Y:S01]  /*1aa30*/  @!P0 CALL.REL.NOINC `(.L_x_0) ;  /* 0x0000001000008944 */ /* 0x000fe20003c00000 */
[----:B------:R-:W-:Y:S05]  /*1aa40*/  BRA `(.L_x_1) ;  /* 0xffff7c0000007947 */ /* 0x000fea000383ffff */
.L_x_0:
[----:B-1-3--:R-:W1:Y:S01]  /*1aa50*/  S2R R39, SR_TID.X ;  /* 0x0000000000277919 */ /* 0x00ae620000002100 */
[----:B------:R-:W-:-:S04]  /*1aa60*/  DEPBAR.LE SB0, 0x0 ;  /* 0x000080000000791a */ /* 0x000fc80000000000 */
[----:B------:R-:W-:Y:S01]  /*1aa70*/  IMAD.MOV.U32 R42, RZ, RZ, R80 ;  /* 0x000000ffff2a7224 */ /* 0x000fe200078e0050 */
[----:B------:R-:W-:Y:S01]  /*1aa80*/  MOV R80, R66 ;  /* 0x0000004200507202 */ /* 0x000fe20000000f00 */
[----:B------:R-:W-:Y:S01]  /*1aa90*/  IMAD.MOV.U32 R43, RZ, RZ, R81 ;  /* 0x000000ffff2b7224 */ /* 0x000fe200078e0051 */
[----:B------:R-:W-:Y:S01]  /*1aaa0*/  MOV R59, R105 ;  /* 0x00000069003b7202 */ /* 0x000fe20000000f00 */
[----:B------:R-:W-:Y:S01]  /*1aab0*/  IMAD.MOV.U32 R40, RZ, RZ, R64 ;  /* 0x000000ffff287224 */ /* 0x000fe200078e0040 */
[----:B-----5:R-:W-:Y:S01]  /*1aac0*/  ISETP.GE.AND P5, PT, R207, c[0x0][0x178], PT ;  /* 0x00005e00cf007a0c */ /* 0x020fe20003fa6270 */
[----:B------:R-:W-:Y:S01]  /*1aad0*/  IMAD.MOV.U32 R41, RZ, RZ, R65 ;  /* 0x000000ffff297224 */ /* 0x000fe200078e0041 */
[C---:B------:R-:W-:Y:S01]  /*1aae0*/  ISETP.GE.AND P6, PT, R206.reuse, c[0x0][0x17c], PT ;  /* 0x00005f00ce007a0c */ /* 0x040fe20003fc6270 */
[----:B------:R-:W-:Y:S01]  /*1aaf0*/  IMAD.MOV.U32 R81, RZ, RZ, R67 ;  /* 0x000000ffff517224 */ /* 0x000fe200078e0043 */
[----:B------:R-:W-:Y:S01]  /*1ab00*/  ISETP.LT.AND P5, PT, R206, c[0x0][0x17c], !P5 ;  /* 0x00005f00ce007a0c */ /* 0x000fe20006fa1270 */
[----:B------:R-:W-:Y:S01]  /*1ab10*/  IMAD.MOV.U32 R58, RZ, RZ, R104 ;  /* 0x000000ffff3a7224 */ /* 0x000fe200078e0068 */
[----:B------:R-:W-:Y:S01]  /*1ab20*/  ISETP.LT.AND P6, PT, R208, c[0x0][0x178], !P6 ;  /* 0x00005e00d0007a0c */ /* 0x000fe200077c1270 */
[----:B------:R-:W-:-:S02]  /*1ab30*/  IMAD.MOV.U32 R56, RZ, RZ, R68 ;  /* 0x000000ffff387224 */ /* 0x000fc400078e0044 */
[----:B------:R-:W-:Y:S02]  /*1ab40*/  IMAD.MOV.U32 R57, RZ, RZ, R69 ;  /* 0x000000ffff397224 */ /* 0x000fe400078e0045 */
[----:B------:R-:W-:Y:S02]  /*1ab50*/  IMAD.MOV.U32 R104, RZ, RZ, R70 ;  /* 0x000000ffff687224 */ /* 0x000fe400078e0046 */
[----:B------:R-:W-:Y:S01]  /*1ab60*/  IMAD.MOV.U32 R105, RZ, RZ, R71 ;  /* 0x000000ffff697224 */ /* 0x000fe200078e0047 */
[C---:B-1----:R-:W-:Y:S01]  /*1ab70*/  SHF.L.U32 R3, R39.reuse, 0x2, RZ ;  /* 0x0000000227037819 */ /* 0x042fe200000006ff */
[C---:B------:R-:W-:Y:S02]  /*1ab80*/  IMAD.SHL.U32 R0, R39.reuse, 0x8, RZ ;  /* 0x0000000827007824 */ /* 0x040fe400078e00ff */
[C---:B------:R-:W-:Y:S02]  /*1ab90*/  IMAD.SHL.U32 R2, R39.reuse, 0x100, RZ ;  /* 0x0000010027027824 */ /* 0x040fe400078e00ff */
[C---:B------:R-:W-:Y:S01]  /*1aba0*/  IMAD.SHL.U32 R36, R39.reuse, 0x20, RZ ;  /* 0x0000002027247824 */ /* 0x040fe200078e00ff */
[----:B------:R-:W-:Y:S01]  /*1abb0*/  LOP3.LUT R0, R0, 0x300, RZ, 0xc0, !PT ;  /* 0x0000030000007812 */ /* 0x000fe200078ec0ff */
[----:B------:R-:W-:Y:S01]  /*1abc0*/  IMAD.SHL.U32 R38, R39, 0x400, RZ ;  /* 0x0000040027267824 */ /* 0x000fe200078e00ff */
[----:B------:R-:W-:Y:S01]  /*1abd0*/  LOP3.LUT R37, R2, 0x1800, RZ, 0xc0, !PT ;  /* 0x0000180002257812 */ /* 0x000fe200078ec0ff */
[----:B------:R-:W-:Y:S01]  /*1abe0*/  IMAD.MOV.U32 R90, RZ, RZ, R132 ;  /* 0x000000ffff5a7224 */ /* 0x000fe200078e0084 */
[----:B------:R-:W-:Y:S01]  /*1abf0*/  LOP3.LUT R2, R0, 0x70, R3, 0xf8, !PT ;  /* 0x0000007000027812 */ /* 0x000fe200078ef803 */
[----:B------:R-:W-:Y:S01]  /*1ac00*/  IMAD.MOV.U32 R91, RZ, RZ, R133 ;  /* 0x000000ffff5b7224 */ /* 0x000fe200078e0085 */
[----:B------:R-:W-:Y:S01]  /*1ac10*/  LOP3.LUT R37, R37, 0x60, R36, 0xf8, !PT ;  /* 0x0000006025257812 */ /* 0x000fe200078ef824 */
[----:B------:R-:W-:Y:S01]  /*1ac20*/  IMAD.MOV.U32 R88, RZ, RZ, R116 ;  /* 0x000000ffff587224 */ /* 0x000fe200078e0074 */
[----:B------:R-:W-:Y:S01]  /*1ac30*/  LOP3.LUT R39, R39, 0x7f, RZ, 0xc0, !PT ;  /* 0x0000007f27277812 */ /* 0x000fe200078ec0ff */
[----:B------:R-:W-:Y:S01]  /*1ac40*/  IMAD.MOV.U32 R89, RZ, RZ, R117 ;  /* 0x000000ffff597224 */ /* 0x000fe200078e0075 */
[----:B------:R-:W-:Y:S01]  /*1ac50*/  LOP3.LUT R0, R38, 0x1800, RZ, 0xc0, !PT ;  /* 0x0000180026007812 */ /* 0x000fe200078ec0ff */
[----:B------:R-:W-:Y:S01]  /*1ac60*/  IMAD.MOV.U32 R133, RZ, RZ, R119 ;  /* 0x000000ffff857224 */ /* 0x000fe200078e0077 */
[----:B------:R-:W-:Y:S01]  /*1ac70*/  LOP3.LUT R2, R37, R2, RZ, 0x3c, !PT ;  /* 0x0000000225027212 */ /* 0x000fe200078e3cff */
[----:B------:R-:W-:Y:S01]  /*1ac80*/  BAR.SYNC.DEFER_BLOCKING 0x0 ;  /* 0x0000000000007b1d */ /* 0x000fe20000010000 */
[C---:B------:R-:W-:Y:S01]  /*1ac90*/  IADD3 R38, R206.reuse, 0x1, RZ ;  /* 0x00000001ce267810 */ /* 0x040fe20007ffe0ff */
[----:B------:R-:W-:Y:S01]  /*1aca0*/  IMAD R0, R39, 0x10, R0 ;  /* 0x0000001027007824 */ /* 0x000fe200078e0200 */
[C---:B------:R-:W-:Y:S01]  /*1acb0*/  IADD3 R37, R206.reuse, 0x2, RZ ;  /* 0x00000002ce257810 */ /* 0x040fe20007ffe0ff */
[----:B------:R-:W-:Y:S01]  /*1acc0*/  IMAD.MOV.U32 R39, RZ, RZ, R77 ;  /* 0x000000ffff277224 */ /* 0x000fe200078e004d */
[----:B------:R-:W-:Y:S01]  /*1acd0*/  IADD3 R36, R206, 0x3, RZ ;  /* 0x00000003ce247810 */ /* 0x000fe20007ffe0ff */
[----:B------:R-:W-:Y:S01]  /*1ace0*/  IMAD R54, R207, c[0x0][0x194], RZ ;  /* 0x00006500cf367a24 */ /* 0x000fe200078e02ff */
[----:B------:R-:W-:Y:S01]  /*1acf0*/  ISETP.GE.AND P0, PT, R38, c[0x0][0x17c], PT ;  /* 0x00005f0026007a0c */ /* 0x000fe20003f06270 */
[----:B------:R-:W-:Y:S01]  /*1ad00*/  IMAD.MOV.U32 R38, RZ, RZ, R76 ;  /* 0x000000ffff267224 */ /* 0x000fe200078e004c */
[----:B------:R-:W-:Y:S01]  /*1ad10*/  ISETP.GE.AND P3, PT, R37, c[0x0][0x17c], PT ;  /* 0x00005f0025007a0c */ /* 0x000fe20003f66270 */
[----:B------:R-:W-:Y:S01]  /*1ad20*/  IMAD.MOV.U32 R37, RZ, RZ, R61 ;  /* 0x000000ffff257224 */ /* 0x000fe200078e003d */
[----:B------:R-:W-:Y:S01]  /*1ad30*/  ISETP.GE.AND P1, PT, R36, c[0x0][0x17c], PT ;  /* 0x00005f0024007a0c */ /* 0x000fe20003f26270 */
[----:B------:R-:W-:Y:S01]  /*1ad40*/  IMAD.MOV.U32 R76, RZ, RZ, R62 ;  /* 0x000000ffff4c7224 */ /* 0x000fe200078e003e */
[----:B------:R-:W-:Y:S01]  /*1ad50*/  MOV R36, R60 ;  /* 0x0000003c00247202 */ /* 0x000fe20000000f00 */
[----:B------:R-:W-:Y:S01]  /*1ad60*/  IMAD.MOV.U32 R60, RZ, RZ, R72 ;  /* 0x000000ffff3c7224 */ /* 0x000fe200078e0048 */
[----:B------:R-:W-:Y:S01]  /*1ad70*/  MOV R77, R63 ;  /* 0x0000003f004d7202 */ /* 0x000fe20000000f00 */
[----:B------:R-:W-:Y:S01]  /*1ad80*/  IMAD.MOV.U32 R63, RZ, RZ, R93 ;  /* 0x000000ffff3f7224 */ /* 0x000fe200078e005d */
[----:B------:R-:W-:Y:S01]  /*1ad90*/  IADD3 R3, R206, 0x4, RZ ;  /* 0x00000004ce037810 */ /* 0x000fe20007ffe0ff */
[----:B------:R-:W-:Y:S01]  /*1ada0*/  IMAD.MOV.U32 R61, RZ, RZ, R73 ;  /* 0x000000ffff3d7224 */ /* 0x000fe200078e0049 */
[C---:B------:R-:W-:Y:S01]  /*1adb0*/  LOP3.LUT R53, R0.reuse, 0x20, RZ, 0x3c, !PT ;  /* 0x0000002000357812 */ /* 0x040fe200078e3cff */
[----:B------:R-:W-:Y:S01]  /*1adc0*/  IMAD.MOV.U32 R93, RZ, RZ, R75 ;  /* 0x000000ffff5d7224 */ /* 0x000fe200078e004b */
[----:B------:R-:W-:Y:S01]  /*1add0*/  ISETP.GE.AND P2, PT, R3, c[0x0][0x17c], PT ;  /* 0x00005f0003007a0c */ /* 0x000fe20003f46270 */
[----:B------:R-:W-:Y:S01]  /*1ade0*/  IMAD.MOV.U32 R75, RZ, RZ, R125 ;  /* 0x000000ffff4b7224 */ /* 0x000fe200078e007d */
[C---:B------:R-:W-:Y:S01]  /*1adf0*/  LOP3.LUT R52, R0.reuse, 0x40, RZ, 0x3c, !PT ;  /* 0x0000004000347812 */ /* 0x040fe200078e3cff */
[----:B------:R-:W-:Y:S01]  /*1ae00*/  STS.128 [R2], R36 ;  /* 0x0000002402007388 */ /* 0x000fe20000000c00 */
[----:B------:R-:W-:Y:S01]  /*1ae10*/  LOP3.LUT R3, R0, 0x60, RZ, 0x3c, !PT ;  /* 0x0000006000037812 */ /* 0x000fe200078e3cff */
[----:B------:R-:W-:Y:S01]  /*1ae20*/  IMAD.MOV.U32 R72, RZ, RZ, R108 ;  /* 0x000000ffff487224 */ /* 0x000fe200078e006c */
[----:B------:R-:W-:Y:S01]  /*1ae30*/  MOV R62, R92 ;  /* 0x0000005c003e7202 */ /* 0x000fe20000000f00 */
[----:B------:R1:W-:Y:S01]  /*1ae40*/  STS.128 [R2+0x80], R76 ;  /* 0x0000804c02007388 */ /* 0x0003e20000000c00 */
[----:B------:R-:W-:Y:S01]  /*1ae50*/  IMAD.MOV.U32 R92, RZ, RZ, R74 ;  /* 0x000000ffff5c7224 */ /* 0x000fe200078e004a */
[----:B------:R-:W-:Y:S01]  /*1ae60*/  MOV R73, R109 ;  /* 0x0000006d00497202 */ /* 0x000fe20000000f00 */
[----:B------:R-:W-:Y:S01]  /*1ae70*/  IMAD.MOV.U32 R74, RZ, RZ, R124 ;  /* 0x000000ffff4a7224 */ /* 0x000fe200078e007c */
[----:B------:R-:W-:Y:S01]  /*1ae80*/  STS.128 [R2+0x400], R40 ;  /* 0x0004002802007388 */ /* 0x000fe20000000c00 */
[----:B------:R-:W-:Y:S01]  /*1ae90*/  IMAD.MOV.U32 R124, RZ, RZ, R110 ;  /* 0x000000ffff7c7224 */ /* 0x000fe200078e006e */
[----:B------:R-:W-:Y:S01]  /*1aea0*/  MOV R132, R118 ;  /* 0x0000007600847202 */ /* 0x000fe20000000f00 */
[----:B------:R-:W-:Y:S01]  /*1aeb0*/  IMAD.MOV.U32 R125, RZ, RZ, R111 ;  /* 0x000000ffff7d7224 */ /* 0x000fe200078e006f */
[----:B------:R-:W-:Y:S01]  /*1aec0*/  STS.128 [R2+0x480], R80 ;  /* 0x0004805002007388 */ /* 0x000fe20000000c00 */
[----:B------:R-:W-:Y:S01]  /*1aed0*/  IMAD.MOV.U32 R110, RZ, RZ, R160 ;  /* 0x000000ffff6e7224 */ /* 0x000fe200078e00a0 */
[----:B------:R-:W-:Y:S01]  /*1aee0*/  MOV R109, R141 ;  /* 0x0000008d006d7202 */ /* 0x000fe20000000f00 */
[----:B------:R-:W-:Y:S01]  /*1aef0*/  IMAD.MOV.U32 R111, RZ, RZ, R161 ;  /* 0x000000ffff6f7224 */ /* 0x000fe200078e00a1 */
[----:B------:R-:W-:Y:S01]  /*1af00*/  BAR.SYNC.DEFER_BLOCKING 0x0 ;  /* 0x0000000000007b1d */ /* 0x000fe20000010000 */
[----:B------:R-:W-:Y:S01]  /*1af10*/  IMAD.MOV.U32 R108, RZ, RZ, R140 ;  /* 0x000000ffff6c7224 */ /* 0x000fe200078e008c */
[----:B------:R-:W-:Y:S01]  /*1af20*/  MOV R140, R22 ;  /* 0x00000016008c7202 */ /* 0x000fe20000000f00 */
[----:B------:R-:W-:Y:S01]  /*1af30*/  IMAD.MOV.U32 R160, RZ, RZ, R142 ;  /* 0x000000ffffa07224 */ /* 0x000fe200078e008e */
[----:B-1----:R-:W-:Y:S01]  /*1af40*/  MOV R76, R112 ;  /* 0x00000070004c7202 */ /* 0x002fe20000000f00 */
[----:B------:R-:W-:-:S02]  /*1af50*/  IMAD.MOV.U32 R78, RZ, RZ, R128 ;  /* 0x000000ffff4e7224 */ /* 0x000fc400078e0080 */
[----:B------:R-:W-:Y:S01]  /*1af60*/  IMAD.MOV.U32 R79, RZ, RZ, R129 ;  /* 0x000000ffff4f7224 */ /* 0x000fe200078e0081 */
[----:B------:R-:W-:Y:S01]  /*1af70*/  MOV R129, R115 ;  /* 0x0000007300817202 */ /* 0x000fe20000000f00 */
[----:B------:R-:W-:Y:S02]  /*1af80*/  IMAD.MOV.U32 R77, RZ, RZ, R113 ;  /* 0x000000ffff4d7224 */ /* 0x000fe400078e0071 */
[----:B------:R-:W-:Y:S02]  /*1af90*/  IMAD.MOV.U32 R128, RZ, RZ, R114 ;  /* 0x000000ffff807224 */ /* 0x000fe400078e0072 */
[----:B------:R-:W-:Y:S02]  /*1afa0*/  IMAD.MOV.U32 R161, RZ, RZ, R143 ;  /* 0x000000ffffa17224 */ /* 0x000fe400078e008f */
[----:B------:R-:W-:Y:S02]  /*1afb0*/  IMAD.MOV.U32 R141, RZ, RZ, R23 ;  /* 0x000000ffff8d7224 */ /* 0x000fe400078e0017 */
[----:B------:R-:W-:Y:S01]  /*1afc0*/  IMAD.MOV.U32 R142, RZ, RZ, R26 ;  /* 0x000000ffff8e7224 */ /* 0x000fe200078e001a */
[----:B------:R-:W-:Y:S01]  /*1afd0*/  LEA R26, P4, R54, c[0x0][0x170], 0x2 ;  /* 0x00005c00361a7a11 */ /* 0x000fe200078810ff */
[----:B------:R-:W-:-:S03]  /*1afe0*/  IMAD.MOV.U32 R143, RZ, RZ, R27 ;  /* 0x000000ffff8f7224 */ /* 0x000fc600078e001b */
[----:B------:R-:W-:Y:S01]  /*1aff0*/  LEA.HI.X.SX32 R27, R54, c[0x0][0x174], 0x2, P4 ;  /* 0x00005d00361b7a11 */ /* 0x000fe200020f16ff */
[----:B------:R-:W1:Y:S04]  /*1b000*/  LDS.128 R48, [R0] ;  /* 0x0000000000307984 */ /* 0x000e680000000c00 */
[----:B------:R-:W-:Y:S04]  /*1b010*/  LDS.128 R44, [R53] ;  /* 0x00000000352c7984 */ /* 0x000fe80000000c00 */
[----:B------:R-:W-:Y:S04]  /*1b020*/  LDS.128 R40, [R52] ;  /* 0x0000000034287984 */ /* 0x000fe80000000c00 */
[----:B------:R-:W-:Y:S04]  /*1b030*/  LDS.128 R36, [R3] ;  /* 0x0000000003247984 */ /* 0x000fe80000000c00 */
[----:B------:R-:W-:Y:S06]  /*1b040*/  BAR.SYNC.DEFER_BLOCKING 0x0 ;  /* 0x0000000000007b1d */ /* 0x000fec0000010000 */
[----:B------:R-:W-:Y:S04]  /*1b050*/  STS.128 [R2], R56 ;  /* 0x0000003802007388 */ /* 0x000fe80000000c00 */
[----:B------:R2:W-:Y:S04]  /*1b060*/  STS.128 [R2+0x80], R104 ;  /* 0x0000806802007388 */ /* 0x0005e80000000c00 */
[----:B------:R-:W-:Y:S04]  /*1b070*/  STS.128 [R2+0x400], R60 ;  /* 0x0004003c02007388 */ /* 0x000fe80000000c00 */
[----:B------:R3:W-:Y:S04]  /*1b080*/  STS.128 [R2+0x480], R92 ;  /* 0x0004805c02007388 */ /* 0x0007e80000000c00 */
[----:B------:R-:W-:Y:S01]  /*1b090*/  BAR.SYNC.DEFER_BLOCKING 0x0 ;  /* 0x0000000000007b1d */ /* 0x000fe20000010000 */
[----:B--2---:R-:W-:Y:S01]  /*1b0a0*/  MOV R106, R152 ;  /* 0x00000098006a7202 */ /* 0x004fe20000000f00 */
[----:B------:R-:W-:-:S02]  /*1b0b0*/  IMAD.MOV.U32 R107, RZ, RZ, R153 ;  /* 0x000000ffff6b7224 */ /* 0x000fc400078e0099 */
[----:B------:R-:W-:Y:S02]  /*1b0c0*/  IMAD.MOV.U32 R104, RZ, RZ, R172 ;  /* 0x000000ffff687224 */ /* 0x000fe400078e00ac */
[----:B------:R-:W-:Y:S02]  /*1b0d0*/  IMAD.MOV.U32 R105, RZ, RZ, R173 ;  /* 0x000000ffff697224 */ /* 0x000fe400078e00ad */
[----:B------:R-:W-:Y:S01]  /*1b0e0*/  IMAD.MOV.U32 R152, RZ, RZ, R174 ;  /* 0x000000ffff987224 */ /* 0x000fe200078e00ae */
[----:B---3--:R-:W-:Y:S01]  /*1b0f0*/  MOV R95, R137 ;  /* 0x00000089005f7202 */ /* 0x008fe20000000f00 */
[----:B------:R-:W-:Y:S02]  /*1b100*/  IMAD.MOV.U32 R94, RZ, RZ, R136 ;  /* 0x000000ffff5e7224 */ /* 0x000fe400078e0088 */
[----:B------:R-:W-:Y:S01]  /*1b110*/  IMAD.MOV.U32 R92, RZ, RZ, R120 ;  /* 0x000000ffff5c7224 */ /* 0x000fe200078e0078 */
[----:B------:R-:W-:Y:S01]  /*1b120*/  MOV R120, R144 ;  /* 0x0000009000787202 */ /* 0x000fe20000000f00 */
[----:B------:R-:W-:-:S02]  /*1b130*/  IMAD.MOV.U32 R93, RZ, RZ, R121 ;  /* 0x000000ffff5d7224 */ /* 0x000fc400078e0079 */
[----:B------:R-:W-:Y:S02]  /*1b140*/  IMAD.MOV.U32 R136, RZ, RZ, R122 ;  /* 0x000000ffff887224 */ /* 0x000fe400078e007a */
[----:B------:R-:W-:Y:S02]  /*1b150*/  IMAD.MOV.U32 R137, RZ, RZ, R123 ;  /* 0x000000ffff897224 */ /* 0x000fe400078e007b */
[----:B------:R-:W-:Y:S01]  /*1b160*/  IMAD.MOV.U32 R153, RZ, RZ, R175 ;  /* 0x000000ffff997224 */ /* 0x000fe200078e00af */
[----:B------:R-:W2:Y:S01]  /*1b170*/  LDS.128 R68, [R0] ;  /* 0x0000000000447984 */ /* 0x000ea20000000c00 */
[----:B------:R-:W-:Y:S02]  /*1b180*/  IMAD.MOV.U32 R122, RZ, RZ, R156 ;  /* 0x000000ffff7a7224 */ /* 0x000fe400078e009c */
[----:B------:R-:W-:Y:S01]  /*1b190*/  IMAD.MOV.U32 R123, RZ, RZ, R157 ;  /* 0x000000ffff7b7224 */ /* 0x000fe200078e009d */
[----:B------:R-:W3:Y:S01]  /*1b1a0*/  LDS.128 R64, [R53] ;  /* 0x0000000035407984 */ /* 0x000ee20000000c00 */
[----:B------:R-:W-:Y:S01]  /*1b1b0*/  IMAD.MOV.U32 R121, RZ, RZ, R145 ;  /* 0x000000ffff797224 */ /* 0x000fe200078e0091 */
[----:B------:R-:W-:Y:S01]  /*1b1c0*/  MOV R157, R147 ;  /* 0x00000093009d7202 */ /* 0x000fe20000000f00 */
[----:B------:R-:W-:Y:S01]  /*1b1d0*/  IMAD.MOV.U32 R156, RZ, RZ, R146 ;  /* 0x000000ffff9c7224 */ /* 0x000fe200078e0092 */
[----:B------:R-:W4:Y:S04]  /*1b1e0*/  LDS.128 R60, [R52] ;  /* 0x00000000343c7984 */ /* 0x000f280000000c00 */
[----:B------:R-:W1:Y:S04]  /*1b1f0*/  LDS.128 R56, [R3] ;  /* 0x0000000003387984 */ /* 0x000e680000000c00 */
[----:B------:R-:W-:Y:S06]  /*1b200*/  BAR.SYNC.DEFER_BLOCKING 0x0 ;  /* 0x0000000000007b1d */ /* 0x000fec0000010000 */
[----:B------:R-:W-:Y:S04]  /*1b210*/  STS.128 [R2], R72 ;  /* 0x0000004802007388 */ /* 0x000fe80000000c00 */
[----:B------:R1:W-:Y:S04]  /*1b220*/  STS.128 [R2+0x80], R124 ;  /* 0x0000807c02007388 */ /* 0x0003e80000000c00 */
[----:B------:R-:W-:Y:S04]  /*1b230*/  STS.128 [R2+0x400], R76 ;  /* 0x0004004c02007388 */ /* 0x000fe80000000c00 */
[----:B------:R-:W-:Y:S04]  /*1b240*/  STS.128 [R2+0x480], R128 ;  /* 0x0004808002007388 */ /* 0x000fe80000000c00 */
[----:B------:R-:W-:Y:S01]  /*1b250*/  BAR.SYNC.DEFER_BLOCKING 0x0 ;  /* 0x0000000000007b1d */ /* 0x000fe20000010000 */
[----:B-1----:R-:W-:Y:S01]  /*1b260*/  IMAD.MOV.U32 R126, RZ, RZ, R168 ;  /* 0x000000ffff7e7224 */ /* 0x002fe200078e00a8 */
[----:B------:R-:W-:Y:S01]  /*1b270*/  MOV R168, R150 ;  /* 0x0000009600a87202 */ /* 0x000fe20000000f00 */
[----:B------:R-:W-:-:S02]  /*1b280*/  IMAD.MOV.U32 R127, RZ, RZ, R169 ;  /* 0x000000ffff7f7224 */ /* 0x000fc400078e00a9 */
[----:B------:R-:W-:Y:S02]  /*1b290*/  IMAD.MOV.U32 R124, RZ, RZ, R148 ;  /* 0x000000ffff7c7224 */ /* 0x000fe400078e0094 */
[----:B------:R-:W-:Y:S02]  /*1b2a0*/  IMAD.MOV.U32 R125, RZ, RZ, R149 ;  /* 0x000000ffff7d7224 */ /* 0x000fe400078e0095 */
[----:B------:R-:W-:Y:S01]  /*1b2b0*/  IMAD.MOV.U32 R169, RZ, RZ, R151 ;  /* 0x000000ffffa97224 */ /* 0x000fe200078e0097 */
        /* <DEDUP_REMOVED lines=10> */
[----:B-1----:R-:W-:Y:S01]  /*1b360*/  IMAD.MOV.U32 R132, RZ, RZ, R16 ;  /* 0x000000ffff847224 */ /* 0x002fe200078e0010 */
[----:B------:R-:W-:Y:S01]  /*1b370*/  MOV R135, R13 ;  /* 0x0000000d00877202 */ /* 0x000fe20000000f00 */
[----:B------:R-:W-:-:S02]  /*1b380*/  IMAD.MOV.U32 R133, RZ, RZ, R17 ;  /* 0x000000ffff857224 */ /* 0x000fc400078e0011 */
[----:B------:R-:W-:Y:S02]  /*1b390*/  IMAD.MOV.U32 R134, RZ, RZ, R12 ;  /* 0x000000ffff867224 */ /* 0x000fe400078e000c */
[----:B------:R-:W-:Y:S02]  /*1b3a0*/  IMAD.MOV.U32 R16, RZ, RZ, R8 ;  /* 0x000000ffff107224 */ /* 0x000fe400078e0008 */
[----:B------:R-:W-:Y:S02]  /*1b3b0*/  IMAD.MOV.U32 R17, RZ, RZ, R9 ;  /* 0x000000ffff117224 */ /* 0x000fe400078e0009 */
[----:B------:R-:W-:Y:S01]  /*1b3c0*/  IMAD.MOV.U32 R12, RZ, RZ, R18 ;  /* 0x000000ffff0c7224 */ /* 0x000fe200078e0012 */
[----:B------:R-:W-:Y:S01]  /*1b3d0*/  MOV R18, R4 ;  /* 0x0000000400127202 */ /* 0x000fe20000000f00 */
[----:B------:R-:W-:Y:S02]  /*1b3e0*/  IMAD.MOV.U32 R13, RZ, RZ, R19 ;  /* 0x000000ffff0d7224 */ /* 0x000fe400078e0013 */
[----:B------:R-:W-:-:S02]  /*1b3f0*/  IMAD.MOV.U32 R8, RZ, RZ, R10 ;  /* 0x000000ffff087224 */ /* 0x000fc400078e000a */
[----:B------:R-:W-:Y:S01]  /*1b400*/  IMAD.MOV.U32 R9, RZ, RZ, R11 ;  /* 0x000000ffff097224 */ /* 0x000fe200078e000b */
[----:B------:R-:W-:Y:S01]  /*1b410*/  MOV R11, R7 ;  /* 0x00000007000b7202 */ /* 0x000fe20000000f00 */
[----:B------:R-:W-:Y:S01]  /*1b420*/  IMAD.MOV.U32 R19, RZ, RZ, R5 ;  /* 0x000000ffff137224 */ /* 0x000fe200078e0005 */
[----:B------:R-:W1:Y:S01]  /*1b430*/  LDS.128 R100, [R0] ;  /* 0x0000000000647984 */ /* 0x000e620000000c00 */
[----:B------:R-:W-:Y:S02]  /*1b440*/  IMAD.MOV.U32 R10, RZ, RZ, R6 ;  /* 0x000000ffff0a7224 */ /* 0x000fe400078e0006 */
[----:B--2---:R-:W-:Y:S01]  /*1b450*/  IMAD.MOV.U32 R136, RZ, RZ, R20 ;  /* 0x000000ffff887224 */ /* 0x004fe200078e0014 */
[----:B------:R-:W2:Y:S01]  /*1b460*/  LDS.128 R96, [R53] ;  /* 0x0000000035607984 */ /* 0x000ea20000000c00 */
[----:B------:R-:W-:Y:S02]  /*1b470*/  IMAD.MOV.U32 R137, RZ, RZ, R21 ;  /* 0x000000ffff897224 */ /* 0x000fe400078e0015 */
[----:B------:R-:W-:Y:S01]  /*1b480*/  IMAD.MOV.U32 R138, RZ, RZ, R24 ;  /* 0x000000ffff8a7224 */ /* 0x000fe200078e0018 */
[----:B------:R-:W1:Y:S01]  /*1b490*/  LDS.128 R92, [R52] ;  /* 0x00000000345c7984 */ /* 0x000e620000000c00 */
[----:B------:R-:W-:-:S02]  /*1b4a0*/  IMAD.MOV.U32 R139, RZ, RZ, R25 ;  /* 0x000000ffff8b7224 */ /* 0x000fc400078e0019 */
[----:B------:R-:W-:Y:S01]  /*1b4b0*/  IMAD.MOV.U32 R25, RZ, RZ, c[0x0][0x194] ;  /* 0x00006500ff197624 */ /* 0x000fe200078e00ff */
[----:B------:R-:W1:Y:S03]  /*1b4c0*/  LDS.128 R88, [R3] ;  /* 0x0000000003587984 */ /* 0x000e660000000c00 */
[----:B------:R-:W-:Y:S01]  /*1b4d0*/  IMAD R25, R25, 0x80, R54 ;  /* 0x0000008019197824 */ /* 0x000fe200078e0236 */
[----:B------:R-:W-:Y:S04]  /*1b4e0*/  BAR.SYNC.DEFER_BLOCKING 0x0 ;  /* 0x0000000000007b1d */ /* 0x000fe80000010000 */
[----:B------:R-:W-:-:S04]  /*1b4f0*/  LEA R24, P4, R25, c[0x0][0x170], 0x2 ;  /* 0x00005c0019187a11 */ /* 0x000fc800078810ff */
[----:B------:R-:W-:Y:S02]  /*1b500*/  LEA.HI.X.SX32 R25, R25, c[0x0][0x174], 0x2, P4 ;  /* 0x00005d0019197a11 */ /* 0x000fe400020f16ff */
[----:B------:R-:W-:Y:S02]  /*1b510*/  ISETP.LT.AND P4, PT, R207, c[0x0][0x178], !P0 ;  /* 0x00005e00cf007a0c */ /* 0x000fe40004781270 */
[----:B------:R-:W-:Y:S01]  /*1b520*/  ISETP.LT.AND P0, PT, R208, c[0x0][0x178], !P0 ;  /* 0x00005e00d0007a0c */ /* 0x000fe20004701270 */
[----:B------:R-:W-:Y:S04]  /*1b530*/  STS.128 [R2], R104 ;  /* 0x0000006802007388 */ /* 0x000fe80000000c00 */
[----:B------:R-:W-:Y:S04]  /*1b540*/  STS.128 [R2+0x80], R152 ;  /* 0x0000809802007388 */ /* 0x000fe80000000c00 */
[----:B------:R-:W-:Y:S04]  /*1b550*/  STS.128 [R2+0x400], R108 ;  /* 0x0004006c02007388 */ /* 0x000fe80000000c00 */
[----:B------:R-:W-:Y:S04]  /*1b560*/  STS.128 [R2+0x480], R160 ;  /* 0x000480a002007388 */ /* 0x000fe80000000c00 */
[----:B------:R-:W-:Y:S06]  /*1b570*/  BAR.SYNC.DEFER_BLOCKING 0x0 ;  /* 0x0000000000007b1d */ /* 0x000fec0000010000 */
[----:B------:R-:W1:Y:S04]  /*1b580*/  LDS.128 R116, [R0] ;  /* 0x0000000000747984 */ /* 0x000e680000000c00 */
[----:B------:R-:W-:Y:S04]  /*1b590*/  LDS.128 R112, [R53] ;  /* 0x0000000035707984 */ /* 0x000fe80000000c00 */
[----:B------:R-:W-:Y:S04]  /*1b5a0*/  LDS.128 R108, [R52] ;  /* 0x00000000346c7984 */ /* 0x000fe80000000c00 */
[----:B------:R-:W-:Y:S04]  /*1b5b0*/  LDS.128 R104, [R3] ;  /* 0x0000000003687984 */ /* 0x000fe80000000c00 */
[----:B------:R-:W-:Y:S06]  /*1b5c0*/  BAR.SYNC.DEFER_BLOCKING 0x0 ;  /* 0x0000000000007b1d */ /* 0x000fec0000010000 */
[----:B------:R-:W-:Y:S04]  /*1b5d0*/  STS.128 [R2], R120 ;  /* 0x0000007802007388 */ /* 0x000fe80000000c00 */
[----:B------:R-:W-:Y:S04]  /*1b5e0*/  STS.128 [R2+0x80], R156 ;  /* 0x0000809c02007388 */ /* 0x000fe80000000c00 */
[----:B------:R-:W-:Y:S04]  /*1b5f0*/  STS.128 [R2+0x400], R124 ;  /* 0x0004007c02007388 */ /* 0x000fe80000000c00 */
[----:B------:R-:W-:Y:S04]  /*1b600*/  STS.128 [R2+0x480], R168 ;  /* 0x000480a802007388 */ /* 0x000fe80000000c00 */
[----:B------:R-:W-:Y:S06]  /*1b610*/  BAR.SYNC.DEFER_BLOCKING 0x0 ;  /* 0x0000000000007b1d */ /* 0x000fec0000010000 */
[----:B------:R-:W1:Y:S04]  /*1b620*/  LDS.128 R128, [R0] ;  /* 0x0000000000807984 */ /* 0x000e680000000c00 */
[----:B------:R-:W1:Y:S04]  /*1b630*/  LDS.128 R124, [R53] ;  /* 0x00000000357c7984 */ /* 0x000e680000000c00 */
[----:B------:R-:W1:Y:S04]  /*1b640*/  LDS.128 R120, [R52] ;  /* 0x0000000034787984 */ /* 0x000e680000000c00 */
[----:B------:R-:W1:Y:S04]  /*1b650*/  LDS.128 R4, [R3] ;  /* 0x0000000003047984 */ /* 0x000e680000000c00 */
[----:B------:R-:W-:Y:S06]  /*1b660*/  BAR.SYNC.DEFER_BLOCKING 0x0 ;  /* 0x0000000000007b1d */ /* 0x000fec0000010000 */
[----:B------:R1:W-:Y:S04]  /*1b670*/  STS.128 [R2], R132 ;  /* 0x0000008402007388 */ /* 0x0003e80000000c00 */
[----:B------:R-:W-:Y:S04]  /*1b680*/  STS.128 [R2+0x80], R12 ;  /* 0x0000800c02007388 */ /* 0x000fe80000000c00 */
[----:B------:R-:W-:Y:S04]  /*1b690*/  STS.128 [R2+0x400], R16 ;  /* 0x0004001002007388 */ /* 0x000fe80000000c00 */
[----:B------:R-:W-:Y:S04]  /*1b6a0*/  STS.128 [R2+0x480], R8 ;  /* 0x0004800802007388 */ /* 0x000fe80000000c00 */
[----:B------:R-:W-:Y:S01]  /*1b6b0*/  BAR.SYNC.DEFER_BLOCKING 0x0 ;  /* 0x0000000000007b1d */ /* 0x000fe20000010000 */
[----:B-1----:R-:W-:Y:S01]  /*1b6c0*/  IMAD.MOV.U32 R132, RZ, RZ, R28 ;  /* 0x000000ffff847224 */ /* 0x002fe200078e001c */
[----:B------:R-:W-:Y:S01]  /*1b6d0*/  MOV R133, R29 ;  /* 0x0000001d00857202 */ /* 0x000fe20000000f00 */
[----:B------:R-:W-:-:S02]  /*1b6e0*/  IMAD.MOV.U32 R134, RZ, RZ, R32 ;  /* 0x000000ffff867224 */ /* 0x000fc400078e0020 */
[----:B------:R-:W-:Y:S02]  /*1b6f0*/  IMAD.MOV.U32 R135, RZ, RZ, R33 ;  /* 0x000000ffff877224 */ /* 0x000fe400078e0021 */
[----:B------:R-:W-:-:S04]  /*1b700*/  IMAD R33, R206, c[0x0][0x198], RZ ;  /* 0x00006600ce217a24 */ /* 0x000fc800078e02ff */
[----:B------:R-:W-:Y:S01]  /*1b710*/  IMAD.WIDE R28, R33, 0x4, R26 ;  /* 0x00000004211c7825 */ /* 0x000fe200078e021a */
[----:B------:R-:W1:Y:S04]  /*1b720*/  LDS.128 R12, [R0] ;  /* 0x00000000000c7984 */ /* 0x000e680000000c00 */
[----:B------:R-:W-:Y:S04]  /*1b730*/  LDS.128 R8, [R53] ;  /* 0x0000000035087984 */ /* 0x000fe80000000c00 */
[----:B------:R-:W-:Y:S04]  /*1b740*/  LDS.128 R20, [R52] ;  /* 0x0000000034147984 */ /* 0x000fe80000000c00 */
[----:B------:R-:W-:Y:S04]  /*1b750*/  LDS.128 R16, [R3] ;  /* 0x0000000003107984 */ /* 0x000fe80000000c00 */
[----:B------:R-:W-:Y:S06]  /*1b760*/  BAR.SYNC.DEFER_BLOCKING 0x0 ;  /* 0x0000000000007b1d */ /* 0x000fec0000010000 */
[----:B------:R1:W-:Y:S04]  /*1b770*/  STS.128 [R2+0x400], R132 ;  /* 0x0004008402007388 */ /* 0x0003e80000000c00 */
[----:B------:R-:W-:Y:S04]  /*1b780*/  STS.128 [R2], R136 ;  /* 0x0000008802007388 */ /* 0x000fe80000000c00 */
[----:B------:R-:W-:Y:S01]  /*1b790*/  STS.128 [R2+0x80], R140 ;  /* 0x0000808c02007388 */ /* 0x000fe20000000c00 */
[----:B-1----:R-:W-:Y:S01]  /*1b7a0*/  MOV R132, R30 ;  /* 0x0000001e00847202 */ /* 0x002fe20000000f00 */
[----:B------:R-:W-:-:S02]  /*1b7b0*/  IMAD.MOV.U32 R133, RZ, RZ, R31 ;  /* 0x000000ffff857224 */ /* 0x000fc400078e001f */
[----:B------:R-:W-:Y:S01]  /*1b7c0*/  IMAD.MOV.U32 R134, RZ, RZ, R34 ;  /* 0x000000ffff867224 */ /* 0x000fe200078e0022 */
[----:B------:R-:W-:Y:S01]  /*1b7d0*/  IADD3 R34, R206, 0x5, RZ ;  /* 0x00000005ce227810 */ /* 0x000fe20007ffe0ff */
[----:B------:R-:W-:Y:S01]  /*1b7e0*/  IMAD.MOV.U32 R135, RZ, RZ, R35 ;  /* 0x000000ffff877224 */ /* 0x000fe200078e0023 */
[C---:B------:R-:W-:Y:S01]  /*1b7f0*/  IADD3 R35, R33.reuse, c[0x0][0x198], RZ ;  /* 0x0000660021237a10 */ /* 0x040fe20007ffe0ff */
[----:B------:R-:W-:-:S03]  /*1b800*/  IMAD.WIDE R30, R33, 0x4, R24 ;  /* 0x00000004211e7825 */ /* 0x000fc600078e0218 */
[----:B------:R1:W-:Y:S01]  /*1b810*/  STS.128 [R2+0x480], R132 ;  /* 0x0004808402007388 */ /* 0x0003e20000000c00 */
[C---:B------:R-:W-:Y:S01]  /*1b820*/  IMAD.WIDE R32, R35.reuse, 0x4, R26 ;  /* 0x0000000423207825 */ /* 0x040fe200078e021a */
[----:B------:R-:W-:Y:S02]  /*1b830*/  IADD3 R55, R35, c[0x0][0x198], RZ ;  /* 0x0000660023377a10 */ /* 0x000fe40007ffe0ff */
[----:B------:R-:W-:Y:S01]  /*1b840*/  BAR.SYNC.DEFER_BLOCKING 0x0 ;  /* 0x0000000000007b1d */ /* 0x000fe20000010000 */
[----:B-1----:R-:W-:-:S05]  /*1b850*/  IADD3 R2, R206, 0x6, RZ ;  /* 0x00000006ce027810 */ /* 0x002fca0007ffe0ff */
[----:B------:R1:W-:Y:S01]  /*1b860*/  @P5 STG.E [R28.64], R48 ;  /* 0x000000301c005986 */ /* 0x0003e2000c101908 */
[----:B------:R-:W-:-:S03]  /*1b870*/  ISETP.GE.AND P5, PT, R34, c[0x0][0x17c], PT ;  /* 0x00005f0022007a0c */ /* 0x000fc60003fa6270 */
[----:B------:R2:W-:Y:S01]  /*1b880*/  @P6 STG.E [R30.64], R68 ;  /* 0x000000441e006986 */ /* 0x0005e2000c101908 */
[----:B------:R-:W-:Y:S02]  /*1b890*/  ISETP.LT.AND P6, PT, R207, c[0x0][0x178], !P3 ;  /* 0x00005e00cf007a0c */ /* 0x000fe40005fc1270 */
[----:B------:R-:W-:Y:S01]  /*1b8a0*/  ISETP.LT.AND P3, PT, R208, c[0x0][0x178], !P3 ;  /* 0x00005e00d0007a0c */ /* 0x000fe20005f61270 */
[----:B------:R3:W-:Y:S01]  /*1b8b0*/  @P4 STG.E [R32.64], R49 ;  /* 0x0000003120004986 */ /* 0x0007e2000c101908 */
[----:B------:R-:W-:Y:S02]  /*1b8c0*/  ISETP.GE.AND P4, PT, R2, c[0x0][0x17c], PT ;  /* 0x00005f0002007a0c */ /* 0x000fe40003f86270 */
[----:B------:R-:W-:Y:S01]  /*1b8d0*/  IADD3 R2, R206, 0x7, RZ ;  /* 0x00000007ce027810 */ /* 0x000fe20007ffe0ff */
[----:B-1----:R-:W-:-:S04]  /*1b8e0*/  IMAD.WIDE R28, R35, 0x4, R24 ;  /* 0x00000004231c7825 */ /* 0x002fc800078e0218 */
[----:B--2---:R-:W-:Y:S01]  /*1b8f0*/  IMAD.WIDE R30, R55, 0x4, R26 ;  /* 0x00000004371e7825 */ /* 0x004fe200078e021a */
[----:B------:R1:W-:Y:S01]  /*1b900*/  @P0 STG.E [R28.64], R69 ;  /* 0x000000451c000986 */ /* 0x0003e2000c101908 */
[----:B------:R-:W-:Y:S02]  /*1b910*/  ISETP.LT.AND P0, PT, R207, c[0x0][0x178], !P1 ;  /* 0x00005e00cf007a0c */ /* 0x000fe40004f01270 */
[C---:B------:R-:W-:Y:S01]  /*1b920*/  ISETP.LT.AND P1, PT, R208.reuse, c[0x0][0x178], !P1 ;  /* 0x00005e00d0007a0c */ /* 0x040fe20004f21270 */
[C---:B------:R-:W-:Y:S01]  /*1b930*/  IMAD.WIDE R34, R55.reuse, 0x4, R24 ;  /* 0x0000000437227825 */ /* 0x040fe200078e0218 */
[----:B------:R-:W-:Y:S01]  /*1b940*/  IADD3 R55, R55, c[0x0][0x198], RZ ;  /* 0x0000660037377a10 */ /* 0x000fe20007ffe0ff */
[----:B------:R2:W-:Y:S01]  /*1b950*/  @P6 STG.E [R30.64], R44 ;  /* 0x0000002c1e006986 */ /* 0x0005e2000c101908 */
[----:B------:R-:W-:Y:S02]  /*1b960*/  ISETP.LT.AND P6, PT, R207, c[0x0][0x178], !P2 ;  /* 0x00005e00cf007a0c */ /* 0x000fe400057c1270 */
[C---:B---3--:R-:W-:Y:S01]  /*1b970*/  IADD3 R49, R55.reuse, c[0x0][0x198], RZ ;  /* 0x0000660037317a10 */ /* 0x048fe20007ffe0ff */
[----:B------:R-:W-:Y:S01]  /*1b980*/  IMAD.WIDE R32, R55, 0x4, R26 ;  /* 0x0000000437207825 */ /* 0x000fe200078e021a */
[----:B------:R3:W-:Y:S01]  /*1b990*/  @P3 STG.E [R34.64], R64 ;  /* 0x0000004022003986 */ /* 0x0007e2000c101908 */
[----:B------:R-:W-:-:S02]  /*1b9a0*/  ISETP.LT.AND P2, PT, R208, c[0x0][0x178], !P2 ;  /* 0x00005e00d0007a0c */ /* 0x000fc40005741270 */
[----:B-1----:R-:W-:Y:S01]  /*1b9b0*/  IMAD.WIDE R28, R55, 0x4, R24 ;  /* 0x00000004371c7825 */ /* 0x002fe200078e0218 */
[----:B------:R1:W-:Y:S01]  /*1b9c0*/  @P0 STG.E [R32.64], R45 ;  /* 0x0000002d20000986 */ /* 0x0003e2000c101908 */
[----:B------:R-:W-:Y:S02]  /*1b9d0*/  ISETP.GE.AND P3, PT, R2, c[0x0][0x17c], PT ;  /* 0x00005f0002007a0c */ /* 0x000fe40003f66270 */
[----:B--2---:R-:W-:Y:S01]  /*1b9e0*/  IMAD.WIDE R30, R49, 0x4, R26 ;  /* 0x00000004311e7825 */ /* 0x004fe200078e021a */
[----:B------:R2:W-:Y:S01]  /*1b9f0*/  @P1 STG.E [R28.64], R65 ;  /* 0x000000411c001986 */ /* 0x0005e2000c101908 */
[----:B------:R-:W-:Y:S02]  /*1ba00*/  ISETP.LT.AND P1, PT, R207, c[0x0][0x178], !P5 ;  /* 0x00005e00cf007a0c */ /* 0x000fe40006f21270 */
[----:B------:R-:W-:Y:S01]  /*1ba10*/  ISETP.LT.AND P5, PT, R208, c[0x0][0x178], !P5 ;  /* 0x00005e00d0007a0c */ /* 0x000fe20006fa1270 */
[C---:B---3--:R-:W-:Y:S01]  /*1ba20*/  IMAD.WIDE R34, R49.reuse, 0x4, R24 ;  /* 0x0000000431227825 */ /* 0x048fe200078e0218 */
[----:B------:R-:W-:Y:S01]  /*1ba30*/  IADD3 R49, R49, c[0x0][0x198], RZ ;  /* 0x0000660031317a10 */ /* 0x000fe20007ffe0ff */
[----:B------:R3:W-:Y:S01]  /*1ba40*/  @P6 STG.E [R30.64], R40 ;  /* 0x000000281e006986 */ /* 0x0007e2000c101908 */
[----:B------:R-:W-:-:S02]  /*1ba50*/  ISETP.LT.AND P6, PT, R207, c[0x0][0x178], !P4 ;  /* 0x00005e00cf007a0c */ /* 0x000fc400067c1270 */
[C---:B-1----:R-:W-:Y:S01]  /*1ba60*/  IADD3 R45, R49.reuse, c[0x0][0x198], RZ ;  /* 0x00006600312d7a10 */ /* 0x042fe20007ffe0ff */
[C---:B------:R-:W-:Y:S01]  /*1ba70*/  IMAD.WIDE R32, R49.reuse, 0x4, R26 ;  /* 0x0000000431207825 */ /* 0x040fe200078e021a */
[----:B----4-:R1:W-:Y:S01]  /*1ba80*/  @P2 STG.E [R34.64], R60 ;  /* 0x0000003c22002986 */ /* 0x0103e2000c101908 */
[----:B------:R-:W-:Y:S02]  /*1ba90*/  ISETP.LT.AND P4, PT, R208, c[0x0][0x178], !P4 ;  /* 0x00005e00d0007a0c */ /* 0x000fe40006781270 */
[----:B--2---:R-:W-:Y:S01]  /*1baa0*/  IMAD.WIDE R28, R49, 0x4, R24 ;  /* 0x00000004311c7825 */ /* 0x004fe200078e0218 */
[----:B------:R2:W-:Y:S01]  /*1bab0*/  @P1 STG.E [R32.64], R41 ;  /* 0x0000002920001986 */ /* 0x0005e2000c101908 */
[----:B------:R-:W-:Y:S02]  /*1bac0*/  IADD3 R2, R206, 0x8, RZ ;  /* 0x00000008ce027810 */ /* 0x000fe40007ffe0ff */
[----:B---3--:R-:W-:Y:S01]  /*1bad0*/  IMAD.WIDE R30, R45, 0x4, R26 ;  /* 0x000000042d1e7825 */ /* 0x008fe200078e021a */
[----:B------:R3:W-:Y:S01]  /*1bae0*/  @P5 STG.E [R28.64], R61 ;  /* 0x0000003d1c005986 */ /* 0x0007e2000c101908 */
[----:B------:R-:W-:-:S02]  /*1baf0*/  ISETP.LT.AND P5, PT, R207, c[0x0][0x178], !P3 ;  /* 0x00005e00cf007a0c */ /* 0x000fc40005fa1270 */
[----:B------:R-:W-:Y:S01]  /*1bb00*/  ISETP.LT.AND P3, PT, R208, c[0x0][0x178], !P3 ;  /* 0x00005e00d0007a0c */ /* 0x000fe20005f61270 */
[C---:B-1----:R-:W-:Y:S01]  /*1bb10*/  IMAD.WIDE R34, R45.reuse, 0x4, R24 ;  /* 0x000000042d227825 */ /* 0x042fe200078e0218 */
[----:B------:R-:W-:Y:S01]  /*1bb20*/  IADD3 R45, R45, c[0x0][0x198], RZ ;  /* 0x000066002d2d7a10 */ /* 0x000fe20007ffe0ff */
[----:B------:R1:W-:Y:S01]  /*1bb30*/  @P6 STG.E [R30.64], R36 ;  /* 0x000000241e006986 */ /* 0x0003e2000c101908 */
[----:B------:R-:W-:Y:S02]  /*1bb40*/  ISETP.GE.AND P0, PT, R2, c[0x0][0x17c], PT ;  /* 0x00005f0002007a0c */ /* 0x000fe40003f06270 */
[----:B------:R-:W-:Y:S01]  /*1bb50*/  IADD3 R2, R206, 0x9, RZ ;  /* 0x00000009ce027810 */ /* 0x000fe20007ffe0ff */
[C---:B--2---:R-:W-:Y:S01]  /*1bb60*/  IMAD.WIDE R32, R45.reuse, 0x4, R26 ;  /* 0x000000042d207825 */ /* 0x044fe200078e021a */
[----:B------:R2:W-:Y:S01]  /*1bb70*/  @P4 STG.E [R34.64], R56 ;  /* 0x0000003822004986 */ /* 0x0005e2000c101908 */
[C---:B------:R-:W-:Y:S02]  /*1bb80*/  IADD3 R41, R45.reuse, c[0x0][0x198], RZ ;  /* 0x000066002d297a10 */ /* 0x040fe40007ffe0ff */
[----:B---3--:R-:W-:Y:S01]  /*1bb90*/  IMAD.WIDE R28, R45, 0x4, R24 ;  /* 0x000000042d1c7825 */ /* 0x008fe200078e0218 */
[----:B------:R-:W-:Y:S01]  /*1bba0*/  ISETP.GE.AND P2, PT, R2, c[0x0][0x17c], PT ;  /* 0x00005f0002007a0c */ /* 0x000fe20003f46270 */
[----:B------:R3:W-:Y:S01]  /*1bbb0*/  @P5 STG.E [R32.64], R37 ;  /* 0x0000002520005986 */ /* 0x0007e2000c101908 */
[----:B------:R-:W-:Y:S01]  /*1bbc0*/  ISETP.LT.AND P6, PT, R207, c[0x0][0x178], !P0 ;  /* 0x00005e00cf007a0c */ /* 0x000fe200047c1270 */
[----:B-1----:R-:W-:Y:S01]  /*1bbd0*/  IMAD.WIDE R30, R41, 0x4, R26 ;  /* 0x00000004291e7825 */ /* 0x002fe200078e021a */
[----:B------:R-:W-:Y:S01]  /*1bbe0*/  ISETP.LT.AND P0, PT, R208, c[0x0][0x178], !P0 ;  /* 0x00005e00d0007a0c */ /* 0x000fe20004701270 */
[----:B------:R1:W-:Y:S01]  /*1bbf0*/  @P3 STG.E [R28.64], R57 ;  /* 0x000000391c003986 */ /* 0x0003e2000c101908 */
[----:B------:R-:W-:-:S02]  /*1bc00*/  ISETP.LT.AND P3, PT, R207, c[0x0][0x178], !P2 ;  /* 0x00005e00cf007a0c */ /* 0x000fc40005761270 */
[----:B------:R-:W-:Y:S01]  /*1bc10*/  ISETP.LT.AND P2, PT, R208, c[0x0][0x178], !P2 ;  /* 0x00005e00d0007a0c */ /* 0x000fe20005741270 */
[C---:B--2---:R-:W-:Y:S01]  /*1bc20*/  IMAD.WIDE R34, R41.reuse, 0x4, R24 ;  /* 0x0000000429227825 */ /* 0x044fe200078e0218 */
[----:B------:R-:W-:Y:S02]  /*1bc30*/  IADD3 R2, R206, 0xa, RZ ;  /* 0x0000000ace027810 */ /* 0x000fe40007ffe0ff */
[----:B------:R-:W-:Y:S02]  /*1bc40*/  IADD3 R41, R41, c[0x0][0x198], RZ ;  /* 0x0000660029297a10 */ /* 0x000fe40007ffe0ff */
[----:B------:R-:W-:Y:S01]  /*1bc50*/  ISETP.GE.AND P1, PT, R2, c[0x0][0x17c], PT ;  /* 0x00005f0002007a0c */ /* 0x000fe20003f26270 */
[----:B------:R2:W-:Y:S01]  /*1bc60*/  @P6 STG.E [R30.64], R50 ;  /* 0x000000321e006986 */ /* 0x0005e2000c101908 */
[----:B------:R-:W-:Y:S01]  /*1bc70*/  IADD3 R2, R206, 0xb, RZ ;  /* 0x0000000bce027810 */ /* 0x000fe20007ffe0ff */
[C---:B---3--:R-:W-:Y:S01]  /*1bc80*/  IMAD.WIDE R32, R41.reuse, 0x4, R26 ;  /* 0x0000000429207825 */ /* 0x048fe200078e021a */
[C---:B------:R-:W-:Y:S01]  /*1bc90*/  IADD3 R37, R41.reuse, c[0x0][0x198], RZ ;  /* 0x0000660029257a10 */ /* 0x040fe20007ffe0ff */
[----:B------:R3:W-:Y:S01]  /*1bca0*/  @P0 STG.E [R34.64], R70 ;  /* 0x0000004622000986 */ /* 0x0007e2000c101908 */
[----:B------:R-:W-:Y:S01]  /*1bcb0*/  ISETP.GE.AND P4, PT, R2, c[0x0][0x17c], PT ;  /* 0x00005f0002007a0c */ /* 0x000fe20003f86270 */
[----:B-1----:R-:W-:Y:S01]  /*1bcc0*/  IMAD.WIDE R28, R41, 0x4, R24 ;  /* 0x00000004291c7825 */ /* 0x002fe200078e0218 */
[----:B------:R-:W-:Y:S01]  /*1bcd0*/  ISETP.LT.AND P6, PT, R207, c[0x0][0x178], !P1 ;  /* 0x00005e00cf007a0c */ /* 0x000fe20004fc1270 */
[----:B------:R1:W-:Y:S01]  /*1bce0*/  @P3 STG.E [R32.64], R51 ;  /* 0x0000003320003986 */ /* 0x0003e2000c101908 */
[----:B------:R-:W-:-:S02]  /*1bcf0*/  ISETP.LT.AND P1, PT, R208, c[0x0][0x178], !P1 ;  /* 0x00005e00d0007a0c */ /* 0x000fc40004f21270 */
[----:B------:R-:W-:Y:S01]  /*1bd00*/  IADD3 R2, R206, 0xc, RZ ;  /* 0x0000000cce027810 */ /* 0x000fe20007ffe0ff */
[----:B------:R4:W-:Y:S01]  /*1bd10*/  @P2 STG.E [R28.64], R71 ;  /* 0x000000471c002986 */ /* 0x0009e2000c101908 */
[----:B------:R-:W-:Y:S01]  /*1bd20*/  ISETP.LT.AND P2, PT, R207, c[0x0][0x178], !P4 ;  /* 0x00005e00cf007a0c */ /* 0x000fe20006741270 */
[C---:B--2---:R-:W-:Y:S01]  /*1bd30*/  IMAD.WIDE R30, R37.reuse, 0x4, R26 ;  /* 0x00000004251e7825 */ /* 0x044fe200078e021a */
[----:B------:R-:W-:Y:S02]  /*1bd40*/  ISETP.LT.AND P4, PT, R208, c[0x0][0x178], !P4 ;  /* 0x00005e00d0007a0c */ /* 0x000fe40006781270 */
[----:B------:R-:W-:Y:S01]  /*1bd50*/  ISETP.GE.AND P5, PT, R2, c[0x0][0x17c], PT ;  /* 0x00005f0002007a0c */ /* 0x000fe20003fa6270 */
[C---:B---3--:R-:W-:Y:S01]  /*1bd60*/  IMAD.WIDE R34, R37.reuse, 0x4, R24 ;  /* 0x0000000425227825 */ /* 0x048fe200078e0218 */
[----:B------:R-:W-:Y:S01]  /*1bd70*/  IADD3 R37, R37, c[0x0][0x198], RZ ;  /* 0x0000660025257a10 */ /* 0x000fe20007ffe0ff */
[----:B------:R2:W-:Y:S01]  /*1bd80*/  @P6 STG.E [R30.64], R46 ;  /* 0x0000002e1e006986 */ /* 0x0005e2000c101908 */
[----:B------:R-:W-:-:S02]  /*1bd90*/  IADD3 R2, R206, 0xd, RZ ;  /* 0x0000000dce027810 */ /* 0x000fc40007ffe0ff */
[C---:B------:R-:W-:Y:S01]  /*1bda0*/  IADD3 R41, R37.reuse, c[0x0][0x198], RZ ;  /* 0x0000660025297a10 */ /* 0x040fe20007ffe0ff */
[----:B-1----:R-:W-:Y:S01]  /*1bdb0*/  IMAD.WIDE R32, R37, 0x4, R26 ;  /* 0x0000000425207825 */ /* 0x002fe200078e021a */
[----:B------:R-:W-:Y:S01]  /*1bdc0*/  ISETP.GE.AND P0, PT, R2, c[0x0][0x17c], PT ;  /* 0x00005f0002007a0c */ /* 0x000fe20003f06270 */
[----:B------:R1:W-:Y:S01]  /*1bdd0*/  @P1 STG.E [R34.64], R66 ;  /* 0x0000004222001986 */ /* 0x0003e2000c101908 */
[----:B------:R-:W-:Y:S01]  /*1bde0*/  ISETP.LT.AND P6, PT, R207, c[0x0][0x178], !P5 ;  /* 0x00005e00cf007a0c */ /* 0x000fe20006fc1270 */
[----:B----4-:R-:W-:Y:S01]  /*1bdf0*/  IMAD.WIDE R28, R37, 0x4, R24 ;  /* 0x00000004251c7825 */ /* 0x010fe200078e0218 */
[----:B------:R-:W-:Y:S01]  /*1be00*/  ISETP.LT.AND P5, PT, R208, c[0x0][0x178], !P5 ;  /* 0x00005e00d0007a0c */ /* 0x000fe20006fa1270 */
[----:B------:R3:W-:Y:S01]  /*1be10*/  @P2 STG.E [R32.64], R47 ;  /* 0x0000002f20002986 */ /* 0x0007e2000c101908 */
[----:B------:R-:W-:Y:S01]  /*1be20*/  IADD3 R2, R206, 0xe, RZ ;  /* 0x0000000ece027810 */ /* 0x000fe20007ffe0ff */
[----:B--2---:R-:W-:Y:S02]  /*1be30*/  IMAD.WIDE R30, R41, 0x4, R26 ;  /* 0x00000004291e7825 */ /* 0x004fe400078e021a */
        /* <DEDUP_REMOVED lines=8> */
[C---:B---3--:R-:W-:Y:S01]  /*1bec0*/  IMAD.WIDE R32, R41.reuse, 0x4, R26 ;  /* 0x0000000429207825 */ /* 0x048fe200078e021a */
[----:B------:R3:W-:Y:S01]  /*1bed0*/  @P5 STG.E [R34.64], R62 ;  /* 0x0000003e22005986 */ /* 0x0007e2000c101908 */
[C---:B------:R-:W-:Y:S02]  /*1bee0*/  IADD3 R37, R41.reuse, c[0x0][0x198], RZ ;  /* 0x0000660029257a10 */ /* 0x040fe40007ffe0ff */
[----:B--2---:R-:W-:Y:S01]  /*1bef0*/  IMAD.WIDE R28, R41, 0x4, R24 ;  /* 0x00000004291c7825 */ /* 0x004fe200078e0218 */
        /* <DEDUP_REMOVED lines=8> */
[C---:B---3--:R-:W-:Y:S01]  /*1bf80*/  IMAD.WIDE R34, R37.reuse, 0x4, R24 ;  /* 0x0000000425227825 */ /* 0x048fe200078e0218 */
[----:B------:R-:W-:Y:S02]  /*1bf90*/  IADD3 R2, R206, 0x10, RZ ;  /* 0x00000010ce027810 */ /* 0x000fe40007ffe0ff */
[----:B------:R-:W-:Y:S02]  /*1bfa0*/  IADD3 R37, R37, c[0x0][0x198], RZ ;  /* 0x0000660025257a10 */ /* 0x000fe40007ffe0ff */
[----:B------:R-:W-:Y:S01]  /*1bfb0*/  ISETP.GE.AND P2, PT, R2, c[0x0][0x17c], PT ;  /* 0x00005f0002007a0c */ /* 0x000fe20003f46270 */
[----:B------:R3:W-:Y:S01]  /*1bfc0*/  @P6 STG.E [R30.64], R38 ;  /* 0x000000261e006986 */ /* 0x0007e2000c101908 */
[----:B------:R-:W-:Y:S01]  /*1bfd0*/  IADD3 R2, R206, 0x11, RZ ;  /* 0x00000011ce027810 */ /* 0x000fe20007ffe0ff */
[C---:B--2---:R-:W-:Y:S01]  /*1bfe0*/  IMAD.WIDE R32, R37.reuse, 0x4, R26 ;  /* 0x0000000425207825 */ /* 0x044fe200078e021a */
        /* <DEDUP_REMOVED lines=10> */
[C---:B---3--:R-:W-:Y:S01]  /*1c090*/  IMAD.WIDE R30, R41.reuse, 0x4, R26 ;  /* 0x00000004291e7825 */ /* 0x048fe200078e021a */
[----:B------:R-:W-:Y:S02]  /*1c0a0*/  ISETP.LT.AND P5, PT, R208, c[0x0][0x178], !P5 ;  /* 0x00005e00d0007a0c */ /* 0x000fe40006fa1270 */
[----:B------:R-:W-:Y:S01]  /*1c0b0*/  ISETP.GE.AND P4, PT, R2, c[0x0][0x17c], PT ;  /* 0x00005f0002007a0c */ /* 0x000fe20003f86270 */
[C---:B--2---:R-:W-:Y:S01]  /*1c0c0*/  IMAD.WIDE R34, R41.reuse, 0x4, R24 ;  /* 0x0000000429227825 */ /* 0x044fe200078e0218 */
        /* <DEDUP_REMOVED lines=219> */
[----:B------:R-:W-:Y:S01]  /*1ce80*/  ISETP.LT.AND P5, PT, R207, c[0x0][0x178], !P0 ;  /* 0x00005e00cf007a0c */ /* 0x000fe200047a1270 */
[C---:B-1----:R-:W-:Y:S01]  /*1ce90*/  IMAD.WIDE R32, R39.reuse, 0x4, R26 ;  /* 0x0000000427207825 */ /* 0x042fe200078e021a */
[----:B------:R-:W-:Y:S01]  /*1cea0*/  ISETP.GE.AND P2, PT, R2, c[0x0][0x17c], PT ;  /* 0x00005f0002007a0c */ /* 0x000fe20003f46270 */
[----:B------:R-:W-:Y:S01]  /*1ceb0*/  @P6 STG.E [R34.64], R130 ;  /* 0x0000008222006986 */ /* 0x000fe2000c101908 */
[C---:B------:R-:W-:Y:S01]  /*1cec0*/  IADD3 R37, R39.reuse, c[0x0][0x198], RZ ;  /* 0x0000660027257a10 */ /* 0x040fe20007ffe0ff */
[----:B----4-:R-:W-:Y:S01]  /*1ced0*/  IMAD.WIDE R4, R39, 0x4, R24 ;  /* 0x0000000427047825 */ /* 0x010fe200078e0218 */
[----:B------:R-:W-:Y:S01]  /*1cee0*/  ISETP.LT.AND P6, PT, R208, c[0x0][0x178], !P0 ;  /* 0x00005e00d0007a0c */ /* 0x000fe200047c1270 */
[----:B------:R1:W-:Y:S01]  /*1cef0*/  @P4 STG.E [R32.64], R119 ;  /* 0x0000007720004986 */ /* 0x0003e2000c101908 */
[----:B------:R-:W-:Y:S01]  /*1cf00*/  IADD3 R2, R206, 0x2c, RZ ;  /* 0x0000002cce027810 */ /* 0x000fe20007ffe0ff */
[----:B------:R-:W-:Y:S02]  /*1cf10*/  IMAD.WIDE R28, R37, 0x4, R26 ;  /* 0x00000004251c7825 */ /* 0x000fe400078e021a */
[----:B------:R3:W-:Y:S01]  /*1cf20*/  @P3 STG.E [R4.64], R131 ;  /* 0x0000008304003986 */ /* 0x0007e2000c101908 */
[----:B------:R-:W-:Y:S01]  /*1cf30*/  ISETP.LT.AND P3, PT, R207, c[0x0][0x178], !P2 ;  /* 0x00005e00cf007a0c */ /* 0x000fe20005761270 */
[C---:B--2---:R-:W-:Y:S01]  /*1cf40*/  IMAD.WIDE R30, R37.reuse, 0x4, R24 ;  /* 0x00000004251e7825 */ /* 0x044fe200078e0218 */
[----:B------:R-:W-:Y:S01]  /*1cf50*/  ISETP.LT.AND P2, PT, R208, c[0x0][0x178], !P2 ;  /* 0x00005e00d0007a0c */ /* 0x000fe20005741270 */
[----:B------:R-:W-:Y:S01]  /*1cf60*/  @P5 STG.E [R28.64], R114 ;  /* 0x000000721c005986 */ /* 0x000fe2000c101908 */
[----:B------:R-:W-:-:S02]  /*1cf70*/  IADD3 R37, R37, c[0x0][0x198], RZ ;  /* 0x0000660025257a10 */ /* 0x000fc40007ffe0ff */
[----:B------:R-:W-:Y:S01]  /*1cf80*/  ISETP.GE.AND P1, PT, R2, c[0x0][0x17c], PT ;  /* 0x00005f0002007a0c */ /* 0x000fe20003f26270 */
[----:B------:R-:W-:Y:S01]  /*1cf90*/  @P6 STG.E [R30.64], R126 ;  /* 0x0000007e1e006986 */ /* 0x000fe2000c101908 */
[----:B------:R-:W-:Y:S01]  /*1cfa0*/  IADD3 R2, R206, 0x2d, RZ ;  /* 0x0000002dce027810 */ /* 0x000fe20007ffe0ff */
[----:B-1----:R-:W-:Y:S01]  /*1cfb0*/  IMAD.WIDE R32, R37, 0x4, R26 ;  /* 0x0000000425207825 */ /* 0x002fe200078e021a */
[----:B------:R-:W-:Y:S01]  /*1cfc0*/  ISETP.LT.AND P5, PT, R207, c[0x0][0x178], !P1 ;  /* 0x00005e00cf007a0c */ /* 0x000fe20004fa1270 */
[----:B------:R-:W1:Y:S01]  /*1cfd0*/  LDS.128 R28, [R0] ;  /* 0x00000000001c7984 */ /* 0x000e620000000c00 */
[----:B------:R-:W-:Y:S01]  /*1cfe0*/  ISETP.GE.AND P0, PT, R2, c[0x0][0x17c], PT ;  /* 0x00005f0002007a0c */ /* 0x000fe20003f06270 */
[C---:B---3--:R-:W-:Y:S01]  /*1cff0*/  IMAD.WIDE R4, R37.reuse, 0x4, R24 ;  /* 0x0000000425047825 */ /* 0x048fe200078e0218 */
[----:B------:R-:W-:Y:S01]  /*1d000*/  IADD3 R39, R37, c[0x0][0x198], RZ ;  /* 0x0000660025277a10 */ /* 0x000fe20007ffe0ff */
[----:B------:R2:W-:Y:S01]  /*1d010*/  @P3 STG.E [R32.64], R115 ;  /* 0x0000007320003986 */ /* 0x0005e2000c101908 */
[----:B------:R-:W-:-:S02]  /*1d020*/  ISETP.LT.AND P6, PT, R208, c[0x0][0x178], !P1 ;  /* 0x00005e00d0007a0c */ /* 0x000fc40004fc1270 */
[----:B------:R-:W-:Y:S01]  /*1d030*/  IADD3 R2, R206, 0x2e, RZ ;  /* 0x0000002ece027810 */ /* 0x000fe20007ffe0ff */
[----:B------:R3:W-:Y:S01]  /*1d040*/  @P2 STG.E [R4.64], R127 ;  /* 0x0000007f04002986 */ /* 0x0007e2000c101908 */
[----:B------:R-:W-:Y:S01]  /*1d050*/  ISETP.LT.AND P2, PT, R207, c[0x0][0x178], !P0 ;  /* 0x00005e00cf007a0c */ /* 0x000fe20004741270 */
[C---:B------:R-:W-:Y:S01]  /*1d060*/  IMAD.WIDE R34, R39.reuse, 0x4, R26 ;  /* 0x0000000427227825 */ /* 0x040fe200078e021a */
[----:B------:R-:W-:Y:S02]  /*1d070*/  ISETP.LT.AND P0, PT, R208, c[0x0][0x178], !P0 ;  /* 0x00005e00d0007a0c */ /* 0x000fe40004701270 */
[----:B------:R-:W-:Y:S01]  /*1d080*/  ISETP.GE.AND P4, PT, R2, c[0x0][0x17c], PT ;  /* 0x00005f0002007a0c */ /* 0x000fe20003f86270 */
[C---:B------:R-:W-:Y:S01]  /*1d090*/  IMAD.WIDE R36, R39.reuse, 0x4, R24 ;  /* 0x0000000427247825 */ /* 0x040fe200078e0218 */
[----:B------:R-:W-:Y:S01]  /*1d0a0*/  IADD3 R39, R39, c[0x0][0x198], RZ ;  /* 0x0000660027277a10 */ /* 0x000fe20007ffe0ff */
[----:B------:R-:W-:Y:S01]  /*1d0b0*/  @P5 STG.E [R34.64], R110 ;  /* 0x0000006e22005986 */ /* 0x000fe2000c101908 */
[----:B------:R-:W-:-:S02]  /*1d0c0*/  IADD3 R2, R206, 0x2f, RZ ;  /* 0x0000002fce027810 */ /* 0x000fc40007ffe0ff */
[C---:B--2---:R-:W-:Y:S01]  /*1d0d0*/  IADD3 R33, R39.reuse, c[0x0][0x198], RZ ;  /* 0x0000660027217a10 */ /* 0x044fe20007ffe0ff */
[----:B---3--:R-:W-:Y:S01]  /*1d0e0*/  IMAD.WIDE R4, R39, 0x4, R26 ;  /* 0x0000000427047825 */ /* 0x008fe200078e021a */
[----:B------:R-:W-:Y:S01]  /*1d0f0*/  ISETP.LT.AND P5, PT, R207, c[0x0][0x178], !P4 ;  /* 0x00005e00cf007a0c */ /* 0x000fe200067a1270 */
[----:B------:R2:W-:Y:S01]  /*1d100*/  @P6 STG.E [R36.64], R122 ;  /* 0x0000007a24006986 */ /* 0x0005e2000c101908 */
[----:B------:R-:W-:Y:S01]  /*1d110*/  ISETP.GE.AND P1, PT, R2, c[0x0][0x17c], PT ;  /* 0x00005f0002007a0c */ /* 0x000fe20003f26270 */
[--C-:B------:R-:W-:Y:S01]  /*1d120*/  IMAD.WIDE R38, R39, 0x4, R24.reuse ;  /* 0x0000000427267825 */ /* 0x100fe200078e0218 */
[----:B------:R-:W-:Y:S01]  /*1d130*/  ISETP.LT.AND P4, PT, R208, c[0x0][0x178], !P4 ;  /* 0x00005e00d0007a0c */ /* 0x000fe20006781270 */
[----:B------:R3:W-:Y:S01]  /*1d140*/  @P2 STG.E [R4.64], R111 ;  /* 0x0000006f04002986 */ /* 0x0007e2000c101908 */
[C---:B------:R-:W-:Y:S01]  /*1d150*/  IADD3 R43, R33.reuse, c[0x0][0x198], RZ ;  /* 0x00006600212b7a10 */ /* 0x040fe20007ffe0ff */
[----:B------:R-:W-:Y:S01]  /*1d160*/  IMAD.WIDE R40, R33, 0x4, R24 ;  /* 0x0000000421287825 */ /* 0x000fe200078e0218 */
[----:B------:R-:W-:Y:S01]  /*1d170*/  IADD3 R2, R206, 0x30, RZ ;  /* 0x00000030ce027810 */ /* 0x000fe20007ffe0ff */
[----:B------:R4:W-:Y:S01]  /*1d180*/  @P0 STG.E [R38.64], R123 ;  /* 0x0000007b26000986 */ /* 0x0009e2000c101908 */
[----:B------:R-:W-:-:S02]  /*1d190*/  ISETP.LT.AND P0, PT, R207, c[0x0][0x178], !P1 ;  /* 0x00005e00cf007a0c */ /* 0x000fc40004f01270 */
[----:B------:R-:W-:Y:S01]  /*1d1a0*/  ISETP.LT.AND P1, PT, R208, c[0x0][0x178], !P1 ;  /* 0x00005e00d0007a0c */ /* 0x000fe20004f21270 */
[--C-:B--2---:R-:W-:Y:S01]  /*1d1b0*/  IMAD.WIDE R36, R33, 0x4, R26.reuse ;  /* 0x0000000421247825 */ /* 0x104fe200078e021a */
[----:B------:R-:W-:Y:S01]  /*1d1c0*/  ISETP.GE.AND P3, PT, R2, c[0x0][0x17c], PT ;  /* 0x00005f0002007a0c */ /* 0x000fe20003f66270 */
[----:B------:R-:W2:Y:S01]  /*1d1d0*/  LDS.128 R32, [R53] ;  /* 0x0000000035207984 */ /* 0x000ea20000000c00 */
[----:B------:R-:W-:Y:S01]  /*1d1e0*/  IADD3 R2, R206, 0x31, RZ ;  /* 0x00000031ce027810 */ /* 0x000fe20007ffe0ff */
[C-C-:B---3--:R-:W-:Y:S01]  /*1d1f0*/  IMAD.WIDE R4, R43.reuse, 0x4, R26.reuse ;  /* 0x000000042b047825 */ /* 0x148fe200078e021a */
[----:B------:R-:W-:Y:S01]  /*1d200*/  IADD3 R45, R43, c[0x0][0x198], RZ ;  /* 0x000066002b2d7a10 */ /* 0x000fe20007ffe0ff */
[----:B------:R3:W-:Y:S01]  /*1d210*/  @P5 STG.E [R36.64], R106 ;  /* 0x0000006a24005986 */ /* 0x0007e2000c101908 */
[----:B------:R-:W-:Y:S02]  /*1d220*/  ISETP.GE.AND P6, PT, R2, c[0x0][0x17c], PT ;  /* 0x00005f0002007a0c */ /* 0x000fe40003fc6270 */
[----:B------:R-:W-:Y:S01]  /*1d230*/  ISETP.LT.AND P5, PT, R208, c[0x0][0x178], !P3 ;  /* 0x00005e00d0007a0c */ /* 0x000fe20005fa1270 */
[----:B------:R1:W-:Y:S01]  /*1d240*/  @P4 STG.E [R40.64], R6 ;  /* 0x0000000628004986 */ /* 0x0003e2000c101908 */
[----:B------:R-:W-:Y:S01]  /*1d250*/  ISETP.LT.AND P4, PT, R207, c[0x0][0x178], !P3 ;  /* 0x00005e00cf007a0c */ /* 0x000fe20005f81270 */
[----:B----4-:R-:W-:Y:S01]  /*1d260*/  IMAD.WIDE R38, R45, 0x4, R26 ;  /* 0x000000042d267825 */ /* 0x010fe200078e021a */
[----:B------:R-:W-:Y:S01]  /*1d270*/  IADD3 R0, R206, 0x32, RZ ;  /* 0x00000032ce007810 */ /* 0x000fe20007ffe0ff */
[----:B------:R4:W-:Y:S03]  /*1d280*/  @P0 STG.E [R4.64], R107 ;  /* 0x0000006b04000986 */ /* 0x0009e6000c101908 */
[----:B------:R-:W-:Y:S01]  /*1d290*/  ISETP.GE.AND P2, PT, R0, c[0x0][0x17c], PT ;  /* 0x00005f0000007a0c */ /* 0x000fe20003f46270 */
[----:B---3--:R-:W-:Y:S01]  /*1d2a0*/  IMAD.WIDE R36, R43, 0x4, R24 ;  /* 0x000000042b247825 */ /* 0x008fe200078e0218 */
[----:B------:R-:W3:Y:S01]  /*1d2b0*/  LDS.128 R52, [R52] ;  /* 0x0000000034347984 */ /* 0x000ee20000000c00 */
[----:B------:R-:W-:-:S02]  /*1d2c0*/  IADD3 R0, R206, 0x33, RZ ;  /* 0x00000033ce007810 */ /* 0x000fc40007ffe0ff */
[----:B-1----:R-:W-:Y:S01]  /*1d2d0*/  IMAD.WIDE R40, R45, 0x4, R24 ;  /* 0x000000042d287825 */ /* 0x002fe200078e0218 */
[----:B------:R1:W-:Y:S01]  /*1d2e0*/  @P1 STG.E [R36.64], R7 ;  /* 0x0000000724001986 */ /* 0x0003e2000c101908 */
[----:B------:R-:W-:Y:S02]  /*1d2f0*/  ISETP.LT.AND P1, PT, R207, c[0x0][0x178], !P6 ;  /* 0x00005e00cf007a0c */ /* 0x000fe40007721270 */
[----:B------:R-:W-:Y:S01]  /*1d300*/  ISETP.LT.AND P6, PT, R208, c[0x0][0x178], !P6 ;  /* 0x00005e00d0007a0c */ /* 0x000fe200077c1270 */
[----:B------:R-:W-:Y:S01]  /*1d310*/  @P4 STG.E [R38.64], R12 ;  /* 0x0000000c26004986 */ /* 0x000fe2000c101908 */
[----:B------:R-:W-:Y:S02]  /*1d320*/  IADD3 R45, R45, c[0x0][0x198], RZ ;  /* 0x000066002d2d7a10 */ /* 0x000fe40007ffe0ff */
[----:B------:R-:W-:Y:S01]  /*1d330*/  ISETP.GE.AND P3, PT, R0, c[0x0][0x17c], PT ;  /* 0x00005f0000007a0c */ /* 0x000fe20003f66270 */
[----:B------:R2:W-:Y:S01]  /*1d340*/  @P5 STG.E [R40.64], R28 ;  /* 0x0000001c28005986 */ /* 0x0005e2000c101908 */
[----:B------:R-:W-:Y:S01]  /*1d350*/  ISETP.LT.AND P5, PT, R207, c[0x0][0x178], !P2 ;  /* 0x00005e00cf007a0c */ /* 0x000fe200057a1270 */
[C---:B----4-:R-:W-:Y:S01]  /*1d360*/  IMAD.WIDE R4, R45.reuse, 0x4, R26 ;  /* 0x000000042d047825 */ /* 0x050fe200078e021a */
[----:B------:R-:W-:-:S02]  /*1d370*/  IADD3 R43, R45, c[0x0][0x198], RZ ;  /* 0x000066002d2b7a10 */ /* 0x000fc40007ffe0ff */
[----:B------:R-:W-:Y:S01]  /*1d380*/  ISETP.LT.AND P2, PT, R208, c[0x0][0x178], !P2 ;  /* 0x00005e00d0007a0c */ /* 0x000fe20005741270 */
[----:B-1----:R-:W-:Y:S01]  /*1d390*/  IMAD.WIDE R6, R45, 0x4, R24 ;  /* 0x000000042d067825 */ /* 0x002fe200078e0218 */
[----:B------:R1:W-:Y:S01]  /*1d3a0*/  @P1 STG.E [R4.64], R13 ;  /* 0x0000000d04001986 */ /* 0x0003e2000c101908 */
[----:B------:R-:W-:Y:S02]  /*1d3b0*/  IADD3 R0, R206, 0x34, RZ ;  /* 0x00000034ce007810 */ /* 0x000fe40007ffe0ff */
[----:B------:R-:W-:Y:S01]  /*1d3c0*/  IMAD.WIDE R36, R43, 0x4, R26 ;  /* 0x000000042b247825 */ /* 0x000fe200078e021a */
[----:B------:R4:W-:Y:S01]  /*1d3d0*/  @P6 STG.E [R6.64], R29 ;  /* 0x0000001d06006986 */ /* 0x0009e2000c101908 */
[----:B------:R-:W-:Y:S02]  /*1d3e0*/  ISETP.LT.AND P6, PT, R207, c[0x0][0x178], !P3 ;  /* 0x00005e00cf007a0c */ /* 0x000fe40005fc1270 */
[C---:B--2---:R-:W-:Y:S01]  /*1d3f0*/  IADD3 R41, R43.reuse, c[0x0][0x198], RZ ;  /* 0x000066002b297a10 */ /* 0x044fe20007ffe0ff */
[----:B------:R2:W3:Y:S01]  /*1d400*/  LDS.128 R44, [R3] ;  /* 0x00000000032c7984 */ /* 0x0004e20000000c00 */
[----:B------:R-:W-:Y:S01]  /*1d410*/  ISETP.GE.AND P0, PT, R0, c[0x0][0x17c], PT ;  /* 0x00005f0000007a0c */ /* 0x000fe20003f06270 */
[----:B------:R-:W-:Y:S01]  /*1d420*/  IMAD.WIDE R38, R43, 0x4, R24 ;  /* 0x000000042b267825 */ /* 0x000fe200078e0218 */
[----:B------:R-:W-:Y:S01]  /*1d430*/  IADD3 R0, R206, 0x35, RZ ;  /* 0x00000035ce007810 */ /* 0x000fe20007ffe0ff */
[----:B------:R-:W-:Y:S01]  /*1d440*/  @P5 STG.E [R36.64], R8 ;  /* 0x0000000824005986 */ /* 0x000fe2000c101908 */
[----:B------:R-:W-:Y:S01]  /*1d450*/  ISETP.LT.AND P3, PT, R208, c[0x0][0x178], !P3 ;  /* 0x00005e00d0007a0c */ /* 0x000fe20005f61270 */
[----:B-1----:R-:W-:Y:S01]  /*1d460*/  IMAD.WIDE R4, R41, 0x4, R26 ;  /* 0x0000000429047825 */ /* 0x002fe200078e021a */
[----:B------:R-:W-:Y:S01]  /*1d470*/  ISETP.GE.AND P4, PT, R0, c[0x0][0x17c], PT ;  /* 0x00005f0000007a0c */ /* 0x000fe20003f86270 */
[----:B------:R-:W-:Y:S01]  /*1d480*/  @P2 STG.E [R38.64], R32 ;  /* 0x0000002026002986 */ /* 0x000fe2000c101908 */
[----:B------:R-:W-:Y:S01]  /*1d490*/  ISETP.LT.AND P5, PT, R207, c[0x0][0x178], !P0 ;  /* 0x00005e00cf007a0c */ /* 0x000fe200047a1270 */
[C---:B------:R-:W-:Y:S01]  /*1d4a0*/  IMAD.WIDE R12, R41.reuse, 0x4, R24 ;  /* 0x00000004290c7825 */ /* 0x040fe200078e0218 */
[----:B----4-:R-:W-:Y:S01]  /*1d4b0*/  IADD3 R7, R41, c[0x0][0x198], RZ ;  /* 0x0000660029077a10 */ /* 0x010fe20007ffe0ff */
[----:B------:R1:W-:Y:S01]  /*1d4c0*/  @P6 STG.E [R4.64], R9 ;  /* 0x0000000904006986 */ /* 0x0003e2000c101908 */
[----:B------:R-:W-:-:S02]  /*1d4d0*/  ISETP.LT.AND P0, PT, R208, c[0x0][0x178], !P0 ;  /* 0x00005e00d0007a0c */ /* 0x000fc40004701270 */
[----:B------:R-:W-:Y:S01]  /*1d4e0*/  ISETP.LT.AND P6, PT, R207, c[0x0][0x178], !P4 ;  /* 0x00005e00cf007a0c */ /* 0x000fe200067c1270 */
[C---:B--2---:R-:W-:Y:S01]  /*1d4f0*/  IMAD.WIDE R2, R7.reuse, 0x4, R26 ;  /* 0x0000000407027825 */ /* 0x044fe200078e021a */
[----:B------:R-:W-:Y:S01]  /*1d500*/  ISETP.LT.AND P4, PT, R208, c[0x0][0x178], !P4 ;  /* 0x00005e00d0007a0c */ /* 0x000fe20006781270 */
[----:B------:R-:W-:Y:S01]  /*1d510*/  @P3 STG.E [R12.64], R33 ;  /* 0x000000210c003986 */ /* 0x000fe2000c101908 */
[----:B------:R-:W-:Y:S02]  /*1d520*/  IADD3 R0, R206, 0x36, RZ ;  /* 0x00000036ce007810 */ /* 0x000fe40007ffe0ff */
[C---:B------:R-:W-:Y:S01]  /*1d530*/  IADD3 R29, R7.reuse, c[0x0][0x198], RZ ;  /* 0x00006600071d7a10 */ /* 0x040fe20007ffe0ff */
[----:B------:R-:W-:Y:S01]  /*1d540*/  IMAD.WIDE R6, R7, 0x4, R24 ;  /* 0x0000000407067825 */ /* 0x000fe200078e0218 */
[----:B------:R-:W-:Y:S01]  /*1d550*/  ISETP.GE.AND P1, PT, R0, c[0x0][0x17c], PT ;  /* 0x00005f0000007a0c */ /* 0x000fe20003f26270 */
[----:B------:R2:W-:Y:S01]  /*1d560*/  @P5 STG.E [R2.64], R20 ;  /* 0x0000001402005986 */ /* 0x0005e2000c101908 */
[----:B------:R-:W-:Y:S01]  /*1d570*/  IADD3 R0, R206, 0x37, RZ ;  /* 0x00000037ce007810 */ /* 0x000fe20007ffe0ff */
[----:B-1----:R-:W-:Y:S01]  /*1d580*/  IMAD.WIDE R4, R29, 0x4, R26 ;  /* 0x000000041d047825 */ /* 0x002fe200078e021a */
[----:B------:R-:W-:Y:S01]  /*1d590*/  ISETP.LT.AND P5, PT, R207, c[0x0][0x178], !P1 ;  /* 0x00005e00cf007a0c */ /* 0x000fe20004fa1270 */
[----:B---3--:R1:W-:Y:S01]  /*1d5a0*/  @P0 STG.E [R6.64], R52 ;  /* 0x0000003406000986 */ /* 0x0083e2000c101908 */
[----:B------:R-:W-:Y:S01]  /*1d5b0*/  ISETP.GE.AND P2, PT, R0, c[0x0][0x17c], PT ;  /* 0x00005f0000007a0c */ /* 0x000fe20003f46270 */
[C---:B------:R-:W-:Y:S01]  /*1d5c0*/  IMAD.WIDE R8, R29.reuse, 0x4, R24 ;  /* 0x000000041d087825 */ /* 0x040fe200078e0218 */
[----:B------:R-:W-:Y:S01]  /*1d5d0*/  IADD3 R29, R29, c[0x0][0x198], RZ ;  /* 0x000066001d1d7a10 */ /* 0x000fe20007ffe0ff */
[----:B------:R3:W-:Y:S01]  /*1d5e0*/  @P6 STG.E [R4.64], R21 ;  /* 0x0000001504006986 */ /* 0x0007e2000c101908 */
[----:B------:R-:W-:-:S02]  /*1d5f0*/  ISETP.LT.AND P1, PT, R208, c[0x0][0x178], !P1 ;  /* 0x00005e00d0007a0c */ /* 0x000fc40004f21270 */
[----:B------:R-:W-:Y:S01]  /*1d600*/  IADD3 R0, R206, 0x38, RZ ;  /* 0x00000038ce007810 */ /* 0x000fe20007ffe0ff */
[----:B------:R4:W-:Y:S01]  /*1d610*/  @P4 STG.E [R8.64], R53 ;  /* 0x0000003508004986 */ /* 0x0009e2000c101908 */
[----:B------:R-:W-:Y:S01]  /*1d620*/  ISETP.LT.AND P4, PT, R207, c[0x0][0x178], !P2 ;  /* 0x00005e00cf007a0c */ /* 0x000fe20005781270 */
[C---:B--2---:R-:W-:Y:S01]  /*1d630*/  IMAD.WIDE R2, R29.reuse, 0x4, R26 ;  /* 0x000000041d027825 */ /* 0x044fe200078e021a */
[----:B------:R-:W-:Y:S02]  /*1d640*/  ISETP.LT.AND P6, PT, R208, c[0x0][0x178], !P2 ;  /* 0x00005e00d0007a0c */ /* 0x000fe400057c1270 */
[C---:B------:R-:W-:Y:S01]  /*1d650*/  IADD3 R13, R29.reuse, c[0x0][0x198], RZ ;  /* 0x000066001d0d7a10 */ /* 0x040fe20007ffe0ff */
[----:B-1----:R-:W-:Y:S01]  /*1d660*/  IMAD.WIDE R6, R29, 0x4, R24 ;  /* 0x000000041d067825 */ /* 0x002fe200078e0218 */
[----:B------:R-:W-:Y:S01]  /*1d670*/  ISETP.GE.AND P3, PT, R0, c[0x0][0x17c], PT ;  /* 0x00005f0000007a0c */ /* 0x000fe20003f66270 */
[----:B------:R1:W-:Y:S01]  /*1d680*/  @P5 STG.E [R2.64], R16 ;  /* 0x0000001002005986 */ /* 0x0003e2000c101908 */
[----:B------:R-:W-:Y:S01]  /*1d690*/  IADD3 R0, R206, 0x39, RZ ;  /* 0x00000039ce007810 */ /* 0x000fe20007ffe0ff */
[----:B---3--:R-:W-:Y:S01]  /*1d6a0*/  IMAD.WIDE R4, R13, 0x4, R26 ;  /* 0x000000040d047825 */ /* 0x008fe200078e021a */
[----:B------:R-:W-:Y:S01]  /*1d6b0*/  ISETP.LT.AND P5, PT, R207, c[0x0][0x178], !P3 ;  /* 0x00005e00cf007a0c */ /* 0x000fe20005fa1270 */
[----:B------:R2:W-:Y:S01]  /*1d6c0*/  @P1 STG.E [R6.64], R44 ;  /* 0x0000002c06001986 */ /* 0x0005e2000c101908 */
[----:B------:R-:W-:Y:S01]  /*1d6d0*/  ISETP.GE.AND P0, PT, R0, c[0x0][0x17c], PT ;  /* 0x00005f0000007a0c */ /* 0x000fe20003f06270 */
[C---:B----4-:R-:W-:Y:S01]  /*1d6e0*/  IMAD.WIDE R8, R13.reuse, 0x4, R24 ;  /* 0x000000040d087825 */ /* 0x050fe200078e0218 */
[----:B------:R-:W-:Y:S01]  /*1d6f0*/  IADD3 R0, R206, 0x3a, RZ ;  /* 0x0000003ace007810 */ /* 0x000fe20007ffe0ff */
[----:B------:R3:W-:Y:S01]  /*1d700*/  @P4 STG.E [R4.64], R17 ;  /* 0x0000001104004986 */ /* 0x0007e2000c101908 */
[----:B------:R-:W-:-:S02]  /*1d710*/  IADD3 R13, R13, c[0x0][0x198], RZ ;  /* 0x000066000d0d7a10 */ /* 0x000fc40007ffe0ff */
[----:B------:R-:W-:Y:S01]  /*1d720*/  ISETP.LT.AND P3, PT, R208, c[0x0][0x178], !P3 ;  /* 0x00005e00d0007a0c */ /* 0x000fe20005f61270 */
[----:B------:R4:W-:Y:S01]  /*1d730*/  @P6 STG.E [R8.64], R45 ;  /* 0x0000002d08006986 */ /* 0x0009e2000c101908 */
[----:B------:R-:W-:Y:S01]  /*1d740*/  ISETP.LT.AND P4, PT, R207, c[0x0][0x178], !P0 ;  /* 0x00005e00cf007a0c */ /* 0x000fe20004781270 */
[C---:B-1----:R-:W-:Y:S01]  /*1d750*/  IMAD.WIDE R2, R13.reuse, 0x4, R26 ;  /* 0x000000040d027825 */ /* 0x042fe200078e021a */
[----:B------:R-:W-:Y:S02]  /*1d760*/  ISETP.GE.AND P2, PT, R0, c[0x0][0x17c], PT ;  /* 0x00005f0000007a0c */ /* 0x000fe40003f46270 */
[----:B------:R-:W-:Y:S01]  /*1d770*/  ISETP.LT.AND P6, PT, R208, c[0x0][0x178], !P0 ;  /* 0x00005e00d0007a0c */ /* 0x000fe200047c1270 */
[C---:B--2---:R-:W-:Y:S01]  /*1d780*/  IMAD.WIDE R6, R13.reuse, 0x4, R24 ;  /* 0x000000040d067825 */ /* 0x044fe200078e0218 */
[----:B------:R-:W-:Y:S01]  /*1d790*/  IADD3 R0, R206, 0x3b, RZ ;  /* 0x0000003bce007810 */ /* 0x000fe20007ffe0ff */
[----:B------:R1:W-:Y:S01]  /*1d7a0*/  @P5 STG.E [R2.64], R14 ;  /* 0x0000000e02005986 */ /* 0x0003e2000c101908 */
[----:B------:R-:W-:-:S02]  /*1d7b0*/  IADD3 R21, R13, c[0x0][0x198], RZ ;  /* 0x000066000d157a10 */ /* 0x000fc40007ffe0ff */
[----:B------:R-:W-:Y:S01]  /*1d7c0*/  ISETP.GE.AND P1, PT, R0, c[0x0][0x17c], PT ;  /* 0x00005f0000007a0c */ /* 0x000fe20003f26270 */
[----:B------:R-:W-:Y:S01]  /*1d7d0*/  @P3 STG.E [R6.64], R30 ;  /* 0x0000001e06003986 */ /* 0x000fe2000c101908 */
[----:B------:R-:W-:Y:S01]  /*1d7e0*/  IADD3 R0, R206, 0x3c, RZ ;  /* 0x0000003cce007810 */ /* 0x000fe20007ffe0ff */
[----:B---3--:R-:W-:Y:S01]  /*1d7f0*/  IMAD.WIDE R4, R21, 0x4, R26 ;  /* 0x0000000415047825 */ /* 0x008fe200078e021a */
[----:B------:R-:W-:Y:S02]  /*1d800*/  ISETP.LT.AND P5, PT, R207, c[0x0][0x178], !P2 ;  /* 0x00005e00cf007a0c */ /* 0x000fe400057a1270 */
[----:B------:R-:W-:Y:S01]  /*1d810*/  ISETP.GE.AND P0, PT, R0, c[0x0][0x17c], PT ;  /* 0x00005f0000007a0c */ /* 0x000fe20003f06270 */
[C---:B----4-:R-:W-:Y:S01]  /*1d820*/  IMAD.WIDE R8, R21.reuse, 0x4, R24 ;  /* 0x0000000415087825 */ /* 0x050fe200078e0218 */
[----:B------:R-:W-:Y:S01]  /*1d830*/  IADD3 R21, R21, c[0x0][0x198], RZ ;  /* 0x0000660015157a10 */ /* 0x000fe20007ffe0ff */
[----:B------:R2:W-:Y:S01]  /*1d840*/  @P4 STG.E [R4.64], R15 ;  /* 0x0000000f04004986 */ /* 0x0005e2000c101908 */
[----:B------:R-:W-:-:S02]  /*1d850*/  ISETP.LT.AND P2, PT, R208, c[0x0][0x178], !P2 ;  /* 0x00005e00d0007a0c */ /* 0x000fc40005741270 */
[----:B------:R-:W-:Y:S01]  /*1d860*/  ISETP.LT.AND P4, PT, R207, c[0x0][0x178], !P1 ;  /* 0x00005e00cf007a0c */ /* 0x000fe20004f81270 */
[----:B------:R3:W-:Y:S01]  /*1d870*/  @P6 STG.E [R8.64], R31 ;  /* 0x0000001f08006986 */ /* 0x0007e2000c101908 */
[----:B------:R-:W-:Y:S01]  /*1d880*/  ISETP.LT.AND P1, PT, R208, c[0x0][0x178], !P1 ;  /* 0x00005e00d0007a0c */ /* 0x000fe20004f21270 */
[C---:B-1----:R-:W-:Y:S01]  /*1d890*/  IMAD.WIDE R2, R21.reuse, 0x4, R26 ;  /* 0x0000000415027825 */ /* 0x042fe200078e021a */
[----:B------:R-:W-:Y:S02]  /*1d8a0*/  IADD3 R13, R21, c[0x0][0x198], RZ ;  /* 0x00006600150d7a10 */ /* 0x000fe40007ffe0ff */
[----:B------:R-:W-:Y:S02]  /*1d8b0*/  ISETP.LT.AND P6, PT, R207, c[0x0][0x178], !P0 ;  /* 0x00005e00cf007a0c */ /* 0x000fe400047c1270 */
[----:B------:R-:W-:Y:S01]  /*1d8c0*/  IADD3 R0, R206, 0x3d, RZ ;  /* 0x0000003dce007810 */ /* 0x000fe20007ffe0ff */
[----:B--2---:R-:W-:Y:S01]  /*1d8d0*/  IMAD.WIDE R4, R21, 0x4, R24 ;  /* 0x0000000415047825 */ /* 0x004fe200078e0218 */
[C---:B------:R-:W-:Y:S01]  /*1d8e0*/  IADD3 R15, R13.reuse, c[0x0][0x198], RZ ;  /* 0x000066000d0f7a10 */ /* 0x040fe20007ffe0ff */
[----:B------:R1:W-:Y:S01]  /*1d8f0*/  @P5 STG.E [R2.64], R10 ;  /* 0x0000000a02005986 */ /* 0x0003e2000c101908 */
[----:B------:R-:W-:Y:S01]  /*1d900*/  ISETP.GE.AND P3, PT, R0, c[0x0][0x17c], PT ;  /* 0x00005f0000007a0c */ /* 0x000fe20003f66270 */
[C---:B------:R-:W-:Y:S01]  /*1d910*/  IMAD.WIDE R6, R13.reuse, 0x4, R26 ;  /* 0x000000040d067825 */ /* 0x040fe200078e021a */
[C---:B------:R-:W-:Y:S01]  /*1d920*/  IADD3 R0, R206.reuse, 0x3e, RZ ;  /* 0x0000003ece007810 */ /* 0x040fe20007ffe0ff */
[----:B------:R2:W-:Y:S01]  /*1d930*/  @P2 STG.E [R4.64], R34 ;  /* 0x0000002204002986 */ /* 0x0005e2000c101908 */
[----:B------:R-:W-:Y:S01]  /*1d940*/  IADD3 R206, R206, 0x3f, RZ ;  /* 0x0000003fcece7810 */ /* 0x000fe20007ffe0ff */
[----:B---3--:R-:W-:Y:S01]  /*1d950*/  IMAD.WIDE R8, R13, 0x4, R24 ;  /* 0x000000040d087825 */ /* 0x008fe200078e0218 */
[----:B------:R-:W-:Y:S01]  /*1d960*/  ISETP.GE.AND P5, PT, R0, c[0x0][0x17c], PT ;  /* 0x00005f0000007a0c */ /* 0x000fe20003fa6270 */
[----:B------:R3:W-:Y:S01]  /*1d970*/  @P4 STG.E [R6.64], R11 ;  /* 0x0000000b06004986 */ /* 0x0007e2000c101908 */
[C---:B------:R-:W-:Y:S01]  /*1d980*/  IADD3 R17, R15.reuse, c[0x0][0x198], RZ ;  /* 0x000066000f117a10 */ /* 0x040fe20007ffe0ff */
[C---:B------:R-:W-:Y:S01]  /*1d990*/  IMAD.WIDE R12, R15.reuse, 0x4, R26 ;  /* 0x000000040f0c7825 */ /* 0x040fe200078e021a */
[----:B------:R-:W-:Y:S01]  /*1d9a0*/  ISETP.LT.AND P0, PT, R208, c[0x0][0x178], !P0 ;  /* 0x00005e00d0007a0c */ /* 0x000fe20004701270 */
[----:B------:R4:W-:Y:S01]  /*1d9b0*/  @P1 STG.E [R8.64], R35 ;  /* 0x0000002308001986 */ /* 0x0009e2000c101908 */
[----:B------:R-:W-:Y:S01]  /*1d9c0*/  ISETP.GE.AND P2, PT, R206, c[0x0][0x17c], PT ;  /* 0x00005f00ce007a0c */ /* 0x000fe20003f46270 */
[----:B-1----:R-:W-:Y:S01]  /*1d9d0*/  IMAD.WIDE R2, R15, 0x4, R24 ;  /* 0x000000040f027825 */ /* 0x002fe200078e0218 */
[C---:B------:R-:W-:Y:S01]  /*1d9e0*/  ISETP.LT.AND P4, PT, R207.reuse, c[0x0][0x178], !P5 ;  /* 0x00005e00cf007a0c */ /* 0x040fe20006f81270 */
[----:B------:R1:W-:Y:S01]  /*1d9f0*/  @P6 STG.E [R12.64], R22 ;  /* 0x000000160c006986 */ /* 0x0003e2000c101908 */
[----:B------:R-:W-:Y:S01]  /*1da00*/  ISETP.LT.AND P6, PT, R207, c[0x0][0x178], !P3 ;  /* 0x00005e00cf007a0c */ /* 0x000fe20005fc1270 */
[----:B--2---:R-:W-:Y:S01]  /*1da10*/  IMAD.WIDE R4, R17, 0x4, R26 ;  /* 0x0000000411047825 */ /* 0x004fe200078e021a */
[----:B------:R-:W-:-:S02]  /*1da20*/  ISETP.LT.AND P3, PT, R208, c[0x0][0x178], !P3 ;  /* 0x00005e00d0007a0c */ /* 0x000fc40005f61270 */
[C---:B------:R-:W-:Y:S01]  /*1da30*/  IADD3 R21, R17.reuse, c[0x0][0x198], RZ ;  /* 0x0000660011157a10 */ /* 0x040fe20007ffe0ff */
[----:B---3--:R-:W-:Y:S01]  /*1da40*/  IMAD.WIDE R6, R17, 0x4, R24 ;  /* 0x0000000411067825 */ /* 0x008fe200078e0218 */
[C---:B------:R-:W-:Y:S01]  /*1da50*/  ISETP.LT.AND P5, PT, R208.reuse, c[0x0][0x178], !P5 ;  /* 0x00005e00d0007a0c */ /* 0x040fe20006fa1270 */
[----:B------:R2:W-:Y:S01]  /*1da60*/  @P0 STG.E [R2.64], R54 ;  /* 0x0000003602000986 */ /* 0x0005e2000c101908 */
[----:B------:R-:W-:Y:S01]  /*1da70*/  ISETP.LT.AND P1, PT, R207, c[0x0][0x178], !P2 ;  /* 0x00005e00cf007a0c */ /* 0x000fe20005721270 */
[C---:B----4-:R-:W-:Y:S01]  /*1da80*/  IMAD.WIDE R8, R21.reuse, 0x4, R26 ;  /* 0x0000000415087825 */ /* 0x050fe200078e021a */
[----:B------:R-:W-:Y:S02]  /*1da90*/  ISETP.LT.AND P2, PT, R208, c[0x0][0x178], !P2 ;  /* 0x00005e00d0007a0c */ /* 0x000fe40005741270 */
[C---:B-1----:R-:W-:Y:S01]  /*1daa0*/  IADD3 R13, R21.reuse, c[0x0][0x198], RZ ;  /* 0x00006600150d7a10 */ /* 0x042fe20007ffe0ff */
[----:B------:R-:W-:Y:S01]  /*1dab0*/  IMAD.WIDE R10, R21, 0x4, R24 ;  /* 0x00000004150a7825 */ /* 0x000fe200078e0218 */
[----:B------:R2:W-:Y:S03]  /*1dac0*/  @P6 STG.E [R4.64], R23 ;  /* 0x0000001704006986 */ /* 0x0005e6000c101908 */
[C---:B------:R-:W-:Y:S01]  /*1dad0*/  IMAD.WIDE R26, R13.reuse, 0x4, R26 ;  /* 0x000000040d1a7825 */ /* 0x040fe200078e021a */
[----:B------:R2:W-:Y:S03]  /*1dae0*/  @P3 STG.E [R6.64], R55 ;  /* 0x0000003706003986 */ /* 0x0005e6000c101908 */
[----:B------:R-:W-:Y:S01]  /*1daf0*/  IMAD.WIDE R24, R13, 0x4, R24 ;  /* 0x000000040d187825 */ /* 0x000fe200078e0218 */
[----:B------:R2:W-:Y:S04]  /*1db00*/  @P4 STG.E [R8.64], R18 ;  /* 0x0000001208004986 */ /* 0x0005e8000c101908 */
[----:B------:R2:W-:Y:S04]  /*1db10*/  @P5 STG.E [R10.64], R46 ;  /* 0x0000002e0a005986 */ /* 0x0005e8000c101908 */
[----:B------:R2:W-:Y:S01]  /*1db20*/  @P1 STG.E [R26.64], R19 ;  /* 0x000000131a001986 */ /* 0x0005e2000c101908 */
[----:B------:R-:W-:Y:S05]  /*1db30*/  @!P2 EXIT ;  /* 0x000000000000a94d */ /* 0x000fea0003800000 */
[----:B------:R-:W-:Y:S01]  /*1db40*/  STG.E [R24.64], R47 ;  /* 0x0000002f18007986 */ /* 0x000fe2000c101908 */
[----:B------:R-:W-:Y:S05]  /*1db50*/  EXIT ;  /* 0x000000000000794d */ /* 0x000fea0003800000 */
.L_x_2:
[----:B------:R-:W-:-:S00]  /*1db60*/  BRA `(.L_x_2) ;  /* 0xfffffff000007947 */ /* 0x000fc0000383ffff */
[----:B------:R-:W-:-:S00]  /*1db70*/  NOP ;  /* 0x0000000000007918 */ /* 0x000fc00000000000 */
        /* <DEDUP_REMOVED lines=8> */
.L_x_3:


//--------------------- .nv.shared.matmul_kernel  --------------------------
	.section	.nv.shared.matmul_kernel,"aw",@nobits
	.sectionflags	@""
	.align	16
